//
// Generated by NVIDIA NVVM Compiler
//
// Compiler Build ID: CL-36424714
// Cuda compilation tools, release 13.0, V13.0.88
// Based on NVVM 20.0.0
//

.version 9.0
.target sm_100
.address_size 64

	// .globl	_Z10nms_kernelifPKfPl
// _ZZ10nms_kernelifPKfPlE11block_boxes has been demoted
// _ZZ17nms_normal_kernelifPKfPlE11block_boxes has been demoted
.global .align 4 .b8 __cudart_i2opi_f[24] = {65, 144, 67, 60, 153, 149, 98, 219, 192, 221, 52, 245, 209, 87, 39, 252, 41, 21, 68, 78, 110, 131, 249, 162};

.visible .entry _Z10nms_kernelifPKfPl(
	.param .u32 _Z10nms_kernelifPKfPl_param_0,
	.param .f32 _Z10nms_kernelifPKfPl_param_1,
	.param .u64 .ptr .align 1 _Z10nms_kernelifPKfPl_param_2,
	.param .u64 .ptr .align 1 _Z10nms_kernelifPKfPl_param_3
)
{
	.local .align 16 .b8 	__local_depot0[208];
	.reg .b64 	%SP;
	.reg .b64 	%SPL;
	.reg .pred 	%p<261>;
	.reg .b32 	%r<825>;
	.reg .b32 	%f<1247>;
	.reg .b64 	%rd<365>;
	.reg .b64 	%fd<41>;
	// demoted variable
	.shared .align 4 .b8 _ZZ10nms_kernelifPKfPlE11block_boxes[1280];
	mov.u64 	%SPL, __local_depot0;
	ld.param.u32 	%r277, [_Z10nms_kernelifPKfPl_param_0];
	ld.param.u64 	%rd71, [_Z10nms_kernelifPKfPl_param_2];
	cvta.to.global.u64 	%rd1, %rd71;
	add.u64 	%rd2, %SPL, 0;
	add.u64 	%rd3, %SPL, 0;
	add.u64 	%rd4, %SPL, 0;
	add.u64 	%rd5, %SPL, 0;
	add.u64 	%rd6, %SPL, 0;
	add.u64 	%rd7, %SPL, 0;
	add.u64 	%rd8, %SPL, 0;
	add.u64 	%rd9, %SPL, 0;
	add.u64 	%rd10, %SPL, 32;
	add.u64 	%rd11, %SPL, 80;
	mov.u32 	%r1, %ctaid.y;
	mov.u32 	%r2, %ctaid.x;
	shl.b32 	%r3, %r1, 6;
	shl.b32 	%r4, %r2, 6;
	sub.s32 	%r278, %r277, %r4;
	cvt.rn.f32.s32 	%f295, %r278;
	min.f32 	%f296, %f295, 0f42800000;
	cvt.rzi.s32.f32 	%r5, %f296;
	mov.u32 	%r6, %tid.x;
	setp.ge.u32 	%p4, %r6, %r5;
	@%p4 bra 	$L__BB0_2;
	add.s32 	%r279, %r4, %r6;
	mul.lo.s32 	%r280, %r279, 5;
	mul.wide.u32 	%rd82, %r280, 4;
	add.s64 	%rd83, %rd1, %rd82;
	ld.global.f32 	%f297, [%rd83];
	mov.u32 	%r281, _ZZ10nms_kernelifPKfPlE11block_boxes;
	mad.lo.s32 	%r282, %r6, 20, %r281;
	st.shared.f32 	[%r282], %f297;
	add.s32 	%r283, %r280, 1;
	mul.wide.u32 	%rd84, %r283, 4;
	add.s64 	%rd85, %rd1, %rd84;
	ld.global.f32 	%f298, [%rd85];
	st.shared.f32 	[%r282+4], %f298;
	add.s32 	%r284, %r280, 2;
	mul.wide.u32 	%rd86, %r284, 4;
	add.s64 	%rd87, %rd1, %rd86;
	ld.global.f32 	%f299, [%rd87];
	st.shared.f32 	[%r282+8], %f299;
	add.s32 	%r285, %r280, 3;
	mul.wide.u32 	%rd88, %r285, 4;
	add.s64 	%rd89, %rd1, %rd88;
	ld.global.f32 	%f300, [%rd89];
	st.shared.f32 	[%r282+12], %f300;
	add.s32 	%r286, %r280, 4;
	mul.wide.u32 	%rd90, %r286, 4;
	add.s64 	%rd91, %rd1, %rd90;
	ld.global.f32 	%f301, [%rd91];
	st.shared.f32 	[%r282+16], %f301;
$L__BB0_2:
	bar.sync 	0;
	sub.s32 	%r287, %r277, %r3;
	cvt.rn.f32.s32 	%f302, %r287;
	min.f32 	%f303, %f302, 0f42800000;
	cvt.rzi.s32.f32 	%r288, %f303;
	setp.ge.u32 	%p5, %r6, %r288;
	@%p5 bra 	$L__BB0_196;
	add.s32 	%r7, %r3, %r6;
	setp.eq.s32 	%p6, %r1, %r2;
	add.s32 	%r289, %r6, 1;
	selp.b32 	%r723, %r289, 0, %p6;
	setp.ge.s32 	%p7, %r723, %r5;
	mov.b64 	%rd364, 0;
	@%p7 bra 	$L__BB0_195;
	mul.lo.s32 	%r290, %r7, 5;
	mul.wide.u32 	%rd94, %r290, 4;
	add.s64 	%rd95, %rd1, %rd94;
	ld.global.f32 	%f1, [%rd95+8];
	ld.global.f32 	%f2, [%rd95];
	ld.global.f32 	%f3, [%rd95+12];
	ld.global.f32 	%f4, [%rd95+4];
	ld.global.f32 	%f304, [%rd95+16];
	add.f32 	%f305, %f2, %f1;
	mul.f32 	%f5, %f305, 0f3F000000;
	add.f32 	%f306, %f4, %f3;
	mul.f32 	%f6, %f306, 0f3F000000;
	mul.f32 	%f307, %f304, 0f3F22F983;
	cvt.rni.s32.f32 	%r291, %f307;
	cvt.rn.f32.s32 	%f308, %r291;
	fma.rn.f32 	%f309, %f308, 0fBFC90FDA, %f304;
	fma.rn.f32 	%f310, %f308, 0fB3A22168, %f309;
	fma.rn.f32 	%f311, %f308, 0fA7C234C5, %f310;
	abs.f32 	%f312, %f304;
	setp.ltu.f32 	%p8, %f312, 0f47CE4780;
	setp.eq.f32 	%p9, %f312, 0f7F800000;
	mov.b32 	%r9, %f304;
	shr.u32 	%r292, %r9, 23;
	and.b32  	%r293, %r292, 224;
	add.s32 	%r294, %r293, -128;
	shr.u32 	%r295, %r294, 5;
	and.b32  	%r10, %r292, 31;
	mul.wide.u32 	%rd96, %r295, 4;
	sub.s64 	%rd12, %rd9, %rd96;
	mov.f32 	%f313, 0f00000000;
	mul.rn.f32 	%f314, %f304, %f313;
	sub.s64 	%rd13, %rd8, %rd96;
	neg.f32 	%f315, %f304;
	mul.f32 	%f316, %f304, 0fBF22F983;
	cvt.rni.s32.f32 	%r296, %f316;
	cvt.rn.f32.s32 	%f317, %r296;
	fma.rn.f32 	%f318, %f317, 0fBFC90FDA, %f315;
	fma.rn.f32 	%f319, %f317, 0fB3A22168, %f318;
	fma.rn.f32 	%f320, %f317, 0fA7C234C5, %f319;
	abs.f32 	%f321, %f315;
	setp.ltu.f32 	%p10, %f321, 0f47CE4780;
	setp.eq.f32 	%p11, %f321, 0f7F800000;
	mov.b32 	%r11, %f315;
	shr.u32 	%r297, %r11, 23;
	and.b32  	%r298, %r297, 224;
	add.s32 	%r299, %r298, -128;
	shl.b32 	%r300, %r11, 8;
	or.b32  	%r12, %r300, -2147483648;
	shr.u32 	%r301, %r299, 5;
	and.b32  	%r13, %r297, 31;
	mul.wide.u32 	%rd97, %r301, 4;
	sub.s64 	%rd14, %rd5, %rd97;
	sub.s32 	%r14, 32, %r13;
	mul.rn.f32 	%f322, %f315, %f313;
	sub.s64 	%rd15, %rd4, %rd97;
	add.f32 	%f7, %f2, 0fB727C5AC;
	or.pred  	%p1, %p8, %p9;
	selp.b32 	%r15, %r291, 0, %p8;
	selp.f32 	%f8, %f311, %f314, %p8;
	or.pred  	%p2, %p10, %p11;
	selp.b32 	%r16, %r296, 0, %p10;
	selp.f32 	%f9, %f320, %f322, %p10;
	add.f32 	%f10, %f1, 0f3727C5AC;
	add.f32 	%f11, %f4, 0fB727C5AC;
	add.f32 	%f12, %f3, 0f3727C5AC;
	mov.b64 	%rd364, 0;
$L__BB0_5:
	shl.b32 	%r302, %r9, 8;
	or.b32  	%r18, %r302, -2147483648;
	sub.s32 	%r19, 32, %r10;
	mov.u32 	%r303, _ZZ10nms_kernelifPKfPlE11block_boxes;
	mad.lo.s32 	%r304, %r723, 20, %r303;
	ld.shared.f32 	%f13, [%r304+8];
	ld.shared.f32 	%f14, [%r304];
	ld.shared.f32 	%f15, [%r304+12];
	ld.shared.f32 	%f16, [%r304+4];
	ld.shared.f32 	%f17, [%r304+16];
	add.f32 	%f323, %f14, %f13;
	mul.f32 	%f18, %f323, 0f3F000000;
	add.f32 	%f324, %f16, %f15;
	mul.f32 	%f19, %f324, 0f3F000000;
	st.local.v2.f32 	[%rd10], {%f2, %f4};
	st.local.v2.f32 	[%rd10+8], {%f1, %f4};
	st.local.v2.f32 	[%rd10+16], {%f1, %f3};
	st.local.v2.f32 	[%rd10+24], {%f2, %f3};
	mov.u32 	%r727, %r15;
	mov.f32 	%f1168, %f8;
	@%p1 bra 	$L__BB0_11;
	mov.b64 	%rd344, 0;
	mov.b32 	%r724, 0;
	mov.u64 	%rd342, __cudart_i2opi_f;
	mov.u64 	%rd343, %rd9;
$L__BB0_7:
	.pragma "nounroll";
	ld.global.nc.u32 	%r306, [%rd342];
	mad.wide.u32 	%rd100, %r306, %r18, %rd344;
	shr.u64 	%rd344, %rd100, 32;
	st.local.u32 	[%rd343], %rd100;
	add.s32 	%r724, %r724, 1;
	add.s64 	%rd343, %rd343, 4;
	add.s64 	%rd342, %rd342, 4;
	setp.ne.s32 	%p12, %r724, 6;
	@%p12 bra 	$L__BB0_7;
	setp.eq.s32 	%p13, %r10, 0;
	st.local.u32 	[%rd9+24], %rd344;
	ld.local.u32 	%r725, [%rd12+24];
	ld.local.u32 	%r726, [%rd12+20];
	@%p13 bra 	$L__BB0_10;
	shl.b32 	%r307, %r725, %r10;
	shr.u32 	%r308, %r726, %r19;
	add.s32 	%r725, %r308, %r307;
	shl.b32 	%r309, %r726, %r10;
	ld.local.u32 	%r310, [%rd12+16];
	shr.u32 	%r311, %r310, %r19;
	add.s32 	%r726, %r311, %r309;
$L__BB0_10:
	setp.lt.s32 	%p14, %r9, 0;
	shr.u32 	%r312, %r725, 30;
	shf.l.wrap.b32 	%r313, %r726, %r725, 2;
	shl.b32 	%r314, %r726, 2;
	shr.u32 	%r315, %r313, 31;
	add.s32 	%r316, %r315, %r312;
	neg.s32 	%r317, %r316;
	selp.b32 	%r727, %r317, %r316, %p14;
	xor.b32  	%r318, %r313, %r9;
	shr.s32 	%r319, %r313, 31;
	xor.b32  	%r320, %r319, %r313;
	xor.b32  	%r321, %r319, %r314;
	cvt.u64.u32 	%rd101, %r320;
	shl.b64 	%rd102, %rd101, 32;
	cvt.u64.u32 	%rd103, %r321;
	or.b64  	%rd104, %rd102, %rd103;
	cvt.rn.f64.s64 	%fd1, %rd104;
	mul.f64 	%fd2, %fd1, 0d3BF921FB54442D19;
	cvt.rn.f32.f64 	%f325, %fd2;
	neg.f32 	%f326, %f325;
	setp.lt.s32 	%p15, %r318, 0;
	selp.f32 	%f1168, %f326, %f325, %p15;
$L__BB0_11:
	add.s32 	%r322, %r727, 1;
	mul.rn.f32 	%f327, %f1168, %f1168;
	and.b32  	%r323, %r727, 1;
	setp.eq.b32 	%p16, %r323, 1;
	selp.f32 	%f328, %f1168, 0f3F800000, %p16;
	fma.rn.f32 	%f329, %f327, %f328, 0f00000000;
	fma.rn.f32 	%f330, %f327, 0f37CBAC00, 0fBAB607ED;
	selp.f32 	%f331, 0fB94D4153, %f330, %p16;
	selp.f32 	%f332, 0f3C0885E4, 0f3D2AAABB, %p16;
	fma.rn.f32 	%f333, %f331, %f327, %f332;
	selp.f32 	%f334, 0fBE2AAAA8, 0fBEFFFFFF, %p16;
	fma.rn.f32 	%f335, %f333, %f327, %f334;
	fma.rn.f32 	%f336, %f335, %f329, %f328;
	and.b32  	%r324, %r322, 2;
	setp.eq.s32 	%p17, %r324, 0;
	mov.f32 	%f337, 0f00000000;
	sub.f32 	%f338, %f337, %f336;
	selp.f32 	%f22, %f336, %f338, %p17;
	mov.u32 	%r731, %r15;
	mov.f32 	%f1169, %f8;
	@%p1 bra 	$L__BB0_17;
	mov.b64 	%rd345, 0;
	mov.b32 	%r728, 0;
$L__BB0_13:
	.pragma "nounroll";
	mul.wide.u32 	%rd106, %r728, 4;
	mov.u64 	%rd107, __cudart_i2opi_f;
	add.s64 	%rd108, %rd107, %rd106;
	ld.global.nc.u32 	%r326, [%rd108];
	mad.wide.u32 	%rd109, %r326, %r18, %rd345;
	shr.u64 	%rd345, %rd109, 32;
	add.s64 	%rd110, %rd8, %rd106;
	st.local.u32 	[%rd110], %rd109;
	add.s32 	%r728, %r728, 1;
	setp.ne.s32 	%p18, %r728, 6;
	@%p18 bra 	$L__BB0_13;
	setp.eq.s32 	%p19, %r10, 0;
	st.local.u32 	[%rd8+24], %rd345;
	ld.local.u32 	%r729, [%rd13+24];
	ld.local.u32 	%r730, [%rd13+20];
	@%p19 bra 	$L__BB0_16;
	shl.b32 	%r327, %r729, %r10;
	shr.u32 	%r328, %r730, %r19;
	add.s32 	%r729, %r328, %r327;
	shl.b32 	%r329, %r730, %r10;
	ld.local.u32 	%r330, [%rd13+16];
	shr.u32 	%r331, %r330, %r19;
	add.s32 	%r730, %r331, %r329;
$L__BB0_16:
	setp.lt.s32 	%p20, %r9, 0;
	shr.u32 	%r332, %r729, 30;
	shf.l.wrap.b32 	%r333, %r730, %r729, 2;
	shl.b32 	%r334, %r730, 2;
	shr.u32 	%r335, %r333, 31;
	add.s32 	%r336, %r335, %r332;
	neg.s32 	%r337, %r336;
	selp.b32 	%r731, %r337, %r336, %p20;
	xor.b32  	%r338, %r333, %r9;
	shr.s32 	%r339, %r333, 31;
	xor.b32  	%r340, %r339, %r333;
	xor.b32  	%r341, %r339, %r334;
	cvt.u64.u32 	%rd111, %r340;
	shl.b64 	%rd112, %rd111, 32;
	cvt.u64.u32 	%rd113, %r341;
	or.b64  	%rd114, %rd112, %rd113;
	cvt.rn.f64.s64 	%fd3, %rd114;
	mul.f64 	%fd4, %fd3, 0d3BF921FB54442D19;
	cvt.rn.f32.f64 	%f339, %fd4;
	neg.f32 	%f340, %f339;
	setp.lt.s32 	%p21, %r338, 0;
	selp.f32 	%f1169, %f340, %f339, %p21;
$L__BB0_17:
	mul.rn.f32 	%f341, %f1169, %f1169;
	and.b32  	%r342, %r731, 1;
	setp.eq.b32 	%p22, %r342, 1;
	selp.f32 	%f342, 0f3F800000, %f1169, %p22;
	fma.rn.f32 	%f343, %f341, %f342, 0f00000000;
	fma.rn.f32 	%f344, %f341, 0f37CBAC00, 0fBAB607ED;
	selp.f32 	%f345, %f344, 0fB94D4153, %p22;
	selp.f32 	%f346, 0f3D2AAABB, 0f3C0885E4, %p22;
	fma.rn.f32 	%f347, %f345, %f341, %f346;
	selp.f32 	%f348, 0fBEFFFFFF, 0fBE2AAAA8, %p22;
	fma.rn.f32 	%f349, %f347, %f341, %f348;
	fma.rn.f32 	%f350, %f349, %f343, %f342;
	and.b32  	%r343, %r731, 2;
	setp.eq.s32 	%p23, %r343, 0;
	mov.f32 	%f351, 0f00000000;
	sub.f32 	%f352, %f351, %f350;
	selp.f32 	%f25, %f350, %f352, %p23;
	mul.f32 	%f353, %f17, 0f3F22F983;
	cvt.rni.s32.f32 	%r739, %f353;
	cvt.rn.f32.s32 	%f354, %r739;
	fma.rn.f32 	%f355, %f354, 0fBFC90FDA, %f17;
	fma.rn.f32 	%f356, %f354, 0fB3A22168, %f355;
	fma.rn.f32 	%f1171, %f354, 0fA7C234C5, %f356;
	abs.f32 	%f27, %f17;
	setp.ltu.f32 	%p24, %f27, 0f47CE4780;
	mov.u32 	%r735, %r739;
	mov.f32 	%f1170, %f1171;
	@%p24 bra 	$L__BB0_25;
	setp.neu.f32 	%p25, %f27, 0f7F800000;
	@%p25 bra 	$L__BB0_20;
	mov.f32 	%f359, 0f00000000;
	mul.rn.f32 	%f1170, %f17, %f359;
	mov.b32 	%r735, 0;
	bra.uni 	$L__BB0_25;
$L__BB0_20:
	mov.b32 	%r41, %f17;
	shl.b32 	%r345, %r41, 8;
	or.b32  	%r42, %r345, -2147483648;
	mov.b64 	%rd346, 0;
	mov.b32 	%r732, 0;
$L__BB0_21:
	.pragma "nounroll";
	mul.wide.u32 	%rd116, %r732, 4;
	mov.u64 	%rd117, __cudart_i2opi_f;
	add.s64 	%rd118, %rd117, %rd116;
	ld.global.nc.u32 	%r346, [%rd118];
	mad.wide.u32 	%rd119, %r346, %r42, %rd346;
	shr.u64 	%rd346, %rd119, 32;
	add.s64 	%rd120, %rd7, %rd116;
	st.local.u32 	[%rd120], %rd119;
	add.s32 	%r732, %r732, 1;
	setp.ne.s32 	%p26, %r732, 6;
	@%p26 bra 	$L__BB0_21;
	shr.u32 	%r347, %r41, 23;
	st.local.u32 	[%rd7+24], %rd346;
	and.b32  	%r45, %r347, 31;
	and.b32  	%r348, %r347, 224;
	add.s32 	%r349, %r348, -128;
	shr.u32 	%r350, %r349, 5;
	mul.wide.u32 	%rd121, %r350, 4;
	sub.s64 	%rd27, %rd7, %rd121;
	ld.local.u32 	%r733, [%rd27+24];
	ld.local.u32 	%r734, [%rd27+20];
	setp.eq.s32 	%p27, %r45, 0;
	@%p27 bra 	$L__BB0_24;
	shf.l.wrap.b32 	%r733, %r734, %r733, %r45;
	ld.local.u32 	%r351, [%rd27+16];
	shf.l.wrap.b32 	%r734, %r351, %r734, %r45;
$L__BB0_24:
	shr.u32 	%r352, %r733, 30;
	shf.l.wrap.b32 	%r353, %r734, %r733, 2;
	shl.b32 	%r354, %r734, 2;
	shr.u32 	%r355, %r353, 31;
	add.s32 	%r356, %r355, %r352;
	neg.s32 	%r357, %r356;
	setp.lt.s32 	%p28, %r41, 0;
	selp.b32 	%r735, %r357, %r356, %p28;
	xor.b32  	%r358, %r353, %r41;
	shr.s32 	%r359, %r353, 31;
	xor.b32  	%r360, %r359, %r353;
	xor.b32  	%r361, %r359, %r354;
	cvt.u64.u32 	%rd122, %r360;
	shl.b64 	%rd123, %rd122, 32;
	cvt.u64.u32 	%rd124, %r361;
	or.b64  	%rd125, %rd123, %rd124;
	cvt.rn.f64.s64 	%fd5, %rd125;
	mul.f64 	%fd6, %fd5, 0d3BF921FB54442D19;
	cvt.rn.f32.f64 	%f357, %fd6;
	neg.f32 	%f358, %f357;
	setp.lt.s32 	%p29, %r358, 0;
	selp.f32 	%f1170, %f358, %f357, %p29;
$L__BB0_25:
	add.s32 	%r363, %r735, 1;
	mul.rn.f32 	%f360, %f1170, %f1170;
	and.b32  	%r364, %r735, 1;
	setp.eq.b32 	%p31, %r364, 1;
	selp.f32 	%f361, %f1170, 0f3F800000, %p31;
	fma.rn.f32 	%f362, %f360, %f361, 0f00000000;
	fma.rn.f32 	%f363, %f360, 0f37CBAC00, 0fBAB607ED;
	selp.f32 	%f364, 0fB94D4153, %f363, %p31;
	selp.f32 	%f365, 0f3C0885E4, 0f3D2AAABB, %p31;
	fma.rn.f32 	%f366, %f364, %f360, %f365;
	selp.f32 	%f367, 0fBE2AAAA8, 0fBEFFFFFF, %p31;
	fma.rn.f32 	%f368, %f366, %f360, %f367;
	fma.rn.f32 	%f369, %f368, %f362, %f361;
	and.b32  	%r365, %r363, 2;
	setp.eq.s32 	%p32, %r365, 0;
	mov.f32 	%f370, 0f00000000;
	sub.f32 	%f371, %f370, %f369;
	selp.f32 	%f31, %f369, %f371, %p32;
	@%p24 bra 	$L__BB0_33;
	setp.neu.f32 	%p33, %f27, 0f7F800000;
	@%p33 bra 	$L__BB0_28;
	mov.f32 	%f374, 0f00000000;
	mul.rn.f32 	%f1171, %f17, %f374;
	mov.b32 	%r739, 0;
	bra.uni 	$L__BB0_33;
$L__BB0_28:
	mov.b32 	%r54, %f17;
	shl.b32 	%r367, %r54, 8;
	or.b32  	%r55, %r367, -2147483648;
	mov.b64 	%rd347, 0;
	mov.b32 	%r736, 0;
$L__BB0_29:
	.pragma "nounroll";
	mul.wide.u32 	%rd127, %r736, 4;
	mov.u64 	%rd128, __cudart_i2opi_f;
	add.s64 	%rd129, %rd128, %rd127;
	ld.global.nc.u32 	%r368, [%rd129];
	mad.wide.u32 	%rd130, %r368, %r55, %rd347;
	shr.u64 	%rd347, %rd130, 32;
	add.s64 	%rd131, %rd6, %rd127;
	st.local.u32 	[%rd131], %rd130;
	add.s32 	%r736, %r736, 1;
	setp.ne.s32 	%p34, %r736, 6;
	@%p34 bra 	$L__BB0_29;
	shr.u32 	%r369, %r54, 23;
	st.local.u32 	[%rd6+24], %rd347;
	and.b32  	%r58, %r369, 31;
	and.b32  	%r370, %r369, 224;
	add.s32 	%r371, %r370, -128;
	shr.u32 	%r372, %r371, 5;
	mul.wide.u32 	%rd132, %r372, 4;
	sub.s64 	%rd30, %rd6, %rd132;
	ld.local.u32 	%r737, [%rd30+24];
	ld.local.u32 	%r738, [%rd30+20];
	setp.eq.s32 	%p35, %r58, 0;
	@%p35 bra 	$L__BB0_32;
	shf.l.wrap.b32 	%r737, %r738, %r737, %r58;
	ld.local.u32 	%r373, [%rd30+16];
	shf.l.wrap.b32 	%r738, %r373, %r738, %r58;
$L__BB0_32:
	shr.u32 	%r374, %r737, 30;
	shf.l.wrap.b32 	%r375, %r738, %r737, 2;
	shl.b32 	%r376, %r738, 2;
	shr.u32 	%r377, %r375, 31;
	add.s32 	%r378, %r377, %r374;
	neg.s32 	%r379, %r378;
	setp.lt.s32 	%p36, %r54, 0;
	selp.b32 	%r739, %r379, %r378, %p36;
	xor.b32  	%r380, %r375, %r54;
	shr.s32 	%r381, %r375, 31;
	xor.b32  	%r382, %r381, %r375;
	xor.b32  	%r383, %r381, %r376;
	cvt.u64.u32 	%rd133, %r382;
	shl.b64 	%rd134, %rd133, 32;
	cvt.u64.u32 	%rd135, %r383;
	or.b64  	%rd136, %rd134, %rd135;
	cvt.rn.f64.s64 	%fd7, %rd136;
	mul.f64 	%fd8, %fd7, 0d3BF921FB54442D19;
	cvt.rn.f32.f64 	%f372, %fd8;
	neg.f32 	%f373, %f372;
	setp.lt.s32 	%p37, %r380, 0;
	selp.f32 	%f1171, %f373, %f372, %p37;
$L__BB0_33:
	mul.rn.f32 	%f376, %f1171, %f1171;
	and.b32  	%r386, %r739, 1;
	setp.eq.b32 	%p38, %r386, 1;
	selp.f32 	%f377, 0f3F800000, %f1171, %p38;
	fma.rn.f32 	%f378, %f376, %f377, 0f00000000;
	fma.rn.f32 	%f379, %f376, 0f37CBAC00, 0fBAB607ED;
	selp.f32 	%f380, %f379, 0fB94D4153, %p38;
	selp.f32 	%f381, 0f3D2AAABB, 0f3C0885E4, %p38;
	fma.rn.f32 	%f382, %f380, %f376, %f381;
	selp.f32 	%f383, 0fBEFFFFFF, 0fBE2AAAA8, %p38;
	fma.rn.f32 	%f384, %f382, %f376, %f383;
	fma.rn.f32 	%f385, %f384, %f378, %f377;
	and.b32  	%r387, %r739, 2;
	setp.eq.s32 	%p39, %r387, 0;
	mov.f32 	%f1186, 0f00000000;
	sub.f32 	%f386, %f1186, %f385;
	selp.f32 	%f387, %f385, %f386, %p39;
	sub.f32 	%f388, %f2, %f5;
	sub.f32 	%f389, %f4, %f6;
	mul.f32 	%f390, %f25, %f389;
	fma.rn.f32 	%f391, %f22, %f388, %f390;
	add.f32 	%f39, %f5, %f391;
	mul.f32 	%f392, %f22, %f389;
	mul.f32 	%f393, %f25, %f388;
	sub.f32 	%f394, %f392, %f393;
	add.f32 	%f40, %f6, %f394;
	st.local.v2.f32 	[%rd10], {%f39, %f40};
	sub.f32 	%f395, %f14, %f18;
	sub.f32 	%f396, %f16, %f19;
	mul.f32 	%f397, %f387, %f396;
	fma.rn.f32 	%f398, %f31, %f395, %f397;
	add.f32 	%f41, %f18, %f398;
	mul.f32 	%f399, %f31, %f396;
	mul.f32 	%f400, %f387, %f395;
	sub.f32 	%f401, %f399, %f400;
	add.f32 	%f42, %f19, %f401;
	sub.f32 	%f402, %f1, %f5;
	fma.rn.f32 	%f403, %f22, %f402, %f390;
	add.f32 	%f47, %f5, %f403;
	mul.f32 	%f404, %f25, %f402;
	sub.f32 	%f405, %f392, %f404;
	add.f32 	%f48, %f6, %f405;
	st.local.v2.f32 	[%rd10+8], {%f47, %f48};
	sub.f32 	%f406, %f13, %f18;
	fma.rn.f32 	%f407, %f31, %f406, %f397;
	add.f32 	%f49, %f18, %f407;
	mul.f32 	%f408, %f387, %f406;
	sub.f32 	%f409, %f399, %f408;
	add.f32 	%f50, %f19, %f409;
	sub.f32 	%f410, %f3, %f6;
	mul.f32 	%f411, %f25, %f410;
	fma.rn.f32 	%f412, %f22, %f402, %f411;
	add.f32 	%f53, %f5, %f412;
	mul.f32 	%f413, %f22, %f410;
	sub.f32 	%f414, %f413, %f404;
	add.f32 	%f54, %f6, %f414;
	st.local.v2.f32 	[%rd10+16], {%f53, %f54};
	sub.f32 	%f415, %f15, %f19;
	mul.f32 	%f416, %f387, %f415;
	fma.rn.f32 	%f417, %f31, %f406, %f416;
	add.f32 	%f55, %f18, %f417;
	mul.f32 	%f418, %f31, %f415;
	sub.f32 	%f419, %f418, %f408;
	add.f32 	%f56, %f19, %f419;
	fma.rn.f32 	%f420, %f22, %f388, %f411;
	add.f32 	%f59, %f5, %f420;
	sub.f32 	%f421, %f413, %f393;
	add.f32 	%f60, %f6, %f421;
	st.local.v2.f32 	[%rd10+24], {%f59, %f60};
	fma.rn.f32 	%f422, %f31, %f395, %f416;
	add.f32 	%f61, %f18, %f422;
	sub.f32 	%f423, %f418, %f400;
	add.f32 	%f62, %f19, %f423;
	st.local.v2.f32 	[%rd10+32], {%f39, %f40};
	max.f32 	%f63, %f41, %f49;
	min.f32 	%f64, %f41, %f49;
	max.f32 	%f65, %f42, %f50;
	min.f32 	%f66, %f42, %f50;
	max.f32 	%f67, %f49, %f55;
	min.f32 	%f68, %f49, %f55;
	max.f32 	%f69, %f50, %f56;
	min.f32 	%f70, %f50, %f56;
	max.f32 	%f71, %f55, %f61;
	min.f32 	%f72, %f55, %f61;
	max.f32 	%f73, %f56, %f62;
	min.f32 	%f74, %f56, %f62;
	max.f32 	%f75, %f61, %f41;
	min.f32 	%f76, %f61, %f41;
	max.f32 	%f77, %f62, %f42;
	min.f32 	%f78, %f62, %f42;
	mov.b32 	%r740, 0;
	mov.f32 	%f1172, %f39;
	mov.u32 	%r743, %r740;
	mov.f32 	%f1185, %f1186;
$L__BB0_34:
	mov.u32 	%r67, %r740;
	mov.f32 	%f79, %f1172;
	add.s32 	%r740, %r67, 1;
	mul.wide.u32 	%rd137, %r67, 8;
	add.s64 	%rd31, %rd10, %rd137;
	ld.local.f32 	%f1172, [%rd31+8];
	min.f32 	%f83, %f79, %f1172;
	setp.gtu.f32 	%p40, %f83, %f63;
	max.f32 	%f424, %f79, %f1172;
	setp.gtu.f32 	%p41, %f64, %f424;
	or.pred  	%p42, %p40, %p41;
	@%p42 bra 	$L__BB0_41;
	ld.local.f32 	%f85, [%rd31+4];
	ld.local.f32 	%f86, [%rd31+12];
	min.f32 	%f425, %f85, %f86;
	setp.gtu.f32 	%p43, %f425, %f65;
	max.f32 	%f426, %f85, %f86;
	setp.gtu.f32 	%p44, %f66, %f426;
	or.pred  	%p45, %p43, %p44;
	@%p45 bra 	$L__BB0_41;
	sub.f32 	%f428, %f41, %f79;
	sub.f32 	%f429, %f86, %f85;
	mul.f32 	%f430, %f428, %f429;
	sub.f32 	%f87, %f1172, %f79;
	sub.f32 	%f431, %f42, %f85;
	mul.f32 	%f432, %f87, %f431;
	sub.f32 	%f88, %f430, %f432;
	sub.f32 	%f433, %f50, %f85;
	mul.f32 	%f89, %f87, %f433;
	sub.f32 	%f434, %f49, %f79;
	mul.f32 	%f90, %f434, %f429;
	sub.f32 	%f435, %f89, %f90;
	sub.f32 	%f436, %f79, %f41;
	sub.f32 	%f437, %f50, %f42;
	mul.f32 	%f438, %f436, %f437;
	sub.f32 	%f439, %f85, %f42;
	sub.f32 	%f440, %f49, %f41;
	mul.f32 	%f441, %f440, %f439;
	sub.f32 	%f442, %f438, %f441;
	sub.f32 	%f443, %f86, %f42;
	mul.f32 	%f444, %f440, %f443;
	sub.f32 	%f445, %f1172, %f41;
	mul.f32 	%f446, %f445, %f437;
	sub.f32 	%f447, %f444, %f446;
	mul.f32 	%f448, %f88, %f435;
	setp.leu.f32 	%p46, %f448, 0f00000000;
	mul.f32 	%f449, %f442, %f447;
	setp.leu.f32 	%p47, %f449, 0f00000000;
	or.pred  	%p48, %p46, %p47;
	@%p48 bra 	$L__BB0_41;
	sub.f32 	%f91, %f90, %f89;
	sub.f32 	%f92, %f91, %f88;
	abs.f32 	%f451, %f92;
	setp.leu.f32 	%p49, %f451, 0f322BCC77;
	@%p49 bra 	$L__BB0_39;
	mul.f32 	%f470, %f91, %f41;
	mul.f32 	%f471, %f88, %f49;
	sub.f32 	%f472, %f470, %f471;
	div.rn.f32 	%f1178, %f472, %f92;
	mul.f32 	%f473, %f91, %f42;
	mul.f32 	%f474, %f88, %f50;
	sub.f32 	%f475, %f473, %f474;
	div.rn.f32 	%f1177, %f475, %f92;
	bra.uni 	$L__BB0_40;
$L__BB0_39:
	sub.f32 	%f452, %f85, %f86;
	mul.f32 	%f453, %f86, %f79;
	mul.f32 	%f454, %f1172, %f85;
	sub.f32 	%f455, %f453, %f454;
	sub.f32 	%f456, %f49, %f41;
	mul.f32 	%f457, %f452, %f456;
	sub.f32 	%f458, %f42, %f50;
	mul.f32 	%f459, %f87, %f458;
	sub.f32 	%f460, %f457, %f459;
	mul.f32 	%f461, %f50, %f41;
	mul.f32 	%f462, %f49, %f42;
	sub.f32 	%f463, %f461, %f462;
	mul.f32 	%f464, %f87, %f463;
	mul.f32 	%f465, %f455, %f456;
	sub.f32 	%f466, %f464, %f465;
	div.rn.f32 	%f1178, %f466, %f460;
	mul.f32 	%f467, %f455, %f458;
	mul.f32 	%f468, %f452, %f463;
	sub.f32 	%f469, %f467, %f468;
	div.rn.f32 	%f1177, %f469, %f460;
$L__BB0_40:
	mul.wide.s32 	%rd138, %r743, 8;
	add.s64 	%rd139, %rd11, %rd138;
	st.local.v2.f32 	[%rd139], {%f1178, %f1177};
	add.f32 	%f1185, %f1185, %f1178;
	add.f32 	%f1186, %f1186, %f1177;
	add.s32 	%r743, %r743, 1;
$L__BB0_41:
	setp.gtu.f32 	%p50, %f83, %f67;
	setp.gtu.f32 	%p51, %f68, %f424;
	or.pred  	%p52, %p50, %p51;
	@%p52 bra 	$L__BB0_48;
	ld.local.f32 	%f109, [%rd31+4];
	ld.local.f32 	%f110, [%rd31+12];
	min.f32 	%f476, %f109, %f110;
	setp.gtu.f32 	%p53, %f476, %f69;
	max.f32 	%f477, %f109, %f110;
	setp.gtu.f32 	%p54, %f70, %f477;
	or.pred  	%p55, %p53, %p54;
	@%p55 bra 	$L__BB0_48;
	sub.f32 	%f479, %f49, %f79;
	sub.f32 	%f480, %f110, %f109;
	mul.f32 	%f481, %f479, %f480;
	sub.f32 	%f111, %f1172, %f79;
	sub.f32 	%f482, %f50, %f109;
	mul.f32 	%f483, %f111, %f482;
	sub.f32 	%f112, %f481, %f483;
	sub.f32 	%f484, %f56, %f109;
	mul.f32 	%f113, %f111, %f484;
	sub.f32 	%f485, %f55, %f79;
	mul.f32 	%f114, %f485, %f480;
	sub.f32 	%f486, %f113, %f114;
	sub.f32 	%f487, %f79, %f49;
	sub.f32 	%f488, %f56, %f50;
	mul.f32 	%f489, %f487, %f488;
	sub.f32 	%f490, %f109, %f50;
	sub.f32 	%f491, %f55, %f49;
	mul.f32 	%f492, %f491, %f490;
	sub.f32 	%f493, %f489, %f492;
	sub.f32 	%f494, %f110, %f50;
	mul.f32 	%f495, %f491, %f494;
	sub.f32 	%f496, %f1172, %f49;
	mul.f32 	%f497, %f496, %f488;
	sub.f32 	%f498, %f495, %f497;
	mul.f32 	%f499, %f112, %f486;
	setp.leu.f32 	%p56, %f499, 0f00000000;
	mul.f32 	%f500, %f493, %f498;
	setp.leu.f32 	%p57, %f500, 0f00000000;
	or.pred  	%p58, %p56, %p57;
	@%p58 bra 	$L__BB0_48;
	sub.f32 	%f115, %f114, %f113;
	sub.f32 	%f116, %f115, %f112;
	abs.f32 	%f502, %f116;
	setp.gt.f32 	%p59, %f502, 0f322BCC77;
	@%p59 bra 	$L__BB0_46;
	sub.f32 	%f503, %f109, %f110;
	mul.f32 	%f504, %f110, %f79;
	mul.f32 	%f505, %f1172, %f109;
	sub.f32 	%f506, %f504, %f505;
	sub.f32 	%f507, %f55, %f49;
	mul.f32 	%f508, %f503, %f507;
	sub.f32 	%f509, %f50, %f56;
	mul.f32 	%f510, %f111, %f509;
	sub.f32 	%f511, %f508, %f510;
	mul.f32 	%f512, %f56, %f49;
	mul.f32 	%f513, %f55, %f50;
	sub.f32 	%f514, %f512, %f513;
	mul.f32 	%f515, %f111, %f514;
	mul.f32 	%f516, %f506, %f507;
	sub.f32 	%f517, %f515, %f516;
	div.rn.f32 	%f1184, %f517, %f511;
	mul.f32 	%f518, %f506, %f509;
	mul.f32 	%f519, %f503, %f514;
	sub.f32 	%f520, %f518, %f519;
	div.rn.f32 	%f1183, %f520, %f511;
	bra.uni 	$L__BB0_47;
$L__BB0_46:
	mul.f32 	%f521, %f115, %f49;
	mul.f32 	%f522, %f112, %f55;
	sub.f32 	%f523, %f521, %f522;
	div.rn.f32 	%f1184, %f523, %f116;
	mul.f32 	%f524, %f115, %f50;
	mul.f32 	%f525, %f112, %f56;
	sub.f32 	%f526, %f524, %f525;
	div.rn.f32 	%f1183, %f526, %f116;
$L__BB0_47:
	mul.wide.s32 	%rd140, %r743, 8;
	add.s64 	%rd141, %rd11, %rd140;
	st.local.v2.f32 	[%rd141], {%f1184, %f1183};
	add.f32 	%f1185, %f1185, %f1184;
	add.f32 	%f1186, %f1186, %f1183;
	add.s32 	%r743, %r743, 1;
$L__BB0_48:
	setp.gtu.f32 	%p60, %f83, %f71;
	setp.gtu.f32 	%p61, %f72, %f424;
	or.pred  	%p62, %p60, %p61;
	@%p62 bra 	$L__BB0_55;
	ld.local.f32 	%f133, [%rd31+4];
	ld.local.f32 	%f134, [%rd31+12];
	min.f32 	%f527, %f133, %f134;
	setp.gtu.f32 	%p63, %f527, %f73;
	max.f32 	%f528, %f133, %f134;
	setp.gtu.f32 	%p64, %f74, %f528;
	or.pred  	%p65, %p63, %p64;
	@%p65 bra 	$L__BB0_55;
	sub.f32 	%f530, %f55, %f79;
	sub.f32 	%f531, %f134, %f133;
	mul.f32 	%f532, %f530, %f531;
	sub.f32 	%f135, %f1172, %f79;
	sub.f32 	%f533, %f56, %f133;
	mul.f32 	%f534, %f135, %f533;
	sub.f32 	%f136, %f532, %f534;
	sub.f32 	%f535, %f62, %f133;
	mul.f32 	%f137, %f135, %f535;
	sub.f32 	%f536, %f61, %f79;
	mul.f32 	%f138, %f536, %f531;
	sub.f32 	%f537, %f137, %f138;
	sub.f32 	%f538, %f79, %f55;
	sub.f32 	%f539, %f62, %f56;
	mul.f32 	%f540, %f538, %f539;
	sub.f32 	%f541, %f133, %f56;
	sub.f32 	%f542, %f61, %f55;
	mul.f32 	%f543, %f542, %f541;
	sub.f32 	%f544, %f540, %f543;
	sub.f32 	%f545, %f134, %f56;
	mul.f32 	%f546, %f542, %f545;
	sub.f32 	%f547, %f1172, %f55;
	mul.f32 	%f548, %f547, %f539;
	sub.f32 	%f549, %f546, %f548;
	mul.f32 	%f550, %f136, %f537;
	setp.leu.f32 	%p66, %f550, 0f00000000;
	mul.f32 	%f551, %f544, %f549;
	setp.leu.f32 	%p67, %f551, 0f00000000;
	or.pred  	%p68, %p66, %p67;
	@%p68 bra 	$L__BB0_55;
	sub.f32 	%f139, %f138, %f137;
	sub.f32 	%f140, %f139, %f136;
	abs.f32 	%f553, %f140;
	setp.gt.f32 	%p69, %f553, 0f322BCC77;
	@%p69 bra 	$L__BB0_53;
	sub.f32 	%f554, %f133, %f134;
	mul.f32 	%f555, %f134, %f79;
	mul.f32 	%f556, %f1172, %f133;
	sub.f32 	%f557, %f555, %f556;
	sub.f32 	%f558, %f61, %f55;
	mul.f32 	%f559, %f554, %f558;
	sub.f32 	%f560, %f56, %f62;
	mul.f32 	%f561, %f135, %f560;
	sub.f32 	%f562, %f559, %f561;
	mul.f32 	%f563, %f62, %f55;
	mul.f32 	%f564, %f61, %f56;
	sub.f32 	%f565, %f563, %f564;
	mul.f32 	%f566, %f135, %f565;
	mul.f32 	%f567, %f557, %f558;
	sub.f32 	%f568, %f566, %f567;
	div.rn.f32 	%f1190, %f568, %f562;
	mul.f32 	%f569, %f557, %f560;
	mul.f32 	%f570, %f554, %f565;
	sub.f32 	%f571, %f569, %f570;
	div.rn.f32 	%f1189, %f571, %f562;
	bra.uni 	$L__BB0_54;
$L__BB0_53:
	mul.f32 	%f572, %f139, %f55;
	mul.f32 	%f573, %f136, %f61;
	sub.f32 	%f574, %f572, %f573;
	div.rn.f32 	%f1190, %f574, %f140;
	mul.f32 	%f575, %f139, %f56;
	mul.f32 	%f576, %f136, %f62;
	sub.f32 	%f577, %f575, %f576;
	div.rn.f32 	%f1189, %f577, %f140;
$L__BB0_54:
	mul.wide.s32 	%rd142, %r743, 8;
	add.s64 	%rd143, %rd11, %rd142;
	st.local.v2.f32 	[%rd143], {%f1190, %f1189};
	add.f32 	%f1185, %f1185, %f1190;
	add.f32 	%f1186, %f1186, %f1189;
	add.s32 	%r743, %r743, 1;
$L__BB0_55:
	setp.gtu.f32 	%p70, %f83, %f75;
	setp.gtu.f32 	%p71, %f76, %f424;
	or.pred  	%p72, %p70, %p71;
	@%p72 bra 	$L__BB0_62;
	ld.local.f32 	%f157, [%rd31+4];
	ld.local.f32 	%f158, [%rd31+12];
	min.f32 	%f578, %f157, %f158;
	setp.gtu.f32 	%p73, %f578, %f77;
	max.f32 	%f579, %f157, %f158;
	setp.gtu.f32 	%p74, %f78, %f579;
	or.pred  	%p75, %p73, %p74;
	@%p75 bra 	$L__BB0_62;
	sub.f32 	%f581, %f61, %f79;
	sub.f32 	%f582, %f158, %f157;
	mul.f32 	%f583, %f581, %f582;
	sub.f32 	%f159, %f1172, %f79;
	sub.f32 	%f584, %f62, %f157;
	mul.f32 	%f585, %f159, %f584;
	sub.f32 	%f160, %f583, %f585;
	sub.f32 	%f586, %f42, %f157;
	mul.f32 	%f161, %f159, %f586;
	sub.f32 	%f587, %f41, %f79;
	mul.f32 	%f162, %f587, %f582;
	sub.f32 	%f588, %f161, %f162;
	sub.f32 	%f589, %f79, %f61;
	sub.f32 	%f590, %f42, %f62;
	mul.f32 	%f591, %f589, %f590;
	sub.f32 	%f592, %f157, %f62;
	sub.f32 	%f593, %f41, %f61;
	mul.f32 	%f594, %f593, %f592;
	sub.f32 	%f595, %f591, %f594;
	sub.f32 	%f596, %f158, %f62;
	mul.f32 	%f597, %f593, %f596;
	sub.f32 	%f598, %f1172, %f61;
	mul.f32 	%f599, %f598, %f590;
	sub.f32 	%f600, %f597, %f599;
	mul.f32 	%f601, %f160, %f588;
	setp.leu.f32 	%p76, %f601, 0f00000000;
	mul.f32 	%f602, %f595, %f600;
	setp.leu.f32 	%p77, %f602, 0f00000000;
	or.pred  	%p78, %p76, %p77;
	@%p78 bra 	$L__BB0_62;
	sub.f32 	%f163, %f162, %f161;
	sub.f32 	%f164, %f163, %f160;
	abs.f32 	%f604, %f164;
	setp.gt.f32 	%p79, %f604, 0f322BCC77;
	@%p79 bra 	$L__BB0_60;
	sub.f32 	%f605, %f157, %f158;
	mul.f32 	%f606, %f158, %f79;
	mul.f32 	%f607, %f1172, %f157;
	sub.f32 	%f608, %f606, %f607;
	sub.f32 	%f609, %f41, %f61;
	mul.f32 	%f610, %f605, %f609;
	sub.f32 	%f611, %f62, %f42;
	mul.f32 	%f612, %f159, %f611;
	sub.f32 	%f613, %f610, %f612;
	mul.f32 	%f614, %f42, %f61;
	mul.f32 	%f615, %f41, %f62;
	sub.f32 	%f616, %f614, %f615;
	mul.f32 	%f617, %f159, %f616;
	mul.f32 	%f618, %f608, %f609;
	sub.f32 	%f619, %f617, %f618;
	div.rn.f32 	%f1196, %f619, %f613;
	mul.f32 	%f620, %f608, %f611;
	mul.f32 	%f621, %f605, %f616;
	sub.f32 	%f622, %f620, %f621;
	div.rn.f32 	%f1195, %f622, %f613;
	bra.uni 	$L__BB0_61;
$L__BB0_60:
	mul.f32 	%f623, %f163, %f61;
	mul.f32 	%f624, %f160, %f41;
	sub.f32 	%f625, %f623, %f624;
	div.rn.f32 	%f1196, %f625, %f164;
	mul.f32 	%f626, %f163, %f62;
	mul.f32 	%f627, %f160, %f42;
	sub.f32 	%f628, %f626, %f627;
	div.rn.f32 	%f1195, %f628, %f164;
$L__BB0_61:
	mul.wide.s32 	%rd144, %r743, 8;
	add.s64 	%rd145, %rd11, %rd144;
	st.local.v2.f32 	[%rd145], {%f1196, %f1195};
	add.f32 	%f1185, %f1185, %f1196;
	add.f32 	%f1186, %f1186, %f1195;
	add.s32 	%r743, %r743, 1;
$L__BB0_62:
	setp.ne.s32 	%p80, %r740, 4;
	@%p80 bra 	$L__BB0_34;
	neg.f32 	%f181, %f17;
	mul.f32 	%f182, %f17, 0fBF22F983;
	mov.b32 	%r78, %f181;
	shr.u32 	%r388, %r78, 23;
	and.b32  	%r389, %r388, 224;
	add.s32 	%r390, %r389, -128;
	shl.b32 	%r391, %r78, 8;
	or.b32  	%r79, %r391, -2147483648;
	shr.u32 	%r392, %r390, 5;
	and.b32  	%r80, %r388, 31;
	cvt.u64.u32 	%rd146, %r392;
	neg.s64 	%rd32, %rd146;
	sub.s32 	%r81, 32, %r80;
	add.f32 	%f183, %f14, 0fB727C5AC;
	mov.u32 	%r749, %r16;
	mov.f32 	%f1199, %f9;
	@%p2 bra 	$L__BB0_69;
	mov.b64 	%rd348, 0;
	mov.b32 	%r746, 0;
$L__BB0_65:
	.pragma "nounroll";
	mul.wide.u32 	%rd148, %r746, 4;
	mov.u64 	%rd149, __cudart_i2opi_f;
	add.s64 	%rd150, %rd149, %rd148;
	ld.global.nc.u32 	%r394, [%rd150];
	mad.wide.u32 	%rd151, %r394, %r12, %rd348;
	shr.u64 	%rd348, %rd151, 32;
	add.s64 	%rd152, %rd5, %rd148;
	st.local.u32 	[%rd152], %rd151;
	add.s32 	%r746, %r746, 1;
	setp.ne.s32 	%p81, %r746, 6;
	@%p81 bra 	$L__BB0_65;
	setp.eq.s32 	%p82, %r13, 0;
	st.local.u32 	[%rd5+24], %rd348;
	ld.local.u32 	%r747, [%rd14+24];
	ld.local.u32 	%r748, [%rd14+20];
	@%p82 bra 	$L__BB0_68;
	shl.b32 	%r395, %r747, %r13;
	shr.u32 	%r396, %r748, %r14;
	add.s32 	%r747, %r396, %r395;
	shl.b32 	%r397, %r748, %r13;
	ld.local.u32 	%r398, [%rd14+16];
	shr.u32 	%r399, %r398, %r14;
	add.s32 	%r748, %r399, %r397;
$L__BB0_68:
	setp.lt.s32 	%p83, %r11, 0;
	shr.u32 	%r400, %r747, 30;
	shf.l.wrap.b32 	%r401, %r748, %r747, 2;
	shl.b32 	%r402, %r748, 2;
	shr.u32 	%r403, %r401, 31;
	add.s32 	%r404, %r403, %r400;
	neg.s32 	%r405, %r404;
	selp.b32 	%r749, %r405, %r404, %p83;
	xor.b32  	%r406, %r401, %r11;
	shr.s32 	%r407, %r401, 31;
	xor.b32  	%r408, %r407, %r401;
	xor.b32  	%r409, %r407, %r402;
	cvt.u64.u32 	%rd153, %r408;
	shl.b64 	%rd154, %rd153, 32;
	cvt.u64.u32 	%rd155, %r409;
	or.b64  	%rd156, %rd154, %rd155;
	cvt.rn.f64.s64 	%fd9, %rd156;
	mul.f64 	%fd10, %fd9, 0d3BF921FB54442D19;
	cvt.rn.f32.f64 	%f629, %fd10;
	neg.f32 	%f630, %f629;
	setp.lt.s32 	%p84, %r406, 0;
	selp.f32 	%f1199, %f630, %f629, %p84;
$L__BB0_69:
	add.s32 	%r410, %r749, 1;
	mul.rn.f32 	%f631, %f1199, %f1199;
	and.b32  	%r411, %r749, 1;
	setp.eq.b32 	%p85, %r411, 1;
	selp.f32 	%f632, %f1199, 0f3F800000, %p85;
	fma.rn.f32 	%f633, %f631, %f632, 0f00000000;
	fma.rn.f32 	%f634, %f631, 0f37CBAC00, 0fBAB607ED;
	selp.f32 	%f635, 0fB94D4153, %f634, %p85;
	selp.f32 	%f636, 0f3C0885E4, 0f3D2AAABB, %p85;
	fma.rn.f32 	%f637, %f635, %f631, %f636;
	selp.f32 	%f638, 0fBE2AAAA8, 0fBEFFFFFF, %p85;
	fma.rn.f32 	%f639, %f637, %f631, %f638;
	fma.rn.f32 	%f640, %f639, %f633, %f632;
	and.b32  	%r412, %r410, 2;
	setp.eq.s32 	%p86, %r412, 0;
	mov.f32 	%f641, 0f00000000;
	sub.f32 	%f642, %f641, %f640;
	selp.f32 	%f186, %f640, %f642, %p86;
	mov.u32 	%r753, %r16;
	mov.f32 	%f1200, %f9;
	@%p2 bra 	$L__BB0_75;
	mov.b64 	%rd349, 0;
	mov.b32 	%r750, 0;
$L__BB0_71:
	.pragma "nounroll";
	mul.wide.u32 	%rd158, %r750, 4;
	mov.u64 	%rd159, __cudart_i2opi_f;
	add.s64 	%rd160, %rd159, %rd158;
	ld.global.nc.u32 	%r414, [%rd160];
	mad.wide.u32 	%rd161, %r414, %r12, %rd349;
	shr.u64 	%rd349, %rd161, 32;
	add.s64 	%rd162, %rd4, %rd158;
	st.local.u32 	[%rd162], %rd161;
	add.s32 	%r750, %r750, 1;
	setp.ne.s32 	%p87, %r750, 6;
	@%p87 bra 	$L__BB0_71;
	setp.eq.s32 	%p88, %r13, 0;
	st.local.u32 	[%rd4+24], %rd349;
	ld.local.u32 	%r751, [%rd15+24];
	ld.local.u32 	%r752, [%rd15+20];
	@%p88 bra 	$L__BB0_74;
	shl.b32 	%r415, %r751, %r13;
	shr.u32 	%r416, %r752, %r14;
	add.s32 	%r751, %r416, %r415;
	shl.b32 	%r417, %r752, %r13;
	ld.local.u32 	%r418, [%rd15+16];
	shr.u32 	%r419, %r418, %r14;
	add.s32 	%r752, %r419, %r417;
$L__BB0_74:
	setp.lt.s32 	%p89, %r11, 0;
	shr.u32 	%r420, %r751, 30;
	shf.l.wrap.b32 	%r421, %r752, %r751, 2;
	shl.b32 	%r422, %r752, 2;
	shr.u32 	%r423, %r421, 31;
	add.s32 	%r424, %r423, %r420;
	neg.s32 	%r425, %r424;
	selp.b32 	%r753, %r425, %r424, %p89;
	xor.b32  	%r426, %r421, %r11;
	shr.s32 	%r427, %r421, 31;
	xor.b32  	%r428, %r427, %r421;
	xor.b32  	%r429, %r427, %r422;
	cvt.u64.u32 	%rd163, %r428;
	shl.b64 	%rd164, %rd163, 32;
	cvt.u64.u32 	%rd165, %r429;
	or.b64  	%rd166, %rd164, %rd165;
	cvt.rn.f64.s64 	%fd11, %rd166;
	mul.f64 	%fd12, %fd11, 0d3BF921FB54442D19;
	cvt.rn.f32.f64 	%f643, %fd12;
	neg.f32 	%f644, %f643;
	setp.lt.s32 	%p90, %r426, 0;
	selp.f32 	%f1200, %f644, %f643, %p90;
$L__BB0_75:
	mul.rn.f32 	%f645, %f1200, %f1200;
	and.b32  	%r430, %r753, 1;
	setp.eq.b32 	%p91, %r430, 1;
	selp.f32 	%f646, 0f3F800000, %f1200, %p91;
	fma.rn.f32 	%f647, %f645, %f646, 0f00000000;
	fma.rn.f32 	%f648, %f645, 0f37CBAC00, 0fBAB607ED;
	selp.f32 	%f649, %f648, 0fB94D4153, %p91;
	selp.f32 	%f650, 0f3D2AAABB, 0f3C0885E4, %p91;
	fma.rn.f32 	%f651, %f649, %f645, %f650;
	selp.f32 	%f652, 0fBEFFFFFF, 0fBE2AAAA8, %p91;
	fma.rn.f32 	%f653, %f651, %f645, %f652;
	fma.rn.f32 	%f654, %f653, %f647, %f646;
	and.b32  	%r431, %r753, 2;
	setp.eq.s32 	%p92, %r431, 0;
	mov.f32 	%f655, 0f00000000;
	sub.f32 	%f656, %f655, %f654;
	selp.f32 	%f657, %f654, %f656, %p92;
	sub.f32 	%f658, %f41, %f5;
	sub.f32 	%f659, %f42, %f6;
	mul.f32 	%f660, %f659, %f657;
	fma.rn.f32 	%f661, %f186, %f658, %f660;
	add.f32 	%f662, %f5, %f661;
	mul.f32 	%f664, %f186, %f659;
	mul.f32 	%f665, %f658, %f657;
	sub.f32 	%f666, %f664, %f665;
	add.f32 	%f667, %f6, %f666;
	setp.leu.f32 	%p93, %f662, %f7;
	setp.geu.f32 	%p94, %f662, %f10;
	setp.leu.f32 	%p95, %f667, %f11;
	or.pred  	%p96, %p93, %p95;
	or.pred  	%p97, %p96, %p94;
	setp.geu.f32 	%p98, %f667, %f12;
	or.pred  	%p99, %p97, %p98;
	@%p99 bra 	$L__BB0_77;
	add.f32 	%f1185, %f1185, %f41;
	add.f32 	%f1186, %f1186, %f42;
	mul.wide.s32 	%rd167, %r743, 8;
	add.s64 	%rd168, %rd11, %rd167;
	st.local.v2.f32 	[%rd168], {%f41, %f42};
	add.s32 	%r743, %r743, 1;
$L__BB0_77:
	cvt.rni.s32.f32 	%r432, %f182;
	cvt.rn.f32.s32 	%f669, %r432;
	abs.f32 	%f670, %f181;
	shl.b64 	%rd169, %rd32, 2;
	add.s64 	%rd37, %rd3, %rd169;
	setp.eq.f32 	%p100, %f670, 0f7F800000;
	setp.ltu.f32 	%p101, %f670, 0f47CE4780;
	or.pred  	%p3, %p101, %p100;
	selp.b32 	%r816, %r432, 0, %p101;
	mov.f32 	%f671, 0f00000000;
	mul.rn.f32 	%f672, %f181, %f671;
	fma.rn.f32 	%f673, %f669, 0fBFC90FDA, %f181;
	fma.rn.f32 	%f674, %f669, 0fB3A22168, %f673;
	fma.rn.f32 	%f675, %f669, 0fA7C234C5, %f674;
	selp.f32 	%f1228, %f675, %f672, %p101;
	mov.u32 	%r758, %r816;
	mov.f32 	%f1203, %f1228;
	@%p3 bra 	$L__BB0_83;
	mov.b64 	%rd350, 0;
	mov.b32 	%r755, 0;
$L__BB0_79:
	.pragma "nounroll";
	mul.wide.u32 	%rd171, %r755, 4;
	mov.u64 	%rd172, __cudart_i2opi_f;
	add.s64 	%rd173, %rd172, %rd171;
	ld.global.nc.u32 	%r434, [%rd173];
	mad.wide.u32 	%rd174, %r434, %r79, %rd350;
	shr.u64 	%rd350, %rd174, 32;
	add.s64 	%rd175, %rd3, %rd171;
	st.local.u32 	[%rd175], %rd174;
	add.s32 	%r755, %r755, 1;
	setp.ne.s32 	%p102, %r755, 6;
	@%p102 bra 	$L__BB0_79;
	setp.eq.s32 	%p103, %r80, 0;
	st.local.u32 	[%rd3+24], %rd350;
	ld.local.u32 	%r756, [%rd37+24];
	ld.local.u32 	%r757, [%rd37+20];
	@%p103 bra 	$L__BB0_82;
	shl.b32 	%r435, %r756, %r80;
	shr.u32 	%r436, %r757, %r81;
	add.s32 	%r756, %r436, %r435;
	shl.b32 	%r437, %r757, %r80;
	ld.local.u32 	%r438, [%rd37+16];
	shr.u32 	%r439, %r438, %r81;
	add.s32 	%r757, %r439, %r437;
$L__BB0_82:
	setp.lt.s32 	%p104, %r78, 0;
	shr.u32 	%r440, %r756, 30;
	shf.l.wrap.b32 	%r441, %r757, %r756, 2;
	shl.b32 	%r442, %r757, 2;
	shr.u32 	%r443, %r441, 31;
	add.s32 	%r444, %r443, %r440;
	neg.s32 	%r445, %r444;
	selp.b32 	%r758, %r445, %r444, %p104;
	xor.b32  	%r446, %r441, %r78;
	shr.s32 	%r447, %r441, 31;
	xor.b32  	%r448, %r447, %r441;
	xor.b32  	%r449, %r447, %r442;
	cvt.u64.u32 	%rd176, %r448;
	shl.b64 	%rd177, %rd176, 32;
	cvt.u64.u32 	%rd178, %r449;
	or.b64  	%rd179, %rd177, %rd178;
	cvt.rn.f64.s64 	%fd13, %rd179;
	mul.f64 	%fd14, %fd13, 0d3BF921FB54442D19;
	cvt.rn.f32.f64 	%f676, %fd14;
	neg.f32 	%f677, %f676;
	setp.lt.s32 	%p105, %r446, 0;
	selp.f32 	%f1203, %f677, %f676, %p105;
$L__BB0_83:
	add.s64 	%rd40, %rd2, %rd169;
	add.s32 	%r450, %r758, 1;
	mul.rn.f32 	%f678, %f1203, %f1203;
	and.b32  	%r451, %r758, 1;
	setp.eq.b32 	%p106, %r451, 1;
	selp.f32 	%f679, %f1203, 0f3F800000, %p106;
	fma.rn.f32 	%f680, %f678, %f679, 0f00000000;
	fma.rn.f32 	%f681, %f678, 0f37CBAC00, 0fBAB607ED;
	selp.f32 	%f682, 0fB94D4153, %f681, %p106;
	selp.f32 	%f683, 0f3C0885E4, 0f3D2AAABB, %p106;
	fma.rn.f32 	%f684, %f682, %f678, %f683;
	selp.f32 	%f685, 0fBE2AAAA8, 0fBEFFFFFF, %p106;
	fma.rn.f32 	%f686, %f684, %f678, %f685;
	fma.rn.f32 	%f687, %f686, %f680, %f679;
	and.b32  	%r452, %r450, 2;
	setp.eq.s32 	%p107, %r452, 0;
	mov.f32 	%f688, 0f00000000;
	sub.f32 	%f689, %f688, %f687;
	selp.f32 	%f196, %f687, %f689, %p107;
	mov.u32 	%r762, %r816;
	mov.f32 	%f1204, %f1228;
	@%p3 bra 	$L__BB0_89;
	mov.b64 	%rd351, 0;
	mov.b32 	%r759, 0;
$L__BB0_85:
	.pragma "nounroll";
	mul.wide.u32 	%rd182, %r759, 4;
	mov.u64 	%rd183, __cudart_i2opi_f;
	add.s64 	%rd184, %rd183, %rd182;
	ld.global.nc.u32 	%r454, [%rd184];
	mad.wide.u32 	%rd185, %r454, %r79, %rd351;
	shr.u64 	%rd351, %rd185, 32;
	add.s64 	%rd186, %rd2, %rd182;
	st.local.u32 	[%rd186], %rd185;
	add.s32 	%r759, %r759, 1;
	setp.ne.s32 	%p108, %r759, 6;
	@%p108 bra 	$L__BB0_85;
	setp.eq.s32 	%p109, %r80, 0;
	st.local.u32 	[%rd2+24], %rd351;
	ld.local.u32 	%r760, [%rd40+24];
	ld.local.u32 	%r761, [%rd40+20];
	@%p109 bra 	$L__BB0_88;
	shl.b32 	%r455, %r760, %r80;
	shr.u32 	%r456, %r761, %r81;
	add.s32 	%r760, %r456, %r455;
	shl.b32 	%r457, %r761, %r80;
	ld.local.u32 	%r458, [%rd40+16];
	shr.u32 	%r459, %r458, %r81;
	add.s32 	%r761, %r459, %r457;
$L__BB0_88:
	setp.lt.s32 	%p110, %r78, 0;
	shr.u32 	%r460, %r760, 30;
	shf.l.wrap.b32 	%r461, %r761, %r760, 2;
	shl.b32 	%r462, %r761, 2;
	shr.u32 	%r463, %r461, 31;
	add.s32 	%r464, %r463, %r460;
	neg.s32 	%r465, %r464;
	selp.b32 	%r762, %r465, %r464, %p110;
	xor.b32  	%r466, %r461, %r78;
	shr.s32 	%r467, %r461, 31;
	xor.b32  	%r468, %r467, %r461;
	xor.b32  	%r469, %r467, %r462;
	cvt.u64.u32 	%rd187, %r468;
	shl.b64 	%rd188, %rd187, 32;
	cvt.u64.u32 	%rd189, %r469;
	or.b64  	%rd190, %rd188, %rd189;
	cvt.rn.f64.s64 	%fd15, %rd190;
	mul.f64 	%fd16, %fd15, 0d3BF921FB54442D19;
	cvt.rn.f32.f64 	%f690, %fd16;
	neg.f32 	%f691, %f690;
	setp.lt.s32 	%p111, %r466, 0;
	selp.f32 	%f1204, %f691, %f690, %p111;
$L__BB0_89:
	mul.rn.f32 	%f692, %f1204, %f1204;
	and.b32  	%r470, %r762, 1;
	setp.eq.b32 	%p112, %r470, 1;
	selp.f32 	%f693, 0f3F800000, %f1204, %p112;
	fma.rn.f32 	%f694, %f692, %f693, 0f00000000;
	fma.rn.f32 	%f695, %f692, 0f37CBAC00, 0fBAB607ED;
	selp.f32 	%f696, %f695, 0fB94D4153, %p112;
	selp.f32 	%f697, 0f3D2AAABB, 0f3C0885E4, %p112;
	fma.rn.f32 	%f698, %f696, %f692, %f697;
	selp.f32 	%f699, 0fBEFFFFFF, 0fBE2AAAA8, %p112;
	fma.rn.f32 	%f700, %f698, %f692, %f699;
	fma.rn.f32 	%f701, %f700, %f694, %f693;
	and.b32  	%r471, %r762, 2;
	setp.eq.s32 	%p113, %r471, 0;
	mov.f32 	%f702, 0f00000000;
	sub.f32 	%f703, %f702, %f701;
	selp.f32 	%f704, %f701, %f703, %p113;
	sub.f32 	%f705, %f39, %f18;
	sub.f32 	%f706, %f40, %f19;
	mul.f32 	%f707, %f706, %f704;
	fma.rn.f32 	%f708, %f196, %f705, %f707;
	add.f32 	%f709, %f18, %f708;
	mul.f32 	%f711, %f196, %f706;
	mul.f32 	%f712, %f705, %f704;
	sub.f32 	%f713, %f711, %f712;
	add.f32 	%f714, %f19, %f713;
	setp.leu.f32 	%p114, %f709, %f183;
	add.f32 	%f716, %f13, 0f3727C5AC;
	setp.geu.f32 	%p115, %f709, %f716;
	add.f32 	%f717, %f16, 0fB727C5AC;
	setp.leu.f32 	%p116, %f714, %f717;
	or.pred  	%p117, %p114, %p116;
	or.pred  	%p118, %p117, %p115;
	add.f32 	%f718, %f15, 0f3727C5AC;
	setp.geu.f32 	%p119, %f714, %f718;
	or.pred  	%p120, %p118, %p119;
	@%p120 bra 	$L__BB0_91;
	add.f32 	%f1185, %f1185, %f39;
	add.f32 	%f1186, %f1186, %f40;
	mul.wide.s32 	%rd191, %r743, 8;
	add.s64 	%rd192, %rd11, %rd191;
	st.local.v2.f32 	[%rd192], {%f39, %f40};
	add.s32 	%r743, %r743, 1;
$L__BB0_91:
	mov.u32 	%r767, %r16;
	mov.f32 	%f1207, %f9;
	@%p2 bra 	$L__BB0_97;
	mov.b64 	%rd352, 0;
	mov.b32 	%r764, 0;
$L__BB0_93:
	.pragma "nounroll";
	mul.wide.u32 	%rd194, %r764, 4;
	mov.u64 	%rd195, __cudart_i2opi_f;
	add.s64 	%rd196, %rd195, %rd194;
	ld.global.nc.u32 	%r473, [%rd196];
	mad.wide.u32 	%rd197, %r473, %r12, %rd352;
	shr.u64 	%rd352, %rd197, 32;
	add.s64 	%rd198, %rd5, %rd194;
	st.local.u32 	[%rd198], %rd197;
	add.s32 	%r764, %r764, 1;
	setp.ne.s32 	%p121, %r764, 6;
	@%p121 bra 	$L__BB0_93;
	setp.eq.s32 	%p122, %r13, 0;
	st.local.u32 	[%rd5+24], %rd352;
	ld.local.u32 	%r765, [%rd14+24];
	ld.local.u32 	%r766, [%rd14+20];
	@%p122 bra 	$L__BB0_96;
	shl.b32 	%r474, %r765, %r13;
	shr.u32 	%r475, %r766, %r14;
	add.s32 	%r765, %r475, %r474;
	shl.b32 	%r476, %r766, %r13;
	ld.local.u32 	%r477, [%rd14+16];
	shr.u32 	%r478, %r477, %r14;
	add.s32 	%r766, %r478, %r476;
$L__BB0_96:
	setp.lt.s32 	%p123, %r11, 0;
	shr.u32 	%r479, %r765, 30;
	shf.l.wrap.b32 	%r480, %r766, %r765, 2;
	shl.b32 	%r481, %r766, 2;
	shr.u32 	%r482, %r480, 31;
	add.s32 	%r483, %r482, %r479;
	neg.s32 	%r484, %r483;
	selp.b32 	%r767, %r484, %r483, %p123;
	xor.b32  	%r485, %r480, %r11;
	shr.s32 	%r486, %r480, 31;
	xor.b32  	%r487, %r486, %r480;
	xor.b32  	%r488, %r486, %r481;
	cvt.u64.u32 	%rd199, %r487;
	shl.b64 	%rd200, %rd199, 32;
	cvt.u64.u32 	%rd201, %r488;
	or.b64  	%rd202, %rd200, %rd201;
	cvt.rn.f64.s64 	%fd17, %rd202;
	mul.f64 	%fd18, %fd17, 0d3BF921FB54442D19;
	cvt.rn.f32.f64 	%f719, %fd18;
	neg.f32 	%f720, %f719;
	setp.lt.s32 	%p124, %r485, 0;
	selp.f32 	%f1207, %f720, %f719, %p124;
$L__BB0_97:
	add.s32 	%r489, %r767, 1;
	mul.rn.f32 	%f721, %f1207, %f1207;
	and.b32  	%r490, %r767, 1;
	setp.eq.b32 	%p125, %r490, 1;
	selp.f32 	%f722, %f1207, 0f3F800000, %p125;
	fma.rn.f32 	%f723, %f721, %f722, 0f00000000;
	fma.rn.f32 	%f724, %f721, 0f37CBAC00, 0fBAB607ED;
	selp.f32 	%f725, 0fB94D4153, %f724, %p125;
	selp.f32 	%f726, 0f3C0885E4, 0f3D2AAABB, %p125;
	fma.rn.f32 	%f727, %f725, %f721, %f726;
	selp.f32 	%f728, 0fBE2AAAA8, 0fBEFFFFFF, %p125;
	fma.rn.f32 	%f729, %f727, %f721, %f728;
	fma.rn.f32 	%f730, %f729, %f723, %f722;
	and.b32  	%r491, %r489, 2;
	setp.eq.s32 	%p126, %r491, 0;
	mov.f32 	%f731, 0f00000000;
	sub.f32 	%f732, %f731, %f730;
	selp.f32 	%f208, %f730, %f732, %p126;
	mov.u32 	%r771, %r16;
	mov.f32 	%f1208, %f9;
	@%p2 bra 	$L__BB0_103;
	mov.b64 	%rd353, 0;
	mov.b32 	%r768, 0;
$L__BB0_99:
	.pragma "nounroll";
	mul.wide.u32 	%rd204, %r768, 4;
	mov.u64 	%rd205, __cudart_i2opi_f;
	add.s64 	%rd206, %rd205, %rd204;
	ld.global.nc.u32 	%r493, [%rd206];
	mad.wide.u32 	%rd207, %r493, %r12, %rd353;
	shr.u64 	%rd353, %rd207, 32;
	add.s64 	%rd208, %rd4, %rd204;
	st.local.u32 	[%rd208], %rd207;
	add.s32 	%r768, %r768, 1;
	setp.ne.s32 	%p127, %r768, 6;
	@%p127 bra 	$L__BB0_99;
	setp.eq.s32 	%p128, %r13, 0;
	st.local.u32 	[%rd4+24], %rd353;
	ld.local.u32 	%r769, [%rd15+24];
	ld.local.u32 	%r770, [%rd15+20];
	@%p128 bra 	$L__BB0_102;
	shl.b32 	%r494, %r769, %r13;
	shr.u32 	%r495, %r770, %r14;
	add.s32 	%r769, %r495, %r494;
	shl.b32 	%r496, %r770, %r13;
	ld.local.u32 	%r497, [%rd15+16];
	shr.u32 	%r498, %r497, %r14;
	add.s32 	%r770, %r498, %r496;
$L__BB0_102:
	setp.lt.s32 	%p129, %r11, 0;
	shr.u32 	%r499, %r769, 30;
	shf.l.wrap.b32 	%r500, %r770, %r769, 2;
	shl.b32 	%r501, %r770, 2;
	shr.u32 	%r502, %r500, 31;
	add.s32 	%r503, %r502, %r499;
	neg.s32 	%r504, %r503;
	selp.b32 	%r771, %r504, %r503, %p129;
	xor.b32  	%r505, %r500, %r11;
	shr.s32 	%r506, %r500, 31;
	xor.b32  	%r507, %r506, %r500;
	xor.b32  	%r508, %r506, %r501;
	cvt.u64.u32 	%rd209, %r507;
	shl.b64 	%rd210, %rd209, 32;
	cvt.u64.u32 	%rd211, %r508;
	or.b64  	%rd212, %rd210, %rd211;
	cvt.rn.f64.s64 	%fd19, %rd212;
	mul.f64 	%fd20, %fd19, 0d3BF921FB54442D19;
	cvt.rn.f32.f64 	%f733, %fd20;
	neg.f32 	%f734, %f733;
	setp.lt.s32 	%p130, %r505, 0;
	selp.f32 	%f1208, %f734, %f733, %p130;
$L__BB0_103:
	mul.rn.f32 	%f735, %f1208, %f1208;
	and.b32  	%r509, %r771, 1;
	setp.eq.b32 	%p131, %r509, 1;
	selp.f32 	%f736, 0f3F800000, %f1208, %p131;
	fma.rn.f32 	%f737, %f735, %f736, 0f00000000;
	fma.rn.f32 	%f738, %f735, 0f37CBAC00, 0fBAB607ED;
	selp.f32 	%f739, %f738, 0fB94D4153, %p131;
	selp.f32 	%f740, 0f3D2AAABB, 0f3C0885E4, %p131;
	fma.rn.f32 	%f741, %f739, %f735, %f740;
	selp.f32 	%f742, 0fBEFFFFFF, 0fBE2AAAA8, %p131;
	fma.rn.f32 	%f743, %f741, %f735, %f742;
	fma.rn.f32 	%f744, %f743, %f737, %f736;
	and.b32  	%r510, %r771, 2;
	setp.eq.s32 	%p132, %r510, 0;
	mov.f32 	%f745, 0f00000000;
	sub.f32 	%f746, %f745, %f744;
	selp.f32 	%f747, %f744, %f746, %p132;
	sub.f32 	%f748, %f49, %f5;
	sub.f32 	%f749, %f50, %f6;
	mul.f32 	%f750, %f749, %f747;
	fma.rn.f32 	%f751, %f208, %f748, %f750;
	add.f32 	%f752, %f5, %f751;
	mul.f32 	%f754, %f208, %f749;
	mul.f32 	%f755, %f748, %f747;
	sub.f32 	%f756, %f754, %f755;
	add.f32 	%f757, %f6, %f756;
	setp.leu.f32 	%p133, %f752, %f7;
	setp.geu.f32 	%p134, %f752, %f10;
	setp.leu.f32 	%p135, %f757, %f11;
	or.pred  	%p136, %p133, %p135;
	or.pred  	%p137, %p136, %p134;
	setp.geu.f32 	%p138, %f757, %f12;
	or.pred  	%p139, %p137, %p138;
	@%p139 bra 	$L__BB0_105;
	add.f32 	%f1185, %f1185, %f49;
	add.f32 	%f1186, %f1186, %f50;
	mul.wide.s32 	%rd213, %r743, 8;
	add.s64 	%rd214, %rd11, %rd213;
	st.local.v2.f32 	[%rd214], {%f49, %f50};
	add.s32 	%r743, %r743, 1;
$L__BB0_105:
	mov.u32 	%r776, %r816;
	mov.f32 	%f1211, %f1228;
	@%p3 bra 	$L__BB0_111;
	mov.b64 	%rd354, 0;
	mov.b32 	%r773, 0;
$L__BB0_107:
	.pragma "nounroll";
	mul.wide.u32 	%rd216, %r773, 4;
	mov.u64 	%rd217, __cudart_i2opi_f;
	add.s64 	%rd218, %rd217, %rd216;
	ld.global.nc.u32 	%r512, [%rd218];
	mad.wide.u32 	%rd219, %r512, %r79, %rd354;
	shr.u64 	%rd354, %rd219, 32;
	add.s64 	%rd220, %rd3, %rd216;
	st.local.u32 	[%rd220], %rd219;
	add.s32 	%r773, %r773, 1;
	setp.ne.s32 	%p140, %r773, 6;
	@%p140 bra 	$L__BB0_107;
	setp.eq.s32 	%p141, %r80, 0;
	st.local.u32 	[%rd3+24], %rd354;
	ld.local.u32 	%r774, [%rd37+24];
	ld.local.u32 	%r775, [%rd37+20];
	@%p141 bra 	$L__BB0_110;
	shl.b32 	%r513, %r774, %r80;
	shr.u32 	%r514, %r775, %r81;
	add.s32 	%r774, %r514, %r513;
	shl.b32 	%r515, %r775, %r80;
	ld.local.u32 	%r516, [%rd37+16];
	shr.u32 	%r517, %r516, %r81;
	add.s32 	%r775, %r517, %r515;
$L__BB0_110:
	setp.lt.s32 	%p142, %r78, 0;
	shr.u32 	%r518, %r774, 30;
	shf.l.wrap.b32 	%r519, %r775, %r774, 2;
	shl.b32 	%r520, %r775, 2;
	shr.u32 	%r521, %r519, 31;
	add.s32 	%r522, %r521, %r518;
	neg.s32 	%r523, %r522;
	selp.b32 	%r776, %r523, %r522, %p142;
	xor.b32  	%r524, %r519, %r78;
	shr.s32 	%r525, %r519, 31;
	xor.b32  	%r526, %r525, %r519;
	xor.b32  	%r527, %r525, %r520;
	cvt.u64.u32 	%rd221, %r526;
	shl.b64 	%rd222, %rd221, 32;
	cvt.u64.u32 	%rd223, %r527;
	or.b64  	%rd224, %rd222, %rd223;
	cvt.rn.f64.s64 	%fd21, %rd224;
	mul.f64 	%fd22, %fd21, 0d3BF921FB54442D19;
	cvt.rn.f32.f64 	%f759, %fd22;
	neg.f32 	%f760, %f759;
	setp.lt.s32 	%p143, %r524, 0;
	selp.f32 	%f1211, %f760, %f759, %p143;
$L__BB0_111:
	add.s32 	%r528, %r776, 1;
	mul.rn.f32 	%f761, %f1211, %f1211;
	and.b32  	%r529, %r776, 1;
	setp.eq.b32 	%p144, %r529, 1;
	selp.f32 	%f762, %f1211, 0f3F800000, %p144;
	fma.rn.f32 	%f763, %f761, %f762, 0f00000000;
	fma.rn.f32 	%f764, %f761, 0f37CBAC00, 0fBAB607ED;
	selp.f32 	%f765, 0fB94D4153, %f764, %p144;
	selp.f32 	%f766, 0f3C0885E4, 0f3D2AAABB, %p144;
	fma.rn.f32 	%f767, %f765, %f761, %f766;
	selp.f32 	%f768, 0fBE2AAAA8, 0fBEFFFFFF, %p144;
	fma.rn.f32 	%f769, %f767, %f761, %f768;
	fma.rn.f32 	%f770, %f769, %f763, %f762;
	and.b32  	%r530, %r528, 2;
	setp.eq.s32 	%p145, %r530, 0;
	mov.f32 	%f771, 0f00000000;
	sub.f32 	%f772, %f771, %f770;
	selp.f32 	%f217, %f770, %f772, %p145;
	mov.u32 	%r780, %r816;
	mov.f32 	%f1212, %f1228;
	@%p3 bra 	$L__BB0_117;
	mov.b64 	%rd355, 0;
	mov.b32 	%r777, 0;
$L__BB0_113:
	.pragma "nounroll";
	mul.wide.u32 	%rd226, %r777, 4;
	mov.u64 	%rd227, __cudart_i2opi_f;
	add.s64 	%rd228, %rd227, %rd226;
	ld.global.nc.u32 	%r532, [%rd228];
	mad.wide.u32 	%rd229, %r532, %r79, %rd355;
	shr.u64 	%rd355, %rd229, 32;
	add.s64 	%rd230, %rd2, %rd226;
	st.local.u32 	[%rd230], %rd229;
	add.s32 	%r777, %r777, 1;
	setp.ne.s32 	%p146, %r777, 6;
	@%p146 bra 	$L__BB0_113;
	setp.eq.s32 	%p147, %r80, 0;
	st.local.u32 	[%rd2+24], %rd355;
	ld.local.u32 	%r778, [%rd40+24];
	ld.local.u32 	%r779, [%rd40+20];
	@%p147 bra 	$L__BB0_116;
	shl.b32 	%r533, %r778, %r80;
	shr.u32 	%r534, %r779, %r81;
	add.s32 	%r778, %r534, %r533;
	shl.b32 	%r535, %r779, %r80;
	ld.local.u32 	%r536, [%rd40+16];
	shr.u32 	%r537, %r536, %r81;
	add.s32 	%r779, %r537, %r535;
$L__BB0_116:
	setp.lt.s32 	%p148, %r78, 0;
	shr.u32 	%r538, %r778, 30;
	shf.l.wrap.b32 	%r539, %r779, %r778, 2;
	shl.b32 	%r540, %r779, 2;
	shr.u32 	%r541, %r539, 31;
	add.s32 	%r542, %r541, %r538;
	neg.s32 	%r543, %r542;
	selp.b32 	%r780, %r543, %r542, %p148;
	xor.b32  	%r544, %r539, %r78;
	shr.s32 	%r545, %r539, 31;
	xor.b32  	%r546, %r545, %r539;
	xor.b32  	%r547, %r545, %r540;
	cvt.u64.u32 	%rd231, %r546;
	shl.b64 	%rd232, %rd231, 32;
	cvt.u64.u32 	%rd233, %r547;
	or.b64  	%rd234, %rd232, %rd233;
	cvt.rn.f64.s64 	%fd23, %rd234;
	mul.f64 	%fd24, %fd23, 0d3BF921FB54442D19;
	cvt.rn.f32.f64 	%f773, %fd24;
	neg.f32 	%f774, %f773;
	setp.lt.s32 	%p149, %r544, 0;
	selp.f32 	%f1212, %f774, %f773, %p149;
$L__BB0_117:
	mul.rn.f32 	%f775, %f1212, %f1212;
	and.b32  	%r548, %r780, 1;
	setp.eq.b32 	%p150, %r548, 1;
	selp.f32 	%f776, 0f3F800000, %f1212, %p150;
	fma.rn.f32 	%f777, %f775, %f776, 0f00000000;
	fma.rn.f32 	%f778, %f775, 0f37CBAC00, 0fBAB607ED;
	selp.f32 	%f779, %f778, 0fB94D4153, %p150;
	selp.f32 	%f780, 0f3D2AAABB, 0f3C0885E4, %p150;
	fma.rn.f32 	%f781, %f779, %f775, %f780;
	selp.f32 	%f782, 0fBEFFFFFF, 0fBE2AAAA8, %p150;
	fma.rn.f32 	%f783, %f781, %f775, %f782;
	fma.rn.f32 	%f784, %f783, %f777, %f776;
	and.b32  	%r549, %r780, 2;
	setp.eq.s32 	%p151, %r549, 0;
	mov.f32 	%f785, 0f00000000;
	sub.f32 	%f786, %f785, %f784;
	selp.f32 	%f787, %f784, %f786, %p151;
	sub.f32 	%f788, %f47, %f18;
	sub.f32 	%f789, %f48, %f19;
	mul.f32 	%f790, %f789, %f787;
	fma.rn.f32 	%f791, %f217, %f788, %f790;
	add.f32 	%f792, %f18, %f791;
	mul.f32 	%f794, %f217, %f789;
	mul.f32 	%f795, %f788, %f787;
	sub.f32 	%f796, %f794, %f795;
	add.f32 	%f797, %f19, %f796;
	setp.leu.f32 	%p152, %f792, %f183;
	setp.geu.f32 	%p153, %f792, %f716;
	setp.leu.f32 	%p154, %f797, %f717;
	or.pred  	%p155, %p152, %p154;
	or.pred  	%p156, %p155, %p153;
	setp.geu.f32 	%p157, %f797, %f718;
	or.pred  	%p158, %p156, %p157;
	@%p158 bra 	$L__BB0_119;
	add.f32 	%f1185, %f1185, %f47;
	add.f32 	%f1186, %f1186, %f48;
	mul.wide.s32 	%rd235, %r743, 8;
	add.s64 	%rd236, %rd11, %rd235;
	st.local.v2.f32 	[%rd236], {%f47, %f48};
	add.s32 	%r743, %r743, 1;
$L__BB0_119:
	mov.u32 	%r785, %r16;
	mov.f32 	%f1215, %f9;
	@%p2 bra 	$L__BB0_125;
	mov.b64 	%rd356, 0;
	mov.b32 	%r782, 0;
$L__BB0_121:
	.pragma "nounroll";
	mul.wide.u32 	%rd238, %r782, 4;
	mov.u64 	%rd239, __cudart_i2opi_f;
	add.s64 	%rd240, %rd239, %rd238;
	ld.global.nc.u32 	%r551, [%rd240];
	mad.wide.u32 	%rd241, %r551, %r12, %rd356;
	shr.u64 	%rd356, %rd241, 32;
	add.s64 	%rd242, %rd5, %rd238;
	st.local.u32 	[%rd242], %rd241;
	add.s32 	%r782, %r782, 1;
	setp.ne.s32 	%p159, %r782, 6;
	@%p159 bra 	$L__BB0_121;
	setp.eq.s32 	%p160, %r13, 0;
	st.local.u32 	[%rd5+24], %rd356;
	ld.local.u32 	%r783, [%rd14+24];
	ld.local.u32 	%r784, [%rd14+20];
	@%p160 bra 	$L__BB0_124;
	shl.b32 	%r552, %r783, %r13;
	shr.u32 	%r553, %r784, %r14;
	add.s32 	%r783, %r553, %r552;
	shl.b32 	%r554, %r784, %r13;
	ld.local.u32 	%r555, [%rd14+16];
	shr.u32 	%r556, %r555, %r14;
	add.s32 	%r784, %r556, %r554;
$L__BB0_124:
	setp.lt.s32 	%p161, %r11, 0;
	shr.u32 	%r557, %r783, 30;
	shf.l.wrap.b32 	%r558, %r784, %r783, 2;
	shl.b32 	%r559, %r784, 2;
	shr.u32 	%r560, %r558, 31;
	add.s32 	%r561, %r560, %r557;
	neg.s32 	%r562, %r561;
	selp.b32 	%r785, %r562, %r561, %p161;
	xor.b32  	%r563, %r558, %r11;
	shr.s32 	%r564, %r558, 31;
	xor.b32  	%r565, %r564, %r558;
	xor.b32  	%r566, %r564, %r559;
	cvt.u64.u32 	%rd243, %r565;
	shl.b64 	%rd244, %rd243, 32;
	cvt.u64.u32 	%rd245, %r566;
	or.b64  	%rd246, %rd244, %rd245;
	cvt.rn.f64.s64 	%fd25, %rd246;
	mul.f64 	%fd26, %fd25, 0d3BF921FB54442D19;
	cvt.rn.f32.f64 	%f799, %fd26;
	neg.f32 	%f800, %f799;
	setp.lt.s32 	%p162, %r563, 0;
	selp.f32 	%f1215, %f800, %f799, %p162;
$L__BB0_125:
	add.s32 	%r567, %r785, 1;
	mul.rn.f32 	%f801, %f1215, %f1215;
	and.b32  	%r568, %r785, 1;
	setp.eq.b32 	%p163, %r568, 1;
	selp.f32 	%f802, %f1215, 0f3F800000, %p163;
	fma.rn.f32 	%f803, %f801, %f802, 0f00000000;
	fma.rn.f32 	%f804, %f801, 0f37CBAC00, 0fBAB607ED;
	selp.f32 	%f805, 0fB94D4153, %f804, %p163;
	selp.f32 	%f806, 0f3C0885E4, 0f3D2AAABB, %p163;
	fma.rn.f32 	%f807, %f805, %f801, %f806;
	selp.f32 	%f808, 0fBE2AAAA8, 0fBEFFFFFF, %p163;
	fma.rn.f32 	%f809, %f807, %f801, %f808;
	fma.rn.f32 	%f810, %f809, %f803, %f802;
	and.b32  	%r569, %r567, 2;
	setp.eq.s32 	%p164, %r569, 0;
	mov.f32 	%f811, 0f00000000;
	sub.f32 	%f812, %f811, %f810;
	selp.f32 	%f226, %f810, %f812, %p164;
	mov.u32 	%r789, %r16;
	mov.f32 	%f1216, %f9;
	@%p2 bra 	$L__BB0_131;
	mov.b64 	%rd357, 0;
	mov.b32 	%r786, 0;
$L__BB0_127:
	.pragma "nounroll";
	mul.wide.u32 	%rd248, %r786, 4;
	mov.u64 	%rd249, __cudart_i2opi_f;
	add.s64 	%rd250, %rd249, %rd248;
	ld.global.nc.u32 	%r571, [%rd250];
	mad.wide.u32 	%rd251, %r571, %r12, %rd357;
	shr.u64 	%rd357, %rd251, 32;
	add.s64 	%rd252, %rd4, %rd248;
	st.local.u32 	[%rd252], %rd251;
	add.s32 	%r786, %r786, 1;
	setp.ne.s32 	%p165, %r786, 6;
	@%p165 bra 	$L__BB0_127;
	setp.eq.s32 	%p166, %r13, 0;
	st.local.u32 	[%rd4+24], %rd357;
	ld.local.u32 	%r787, [%rd15+24];
	ld.local.u32 	%r788, [%rd15+20];
	@%p166 bra 	$L__BB0_130;
	shl.b32 	%r572, %r787, %r13;
	shr.u32 	%r573, %r788, %r14;
	add.s32 	%r787, %r573, %r572;
	shl.b32 	%r574, %r788, %r13;
	ld.local.u32 	%r575, [%rd15+16];
	shr.u32 	%r576, %r575, %r14;
	add.s32 	%r788, %r576, %r574;
$L__BB0_130:
	setp.lt.s32 	%p167, %r11, 0;
	shr.u32 	%r577, %r787, 30;
	shf.l.wrap.b32 	%r578, %r788, %r787, 2;
	shl.b32 	%r579, %r788, 2;
	shr.u32 	%r580, %r578, 31;
	add.s32 	%r581, %r580, %r577;
	neg.s32 	%r582, %r581;
	selp.b32 	%r789, %r582, %r581, %p167;
	xor.b32  	%r583, %r578, %r11;
	shr.s32 	%r584, %r578, 31;
	xor.b32  	%r585, %r584, %r578;
	xor.b32  	%r586, %r584, %r579;
	cvt.u64.u32 	%rd253, %r585;
	shl.b64 	%rd254, %rd253, 32;
	cvt.u64.u32 	%rd255, %r586;
	or.b64  	%rd256, %rd254, %rd255;
	cvt.rn.f64.s64 	%fd27, %rd256;
	mul.f64 	%fd28, %fd27, 0d3BF921FB54442D19;
	cvt.rn.f32.f64 	%f813, %fd28;
	neg.f32 	%f814, %f813;
	setp.lt.s32 	%p168, %r583, 0;
	selp.f32 	%f1216, %f814, %f813, %p168;
$L__BB0_131:
	mul.rn.f32 	%f815, %f1216, %f1216;
	and.b32  	%r587, %r789, 1;
	setp.eq.b32 	%p169, %r587, 1;
	selp.f32 	%f816, 0f3F800000, %f1216, %p169;
	fma.rn.f32 	%f817, %f815, %f816, 0f00000000;
	fma.rn.f32 	%f818, %f815, 0f37CBAC00, 0fBAB607ED;
	selp.f32 	%f819, %f818, 0fB94D4153, %p169;
	selp.f32 	%f820, 0f3D2AAABB, 0f3C0885E4, %p169;
	fma.rn.f32 	%f821, %f819, %f815, %f820;
	selp.f32 	%f822, 0fBEFFFFFF, 0fBE2AAAA8, %p169;
	fma.rn.f32 	%f823, %f821, %f815, %f822;
	fma.rn.f32 	%f824, %f823, %f817, %f816;
	and.b32  	%r588, %r789, 2;
	setp.eq.s32 	%p170, %r588, 0;
	mov.f32 	%f825, 0f00000000;
	sub.f32 	%f826, %f825, %f824;
	selp.f32 	%f827, %f824, %f826, %p170;
	sub.f32 	%f828, %f55, %f5;
	sub.f32 	%f829, %f56, %f6;
	mul.f32 	%f830, %f829, %f827;
	fma.rn.f32 	%f831, %f226, %f828, %f830;
	add.f32 	%f832, %f5, %f831;
	mul.f32 	%f834, %f226, %f829;
	mul.f32 	%f835, %f828, %f827;
	sub.f32 	%f836, %f834, %f835;
	add.f32 	%f837, %f6, %f836;
	setp.leu.f32 	%p171, %f832, %f7;
	setp.geu.f32 	%p172, %f832, %f10;
	setp.leu.f32 	%p173, %f837, %f11;
	or.pred  	%p174, %p171, %p173;
	or.pred  	%p175, %p174, %p172;
	setp.geu.f32 	%p176, %f837, %f12;
	or.pred  	%p177, %p175, %p176;
	@%p177 bra 	$L__BB0_133;
	add.f32 	%f1185, %f1185, %f55;
	add.f32 	%f1186, %f1186, %f56;
	mul.wide.s32 	%rd257, %r743, 8;
	add.s64 	%rd258, %rd11, %rd257;
	st.local.v2.f32 	[%rd258], {%f55, %f56};
	add.s32 	%r743, %r743, 1;
$L__BB0_133:
	mov.u32 	%r794, %r816;
	mov.f32 	%f1219, %f1228;
	@%p3 bra 	$L__BB0_139;
	mov.b64 	%rd358, 0;
	mov.b32 	%r791, 0;
$L__BB0_135:
	.pragma "nounroll";
	mul.wide.u32 	%rd260, %r791, 4;
	mov.u64 	%rd261, __cudart_i2opi_f;
	add.s64 	%rd262, %rd261, %rd260;
	ld.global.nc.u32 	%r590, [%rd262];
	mad.wide.u32 	%rd263, %r590, %r79, %rd358;
	shr.u64 	%rd358, %rd263, 32;
	add.s64 	%rd264, %rd3, %rd260;
	st.local.u32 	[%rd264], %rd263;
	add.s32 	%r791, %r791, 1;
	setp.ne.s32 	%p178, %r791, 6;
	@%p178 bra 	$L__BB0_135;
	setp.eq.s32 	%p179, %r80, 0;
	st.local.u32 	[%rd3+24], %rd358;
	ld.local.u32 	%r792, [%rd37+24];
	ld.local.u32 	%r793, [%rd37+20];
	@%p179 bra 	$L__BB0_138;
	shl.b32 	%r591, %r792, %r80;
	shr.u32 	%r592, %r793, %r81;
	add.s32 	%r792, %r592, %r591;
	shl.b32 	%r593, %r793, %r80;
	ld.local.u32 	%r594, [%rd37+16];
	shr.u32 	%r595, %r594, %r81;
	add.s32 	%r793, %r595, %r593;
$L__BB0_138:
	setp.lt.s32 	%p180, %r78, 0;
	shr.u32 	%r596, %r792, 30;
	shf.l.wrap.b32 	%r597, %r793, %r792, 2;
	shl.b32 	%r598, %r793, 2;
	shr.u32 	%r599, %r597, 31;
	add.s32 	%r600, %r599, %r596;
	neg.s32 	%r601, %r600;
	selp.b32 	%r794, %r601, %r600, %p180;
	xor.b32  	%r602, %r597, %r78;
	shr.s32 	%r603, %r597, 31;
	xor.b32  	%r604, %r603, %r597;
	xor.b32  	%r605, %r603, %r598;
	cvt.u64.u32 	%rd265, %r604;
	shl.b64 	%rd266, %rd265, 32;
	cvt.u64.u32 	%rd267, %r605;
	or.b64  	%rd268, %rd266, %rd267;
	cvt.rn.f64.s64 	%fd29, %rd268;
	mul.f64 	%fd30, %fd29, 0d3BF921FB54442D19;
	cvt.rn.f32.f64 	%f839, %fd30;
	neg.f32 	%f840, %f839;
	setp.lt.s32 	%p181, %r602, 0;
	selp.f32 	%f1219, %f840, %f839, %p181;
$L__BB0_139:
	add.s32 	%r606, %r794, 1;
	mul.rn.f32 	%f841, %f1219, %f1219;
	and.b32  	%r607, %r794, 1;
	setp.eq.b32 	%p182, %r607, 1;
	selp.f32 	%f842, %f1219, 0f3F800000, %p182;
	fma.rn.f32 	%f843, %f841, %f842, 0f00000000;
	fma.rn.f32 	%f844, %f841, 0f37CBAC00, 0fBAB607ED;
	selp.f32 	%f845, 0fB94D4153, %f844, %p182;
	selp.f32 	%f846, 0f3C0885E4, 0f3D2AAABB, %p182;
	fma.rn.f32 	%f847, %f845, %f841, %f846;
	selp.f32 	%f848, 0fBE2AAAA8, 0fBEFFFFFF, %p182;
	fma.rn.f32 	%f849, %f847, %f841, %f848;
	fma.rn.f32 	%f850, %f849, %f843, %f842;
	and.b32  	%r608, %r606, 2;
	setp.eq.s32 	%p183, %r608, 0;
	mov.f32 	%f851, 0f00000000;
	sub.f32 	%f852, %f851, %f850;
	selp.f32 	%f235, %f850, %f852, %p183;
	mov.u32 	%r798, %r816;
	mov.f32 	%f1220, %f1228;
	@%p3 bra 	$L__BB0_145;
	mov.b64 	%rd359, 0;
	mov.b32 	%r795, 0;
$L__BB0_141:
	.pragma "nounroll";
	mul.wide.u32 	%rd270, %r795, 4;
	mov.u64 	%rd271, __cudart_i2opi_f;
	add.s64 	%rd272, %rd271, %rd270;
	ld.global.nc.u32 	%r610, [%rd272];
	mad.wide.u32 	%rd273, %r610, %r79, %rd359;
	shr.u64 	%rd359, %rd273, 32;
	add.s64 	%rd274, %rd2, %rd270;
	st.local.u32 	[%rd274], %rd273;
	add.s32 	%r795, %r795, 1;
	setp.ne.s32 	%p184, %r795, 6;
	@%p184 bra 	$L__BB0_141;
	setp.eq.s32 	%p185, %r80, 0;
	st.local.u32 	[%rd2+24], %rd359;
	ld.local.u32 	%r796, [%rd40+24];
	ld.local.u32 	%r797, [%rd40+20];
	@%p185 bra 	$L__BB0_144;
	shl.b32 	%r611, %r796, %r80;
	shr.u32 	%r612, %r797, %r81;
	add.s32 	%r796, %r612, %r611;
	shl.b32 	%r613, %r797, %r80;
	ld.local.u32 	%r614, [%rd40+16];
	shr.u32 	%r615, %r614, %r81;
	add.s32 	%r797, %r615, %r613;
$L__BB0_144:
	setp.lt.s32 	%p186, %r78, 0;
	shr.u32 	%r616, %r796, 30;
	shf.l.wrap.b32 	%r617, %r797, %r796, 2;
	shl.b32 	%r618, %r797, 2;
	shr.u32 	%r619, %r617, 31;
	add.s32 	%r620, %r619, %r616;
	neg.s32 	%r621, %r620;
	selp.b32 	%r798, %r621, %r620, %p186;
	xor.b32  	%r622, %r617, %r78;
	shr.s32 	%r623, %r617, 31;
	xor.b32  	%r624, %r623, %r617;
	xor.b32  	%r625, %r623, %r618;
	cvt.u64.u32 	%rd275, %r624;
	shl.b64 	%rd276, %rd275, 32;
	cvt.u64.u32 	%rd277, %r625;
	or.b64  	%rd278, %rd276, %rd277;
	cvt.rn.f64.s64 	%fd31, %rd278;
	mul.f64 	%fd32, %fd31, 0d3BF921FB54442D19;
	cvt.rn.f32.f64 	%f853, %fd32;
	neg.f32 	%f854, %f853;
	setp.lt.s32 	%p187, %r622, 0;
	selp.f32 	%f1220, %f854, %f853, %p187;
$L__BB0_145:
	mul.rn.f32 	%f855, %f1220, %f1220;
	and.b32  	%r626, %r798, 1;
	setp.eq.b32 	%p188, %r626, 1;
	selp.f32 	%f856, 0f3F800000, %f1220, %p188;
	fma.rn.f32 	%f857, %f855, %f856, 0f00000000;
	fma.rn.f32 	%f858, %f855, 0f37CBAC00, 0fBAB607ED;
	selp.f32 	%f859, %f858, 0fB94D4153, %p188;
	selp.f32 	%f860, 0f3D2AAABB, 0f3C0885E4, %p188;
	fma.rn.f32 	%f861, %f859, %f855, %f860;
	selp.f32 	%f862, 0fBEFFFFFF, 0fBE2AAAA8, %p188;
	fma.rn.f32 	%f863, %f861, %f855, %f862;
	fma.rn.f32 	%f864, %f863, %f857, %f856;
	and.b32  	%r627, %r798, 2;
	setp.eq.s32 	%p189, %r627, 0;
	mov.f32 	%f865, 0f00000000;
	sub.f32 	%f866, %f865, %f864;
	selp.f32 	%f867, %f864, %f866, %p189;
	sub.f32 	%f868, %f53, %f18;
	sub.f32 	%f869, %f54, %f19;
	mul.f32 	%f870, %f869, %f867;
	fma.rn.f32 	%f871, %f235, %f868, %f870;
	add.f32 	%f872, %f18, %f871;
	mul.f32 	%f874, %f235, %f869;
	mul.f32 	%f875, %f868, %f867;
	sub.f32 	%f876, %f874, %f875;
	add.f32 	%f877, %f19, %f876;
	setp.leu.f32 	%p190, %f872, %f183;
	setp.geu.f32 	%p191, %f872, %f716;
	setp.leu.f32 	%p192, %f877, %f717;
	or.pred  	%p193, %p190, %p192;
	or.pred  	%p194, %p193, %p191;
	setp.geu.f32 	%p195, %f877, %f718;
	or.pred  	%p196, %p194, %p195;
	@%p196 bra 	$L__BB0_147;
	add.f32 	%f1185, %f1185, %f53;
	add.f32 	%f1186, %f1186, %f54;
	mul.wide.s32 	%rd279, %r743, 8;
	add.s64 	%rd280, %rd11, %rd279;
	st.local.v2.f32 	[%rd280], {%f53, %f54};
	add.s32 	%r743, %r743, 1;
$L__BB0_147:
	mov.u32 	%r803, %r16;
	mov.f32 	%f1223, %f9;
	@%p2 bra 	$L__BB0_153;
	mov.b64 	%rd360, 0;
	mov.b32 	%r800, 0;
$L__BB0_149:
	.pragma "nounroll";
	mul.wide.u32 	%rd282, %r800, 4;
	mov.u64 	%rd283, __cudart_i2opi_f;
	add.s64 	%rd284, %rd283, %rd282;
	ld.global.nc.u32 	%r629, [%rd284];
	mad.wide.u32 	%rd285, %r629, %r12, %rd360;
	shr.u64 	%rd360, %rd285, 32;
	add.s64 	%rd286, %rd5, %rd282;
	st.local.u32 	[%rd286], %rd285;
	add.s32 	%r800, %r800, 1;
	setp.ne.s32 	%p197, %r800, 6;
	@%p197 bra 	$L__BB0_149;
	setp.eq.s32 	%p198, %r13, 0;
	st.local.u32 	[%rd5+24], %rd360;
	ld.local.u32 	%r801, [%rd14+24];
	ld.local.u32 	%r802, [%rd14+20];
	@%p198 bra 	$L__BB0_152;
	shl.b32 	%r630, %r801, %r13;
	shr.u32 	%r631, %r802, %r14;
	add.s32 	%r801, %r631, %r630;
	shl.b32 	%r632, %r802, %r13;
	ld.local.u32 	%r633, [%rd14+16];
	shr.u32 	%r634, %r633, %r14;
	add.s32 	%r802, %r634, %r632;
$L__BB0_152:
	setp.lt.s32 	%p199, %r11, 0;
	shr.u32 	%r635, %r801, 30;
	shf.l.wrap.b32 	%r636, %r802, %r801, 2;
	shl.b32 	%r637, %r802, 2;
	shr.u32 	%r638, %r636, 31;
	add.s32 	%r639, %r638, %r635;
	neg.s32 	%r640, %r639;
	selp.b32 	%r803, %r640, %r639, %p199;
	xor.b32  	%r641, %r636, %r11;
	shr.s32 	%r642, %r636, 31;
	xor.b32  	%r643, %r642, %r636;
	xor.b32  	%r644, %r642, %r637;
	cvt.u64.u32 	%rd287, %r643;
	shl.b64 	%rd288, %rd287, 32;
	cvt.u64.u32 	%rd289, %r644;
	or.b64  	%rd290, %rd288, %rd289;
	cvt.rn.f64.s64 	%fd33, %rd290;
	mul.f64 	%fd34, %fd33, 0d3BF921FB54442D19;
	cvt.rn.f32.f64 	%f879, %fd34;
	neg.f32 	%f880, %f879;
	setp.lt.s32 	%p200, %r641, 0;
	selp.f32 	%f1223, %f880, %f879, %p200;
$L__BB0_153:
	add.s32 	%r645, %r803, 1;
	mul.rn.f32 	%f881, %f1223, %f1223;
	and.b32  	%r646, %r803, 1;
	setp.eq.b32 	%p201, %r646, 1;
	selp.f32 	%f882, %f1223, 0f3F800000, %p201;
	fma.rn.f32 	%f883, %f881, %f882, 0f00000000;
	fma.rn.f32 	%f884, %f881, 0f37CBAC00, 0fBAB607ED;
	selp.f32 	%f885, 0fB94D4153, %f884, %p201;
	selp.f32 	%f886, 0f3C0885E4, 0f3D2AAABB, %p201;
	fma.rn.f32 	%f887, %f885, %f881, %f886;
	selp.f32 	%f888, 0fBE2AAAA8, 0fBEFFFFFF, %p201;
	fma.rn.f32 	%f889, %f887, %f881, %f888;
	fma.rn.f32 	%f890, %f889, %f883, %f882;
	and.b32  	%r647, %r645, 2;
	setp.eq.s32 	%p202, %r647, 0;
	mov.f32 	%f891, 0f00000000;
	sub.f32 	%f892, %f891, %f890;
	selp.f32 	%f244, %f890, %f892, %p202;
	mov.u32 	%r807, %r16;
	mov.f32 	%f1224, %f9;
	@%p2 bra 	$L__BB0_159;
	mov.b64 	%rd361, 0;
	mov.b32 	%r804, 0;
$L__BB0_155:
	.pragma "nounroll";
	mul.wide.u32 	%rd292, %r804, 4;
	mov.u64 	%rd293, __cudart_i2opi_f;
	add.s64 	%rd294, %rd293, %rd292;
	ld.global.nc.u32 	%r649, [%rd294];
	mad.wide.u32 	%rd295, %r649, %r12, %rd361;
	shr.u64 	%rd361, %rd295, 32;
	add.s64 	%rd296, %rd4, %rd292;
	st.local.u32 	[%rd296], %rd295;
	add.s32 	%r804, %r804, 1;
	setp.ne.s32 	%p203, %r804, 6;
	@%p203 bra 	$L__BB0_155;
	setp.eq.s32 	%p204, %r13, 0;
	st.local.u32 	[%rd4+24], %rd361;
	ld.local.u32 	%r805, [%rd15+24];
	ld.local.u32 	%r806, [%rd15+20];
	@%p204 bra 	$L__BB0_158;
	shl.b32 	%r650, %r805, %r13;
	shr.u32 	%r651, %r806, %r14;
	add.s32 	%r805, %r651, %r650;
	shl.b32 	%r652, %r806, %r13;
	ld.local.u32 	%r653, [%rd15+16];
	shr.u32 	%r654, %r653, %r14;
	add.s32 	%r806, %r654, %r652;
$L__BB0_158:
	setp.lt.s32 	%p205, %r11, 0;
	shr.u32 	%r655, %r805, 30;
	shf.l.wrap.b32 	%r656, %r806, %r805, 2;
	shl.b32 	%r657, %r806, 2;
	shr.u32 	%r658, %r656, 31;
	add.s32 	%r659, %r658, %r655;
	neg.s32 	%r660, %r659;
	selp.b32 	%r807, %r660, %r659, %p205;
	xor.b32  	%r661, %r656, %r11;
	shr.s32 	%r662, %r656, 31;
	xor.b32  	%r663, %r662, %r656;
	xor.b32  	%r664, %r662, %r657;
	cvt.u64.u32 	%rd297, %r663;
	shl.b64 	%rd298, %rd297, 32;
	cvt.u64.u32 	%rd299, %r664;
	or.b64  	%rd300, %rd298, %rd299;
	cvt.rn.f64.s64 	%fd35, %rd300;
	mul.f64 	%fd36, %fd35, 0d3BF921FB54442D19;
	cvt.rn.f32.f64 	%f893, %fd36;
	neg.f32 	%f894, %f893;
	setp.lt.s32 	%p206, %r661, 0;
	selp.f32 	%f1224, %f894, %f893, %p206;
$L__BB0_159:
	mul.rn.f32 	%f895, %f1224, %f1224;
	and.b32  	%r665, %r807, 1;
	setp.eq.b32 	%p207, %r665, 1;
	selp.f32 	%f896, 0f3F800000, %f1224, %p207;
	fma.rn.f32 	%f897, %f895, %f896, 0f00000000;
	fma.rn.f32 	%f898, %f895, 0f37CBAC00, 0fBAB607ED;
	selp.f32 	%f899, %f898, 0fB94D4153, %p207;
	selp.f32 	%f900, 0f3D2AAABB, 0f3C0885E4, %p207;
	fma.rn.f32 	%f901, %f899, %f895, %f900;
	selp.f32 	%f902, 0fBEFFFFFF, 0fBE2AAAA8, %p207;
	fma.rn.f32 	%f903, %f901, %f895, %f902;
	fma.rn.f32 	%f904, %f903, %f897, %f896;
	and.b32  	%r666, %r807, 2;
	setp.eq.s32 	%p208, %r666, 0;
	mov.f32 	%f905, 0f00000000;
	sub.f32 	%f906, %f905, %f904;
	selp.f32 	%f907, %f904, %f906, %p208;
	sub.f32 	%f908, %f61, %f5;
	sub.f32 	%f909, %f62, %f6;
	mul.f32 	%f910, %f909, %f907;
	fma.rn.f32 	%f911, %f244, %f908, %f910;
	add.f32 	%f912, %f5, %f911;
	mul.f32 	%f914, %f244, %f909;
	mul.f32 	%f915, %f908, %f907;
	sub.f32 	%f916, %f914, %f915;
	add.f32 	%f917, %f6, %f916;
	setp.leu.f32 	%p209, %f912, %f7;
	setp.geu.f32 	%p210, %f912, %f10;
	setp.leu.f32 	%p211, %f917, %f11;
	or.pred  	%p212, %p209, %p211;
	or.pred  	%p213, %p212, %p210;
	setp.geu.f32 	%p214, %f917, %f12;
	or.pred  	%p215, %p213, %p214;
	@%p215 bra 	$L__BB0_161;
	add.f32 	%f1185, %f1185, %f61;
	add.f32 	%f1186, %f1186, %f62;
	mul.wide.s32 	%rd301, %r743, 8;
	add.s64 	%rd302, %rd11, %rd301;
	st.local.v2.f32 	[%rd302], {%f61, %f62};
	add.s32 	%r743, %r743, 1;
$L__BB0_161:
	mov.u32 	%r812, %r816;
	mov.f32 	%f1227, %f1228;
	@%p3 bra 	$L__BB0_167;
	mov.b64 	%rd362, 0;
	mov.b32 	%r809, 0;
$L__BB0_163:
	.pragma "nounroll";
	mul.wide.u32 	%rd304, %r809, 4;
	mov.u64 	%rd305, __cudart_i2opi_f;
	add.s64 	%rd306, %rd305, %rd304;
	ld.global.nc.u32 	%r668, [%rd306];
	mad.wide.u32 	%rd307, %r668, %r79, %rd362;
	shr.u64 	%rd362, %rd307, 32;
	add.s64 	%rd308, %rd3, %rd304;
	st.local.u32 	[%rd308], %rd307;
	add.s32 	%r809, %r809, 1;
	setp.ne.s32 	%p216, %r809, 6;
	@%p216 bra 	$L__BB0_163;
	setp.eq.s32 	%p217, %r80, 0;
	st.local.u32 	[%rd3+24], %rd362;
	ld.local.u32 	%r810, [%rd37+24];
	ld.local.u32 	%r811, [%rd37+20];
	@%p217 bra 	$L__BB0_166;
	shl.b32 	%r669, %r810, %r80;
	shr.u32 	%r670, %r811, %r81;
	add.s32 	%r810, %r670, %r669;
	shl.b32 	%r671, %r811, %r80;
	ld.local.u32 	%r672, [%rd37+16];
	shr.u32 	%r673, %r672, %r81;
	add.s32 	%r811, %r673, %r671;
$L__BB0_166:
	setp.lt.s32 	%p218, %r78, 0;
	shr.u32 	%r674, %r810, 30;
	shf.l.wrap.b32 	%r675, %r811, %r810, 2;
	shl.b32 	%r676, %r811, 2;
	shr.u32 	%r677, %r675, 31;
	add.s32 	%r678, %r677, %r674;
	neg.s32 	%r679, %r678;
	selp.b32 	%r812, %r679, %r678, %p218;
	xor.b32  	%r680, %r675, %r78;
	shr.s32 	%r681, %r675, 31;
	xor.b32  	%r682, %r681, %r675;
	xor.b32  	%r683, %r681, %r676;
	cvt.u64.u32 	%rd309, %r682;
	shl.b64 	%rd310, %rd309, 32;
	cvt.u64.u32 	%rd311, %r683;
	or.b64  	%rd312, %rd310, %rd311;
	cvt.rn.f64.s64 	%fd37, %rd312;
	mul.f64 	%fd38, %fd37, 0d3BF921FB54442D19;
	cvt.rn.f32.f64 	%f919, %fd38;
	neg.f32 	%f920, %f919;
	setp.lt.s32 	%p219, %r680, 0;
	selp.f32 	%f1227, %f920, %f919, %p219;
$L__BB0_167:
	add.s32 	%r684, %r812, 1;
	mul.rn.f32 	%f921, %f1227, %f1227;
	and.b32  	%r685, %r812, 1;
	setp.eq.b32 	%p220, %r685, 1;
	selp.f32 	%f922, %f1227, 0f3F800000, %p220;
	fma.rn.f32 	%f923, %f921, %f922, 0f00000000;
	fma.rn.f32 	%f924, %f921, 0f37CBAC00, 0fBAB607ED;
	selp.f32 	%f925, 0fB94D4153, %f924, %p220;
	selp.f32 	%f926, 0f3C0885E4, 0f3D2AAABB, %p220;
	fma.rn.f32 	%f927, %f925, %f921, %f926;
	selp.f32 	%f928, 0fBE2AAAA8, 0fBEFFFFFF, %p220;
	fma.rn.f32 	%f929, %f927, %f921, %f928;
	fma.rn.f32 	%f930, %f929, %f923, %f922;
	and.b32  	%r686, %r684, 2;
	setp.eq.s32 	%p221, %r686, 0;
	mov.f32 	%f931, 0f00000000;
	sub.f32 	%f932, %f931, %f930;
	selp.f32 	%f253, %f930, %f932, %p221;
	@%p3 bra 	$L__BB0_173;
	mov.b64 	%rd363, 0;
	mov.b32 	%r813, 0;
$L__BB0_169:
	.pragma "nounroll";
	mul.wide.u32 	%rd314, %r813, 4;
	mov.u64 	%rd315, __cudart_i2opi_f;
	add.s64 	%rd316, %rd315, %rd314;
	ld.global.nc.u32 	%r688, [%rd316];
	mad.wide.u32 	%rd317, %r688, %r79, %rd363;
	shr.u64 	%rd363, %rd317, 32;
	add.s64 	%rd318, %rd2, %rd314;
	st.local.u32 	[%rd318], %rd317;
	add.s32 	%r813, %r813, 1;
	setp.ne.s32 	%p222, %r813, 6;
	@%p222 bra 	$L__BB0_169;
	setp.eq.s32 	%p223, %r80, 0;
	st.local.u32 	[%rd2+24], %rd363;
	ld.local.u32 	%r814, [%rd40+24];
	ld.local.u32 	%r815, [%rd40+20];
	@%p223 bra 	$L__BB0_172;
	shl.b32 	%r689, %r814, %r80;
	shr.u32 	%r690, %r815, %r81;
	add.s32 	%r814, %r690, %r689;
	shl.b32 	%r691, %r815, %r80;
	ld.local.u32 	%r692, [%rd40+16];
	shr.u32 	%r693, %r692, %r81;
	add.s32 	%r815, %r693, %r691;
$L__BB0_172:
	setp.lt.s32 	%p224, %r78, 0;
	shr.u32 	%r694, %r814, 30;
	shf.l.wrap.b32 	%r695, %r815, %r814, 2;
	shl.b32 	%r696, %r815, 2;
	shr.u32 	%r697, %r695, 31;
	add.s32 	%r698, %r697, %r694;
	neg.s32 	%r699, %r698;
	selp.b32 	%r816, %r699, %r698, %p224;
	xor.b32  	%r700, %r695, %r78;
	shr.s32 	%r701, %r695, 31;
	xor.b32  	%r702, %r701, %r695;
	xor.b32  	%r703, %r701, %r696;
	cvt.u64.u32 	%rd319, %r702;
	shl.b64 	%rd320, %rd319, 32;
	cvt.u64.u32 	%rd321, %r703;
	or.b64  	%rd322, %rd320, %rd321;
	cvt.rn.f64.s64 	%fd39, %rd322;
	mul.f64 	%fd40, %fd39, 0d3BF921FB54442D19;
	cvt.rn.f32.f64 	%f933, %fd40;
	neg.f32 	%f934, %f933;
	setp.lt.s32 	%p225, %r700, 0;
	selp.f32 	%f1228, %f934, %f933, %p225;
$L__BB0_173:
	mul.rn.f32 	%f935, %f1228, %f1228;
	and.b32  	%r704, %r816, 1;
	setp.eq.b32 	%p226, %r704, 1;
	selp.f32 	%f936, 0f3F800000, %f1228, %p226;
	fma.rn.f32 	%f937, %f935, %f936, 0f00000000;
	fma.rn.f32 	%f938, %f935, 0f37CBAC00, 0fBAB607ED;
	selp.f32 	%f939, %f938, 0fB94D4153, %p226;
	selp.f32 	%f940, 0f3D2AAABB, 0f3C0885E4, %p226;
	fma.rn.f32 	%f941, %f939, %f935, %f940;
	selp.f32 	%f942, 0fBEFFFFFF, 0fBE2AAAA8, %p226;
	fma.rn.f32 	%f943, %f941, %f935, %f942;
	fma.rn.f32 	%f944, %f943, %f937, %f936;
	and.b32  	%r705, %r816, 2;
	setp.eq.s32 	%p227, %r705, 0;
	mov.f32 	%f945, 0f00000000;
	sub.f32 	%f946, %f945, %f944;
	selp.f32 	%f947, %f944, %f946, %p227;
	sub.f32 	%f948, %f59, %f18;
	sub.f32 	%f949, %f60, %f19;
	mul.f32 	%f950, %f949, %f947;
	fma.rn.f32 	%f951, %f253, %f948, %f950;
	add.f32 	%f952, %f18, %f951;
	mul.f32 	%f954, %f253, %f949;
	mul.f32 	%f955, %f948, %f947;
	sub.f32 	%f956, %f954, %f955;
	add.f32 	%f957, %f19, %f956;
	setp.leu.f32 	%p228, %f952, %f183;
	setp.geu.f32 	%p229, %f952, %f716;
	setp.leu.f32 	%p230, %f957, %f717;
	or.pred  	%p231, %p228, %p230;
	or.pred  	%p232, %p231, %p229;
	setp.geu.f32 	%p233, %f957, %f718;
	or.pred  	%p234, %p232, %p233;
	@%p234 bra 	$L__BB0_175;
	add.f32 	%f1185, %f1185, %f59;
	add.f32 	%f1186, %f1186, %f60;
	mul.wide.s32 	%rd323, %r743, 8;
	add.s64 	%rd324, %rd11, %rd323;
	st.local.v2.f32 	[%rd324], {%f59, %f60};
	add.s32 	%r743, %r743, 1;
$L__BB0_175:
	add.s32 	%r259, %r743, -1;
	setp.lt.s32 	%p235, %r743, 2;
	mov.f32 	%f1246, 0f00000000;
	@%p235 bra 	$L__BB0_194;
	cvt.rn.f32.s32 	%f960, %r743;
	div.rn.f32 	%f260, %f1185, %f960;
	div.rn.f32 	%f261, %f1186, %f960;
	mov.b32 	%r819, 0;
	mov.u32 	%r818, %r259;
$L__BB0_177:
	sub.s32 	%r707, %r819, %r743;
	setp.gt.s32 	%p236, %r707, -2;
	@%p236 bra 	$L__BB0_182;
	ld.local.v2.f32 	{%f1231, %f1232}, [%rd11];
	mov.b32 	%r820, 0;
$L__BB0_179:
	mul.wide.u32 	%rd325, %r820, 8;
	add.s64 	%rd67, %rd11, %rd325;
	add.s32 	%r820, %r820, 1;
	sub.f32 	%f961, %f1232, %f261;
	sub.f32 	%f962, %f1231, %f260;
	abs.f32 	%f963, %f962;
	abs.f32 	%f964, %f961;
	setp.gt.f32 	%p237, %f964, %f963;
	selp.f32 	%f965, %f964, %f963, %p237;
	selp.f32 	%f966, %f963, %f964, %p237;
	div.rn.f32 	%f967, %f966, %f965;
	mul.f32 	%f968, %f967, %f967;
	fma.rn.f32 	%f969, %f968, 0f3B33710B, 0fBC807748;
	fma.rn.f32 	%f970, %f969, %f968, 0f3D2CDAB2;
	fma.rn.f32 	%f971, %f970, %f968, 0fBD992D10;
	fma.rn.f32 	%f972, %f971, %f968, 0f3DD9EA6C;
	fma.rn.f32 	%f973, %f972, %f968, 0fBE117CB1;
	fma.rn.f32 	%f974, %f973, %f968, 0f3E4CBCE0;
	fma.rn.f32 	%f975, %f974, %f968, 0fBEAAAA7D;
	mul.f32 	%f976, %f968, %f975;
	fma.rn.f32 	%f977, %f976, %f967, %f967;
	neg.f32 	%f978, %f977;
	fma.rn.f32 	%f979, 0f3F6EE581, 0f3FD774EB, %f978;
	selp.f32 	%f980, %f979, %f977, %p237;
	selp.f32 	%f981, 0f3F6EE581, 0f3FEEE581, %p237;
	selp.f32 	%f982, %f977, %f978, %p237;
	mov.b32 	%r709, %f962;
	fma.rn.f32 	%f983, %f981, 0f3FD774EB, %f982;
	setp.lt.s32 	%p238, %r709, 0;
	selp.f32 	%f984, %f983, %f980, %p238;
	add.f32 	%f985, %f964, %f963;
	setp.eq.f32 	%p239, %f965, 0f00000000;
	selp.f32 	%f986, 0f40490FDB, 0f00000000, %p238;
	setp.eq.f32 	%p240, %f963, %f964;
	selp.f32 	%f987, 0f4016CBE4, 0f3F490FDB, %p238;
	selp.f32 	%f988, %f987, %f984, %p240;
	selp.f32 	%f989, %f986, %f988, %p239;
	abs.f32 	%f990, %f985;
	setp.nan.f32 	%p241, %f990, %f990;
	copysign.f32 	%f991, %f961, %f989;
	selp.f32 	%f992, %f985, %f991, %p241;
	ld.local.v2.f32 	{%f1231, %f1232}, [%rd67+8];
	sub.f32 	%f993, %f1232, %f261;
	sub.f32 	%f994, %f1231, %f260;
	abs.f32 	%f995, %f994;
	abs.f32 	%f996, %f993;
	setp.gt.f32 	%p242, %f996, %f995;
	selp.f32 	%f997, %f996, %f995, %p242;
	selp.f32 	%f998, %f995, %f996, %p242;
	div.rn.f32 	%f999, %f998, %f997;
	mul.f32 	%f1000, %f999, %f999;
	fma.rn.f32 	%f1001, %f1000, 0f3B33710B, 0fBC807748;
	fma.rn.f32 	%f1002, %f1001, %f1000, 0f3D2CDAB2;
	fma.rn.f32 	%f1003, %f1002, %f1000, 0fBD992D10;
	fma.rn.f32 	%f1004, %f1003, %f1000, 0f3DD9EA6C;
	fma.rn.f32 	%f1005, %f1004, %f1000, 0fBE117CB1;
	fma.rn.f32 	%f1006, %f1005, %f1000, 0f3E4CBCE0;
	fma.rn.f32 	%f1007, %f1006, %f1000, 0fBEAAAA7D;
	mul.f32 	%f1008, %f1000, %f1007;
	fma.rn.f32 	%f1009, %f1008, %f999, %f999;
	neg.f32 	%f1010, %f1009;
	fma.rn.f32 	%f1011, 0f3F6EE581, 0f3FD774EB, %f1010;
	selp.f32 	%f1012, %f1011, %f1009, %p242;
	selp.f32 	%f1013, 0f3F6EE581, 0f3FEEE581, %p242;
	selp.f32 	%f1014, %f1009, %f1010, %p242;
	mov.b32 	%r710, %f994;
	fma.rn.f32 	%f1015, %f1013, 0f3FD774EB, %f1014;
	setp.lt.s32 	%p243, %r710, 0;
	selp.f32 	%f1016, %f1015, %f1012, %p243;
	add.f32 	%f1017, %f996, %f995;
	setp.eq.f32 	%p244, %f997, 0f00000000;
	selp.f32 	%f1018, 0f40490FDB, 0f00000000, %p243;
	setp.eq.f32 	%p245, %f995, %f996;
	selp.f32 	%f1019, 0f4016CBE4, 0f3F490FDB, %p243;
	selp.f32 	%f1020, %f1019, %f1016, %p245;
	selp.f32 	%f1021, %f1018, %f1020, %p244;
	abs.f32 	%f1022, %f1017;
	setp.nan.f32 	%p246, %f1022, %f1022;
	copysign.f32 	%f1023, %f993, %f1021;
	selp.f32 	%f1024, %f1017, %f1023, %p246;
	setp.leu.f32 	%p247, %f992, %f1024;
	@%p247 bra 	$L__BB0_181;
	ld.local.v2.f32 	{%f272, %f273}, [%rd67];
	st.local.v2.f32 	[%rd67], {%f1231, %f1232};
	st.local.v2.f32 	[%rd67+8], {%f272, %f273};
	mov.f32 	%f1231, %f272;
	mov.f32 	%f1232, %f273;
$L__BB0_181:
	setp.ne.s32 	%p248, %r820, %r818;
	@%p248 bra 	$L__BB0_179;
$L__BB0_182:
	add.s32 	%r819, %r819, 1;
	add.s32 	%r818, %r818, -1;
	setp.eq.s32 	%p249, %r819, %r259;
	@%p249 bra 	$L__BB0_183;
	bra.uni 	$L__BB0_177;
$L__BB0_183:
	ld.local.v2.f32 	{%f262, %f263}, [%rd11];
	add.s32 	%r712, %r743, -2;
	and.b32  	%r260, %r259, 7;
	setp.lt.u32 	%p250, %r712, 7;
	mov.f32 	%f1246, 0f00000000;
	mov.b32 	%r822, 0;
	mov.f32 	%f1238, %f263;
	mov.f32 	%f1239, %f262;
	@%p250 bra 	$L__BB0_186;
	and.b32  	%r822, %r259, -8;
	mov.f32 	%f1246, 0f00000000;
	mov.b32 	%r821, 0;
	mov.f32 	%f1238, %f263;
	mov.f32 	%f1239, %f262;
$L__BB0_185:
	.pragma "nounroll";
	sub.f32 	%f1028, %f1239, %f262;
	sub.f32 	%f1029, %f1238, %f263;
	mul.wide.u32 	%rd326, %r821, 8;
	add.s64 	%rd327, %rd11, %rd326;
	ld.local.v2.f32 	{%f1030, %f1031}, [%rd327+8];
	sub.f32 	%f1032, %f1030, %f262;
	sub.f32 	%f1033, %f1031, %f263;
	mul.f32 	%f1034, %f1028, %f1033;
	mul.f32 	%f1035, %f1029, %f1032;
	sub.f32 	%f1036, %f1034, %f1035;
	add.f32 	%f1037, %f1246, %f1036;
	ld.local.v4.f32 	{%f1038, %f1039, %f1040, %f1041}, [%rd327+16];
	sub.f32 	%f1042, %f1038, %f262;
	sub.f32 	%f1043, %f1039, %f263;
	mul.f32 	%f1044, %f1032, %f1043;
	mul.f32 	%f1045, %f1033, %f1042;
	sub.f32 	%f1046, %f1044, %f1045;
	add.f32 	%f1047, %f1037, %f1046;
	sub.f32 	%f1048, %f1040, %f262;
	sub.f32 	%f1049, %f1041, %f263;
	mul.f32 	%f1050, %f1042, %f1049;
	mul.f32 	%f1051, %f1043, %f1048;
	sub.f32 	%f1052, %f1050, %f1051;
	add.f32 	%f1053, %f1047, %f1052;
	ld.local.v4.f32 	{%f1054, %f1055, %f1056, %f1057}, [%rd327+32];
	sub.f32 	%f1058, %f1054, %f262;
	sub.f32 	%f1059, %f1055, %f263;
	mul.f32 	%f1060, %f1048, %f1059;
	mul.f32 	%f1061, %f1049, %f1058;
	sub.f32 	%f1062, %f1060, %f1061;
	add.f32 	%f1063, %f1053, %f1062;
	sub.f32 	%f1064, %f1056, %f262;
	sub.f32 	%f1065, %f1057, %f263;
	mul.f32 	%f1066, %f1058, %f1065;
	mul.f32 	%f1067, %f1059, %f1064;
	sub.f32 	%f1068, %f1066, %f1067;
	add.f32 	%f1069, %f1063, %f1068;
	ld.local.v4.f32 	{%f1070, %f1071, %f1072, %f1073}, [%rd327+48];
	sub.f32 	%f1074, %f1070, %f262;
	sub.f32 	%f1075, %f1071, %f263;
	mul.f32 	%f1076, %f1064, %f1075;
	mul.f32 	%f1077, %f1065, %f1074;
	sub.f32 	%f1078, %f1076, %f1077;
	add.f32 	%f1079, %f1069, %f1078;
	sub.f32 	%f1080, %f1072, %f262;
	sub.f32 	%f1081, %f1073, %f263;
	mul.f32 	%f1082, %f1074, %f1081;
	mul.f32 	%f1083, %f1075, %f1080;
	sub.f32 	%f1084, %f1082, %f1083;
	add.f32 	%f1085, %f1079, %f1084;
	add.s32 	%r821, %r821, 8;
	ld.local.v2.f32 	{%f1239, %f1238}, [%rd327+64];
	sub.f32 	%f1086, %f1239, %f262;
	sub.f32 	%f1087, %f1238, %f263;
	mul.f32 	%f1088, %f1080, %f1087;
	mul.f32 	%f1089, %f1081, %f1086;
	sub.f32 	%f1090, %f1088, %f1089;
	add.f32 	%f1246, %f1085, %f1090;
	setp.ne.s32 	%p251, %r821, %r822;
	@%p251 bra 	$L__BB0_185;
$L__BB0_186:
	setp.eq.s32 	%p252, %r260, 0;
	@%p252 bra 	$L__BB0_194;
	and.b32  	%r271, %r259, 3;
	setp.lt.u32 	%p253, %r260, 4;
	@%p253 bra 	$L__BB0_189;
	sub.f32 	%f1092, %f1239, %f262;
	sub.f32 	%f1093, %f1238, %f263;
	mul.wide.u32 	%rd328, %r822, 8;
	add.s64 	%rd329, %rd11, %rd328;
	ld.local.v2.f32 	{%f1094, %f1095}, [%rd329+8];
	sub.f32 	%f1096, %f1094, %f262;
	sub.f32 	%f1097, %f1095, %f263;
	mul.f32 	%f1098, %f1092, %f1097;
	mul.f32 	%f1099, %f1093, %f1096;
	sub.f32 	%f1100, %f1098, %f1099;
	add.f32 	%f1101, %f1246, %f1100;
	ld.local.v2.f32 	{%f1102, %f1103}, [%rd329+16];
	sub.f32 	%f1104, %f1102, %f262;
	sub.f32 	%f1105, %f1103, %f263;
	mul.f32 	%f1106, %f1096, %f1105;
	mul.f32 	%f1107, %f1097, %f1104;
	sub.f32 	%f1108, %f1106, %f1107;
	add.f32 	%f1109, %f1101, %f1108;
	ld.local.v2.f32 	{%f1110, %f1111}, [%rd329+24];
	sub.f32 	%f1112, %f1110, %f262;
	sub.f32 	%f1113, %f1111, %f263;
	mul.f32 	%f1114, %f1104, %f1113;
	mul.f32 	%f1115, %f1105, %f1112;
	sub.f32 	%f1116, %f1114, %f1115;
	add.f32 	%f1117, %f1109, %f1116;
	add.s32 	%r822, %r822, 4;
	ld.local.v2.f32 	{%f1118, %f1119}, [%rd329+32];
	sub.f32 	%f1120, %f1118, %f262;
	sub.f32 	%f1121, %f1119, %f263;
	mul.f32 	%f1122, %f1112, %f1121;
	mul.f32 	%f1123, %f1113, %f1120;
	sub.f32 	%f1124, %f1122, %f1123;
	add.f32 	%f1246, %f1117, %f1124;
$L__BB0_189:
	setp.eq.s32 	%p254, %r271, 0;
	@%p254 bra 	$L__BB0_194;
	setp.eq.s32 	%p255, %r271, 1;
	@%p255 bra 	$L__BB0_192;
	mul.wide.u32 	%rd330, %r822, 8;
	add.s64 	%rd331, %rd11, %rd330;
	ld.local.v2.f32 	{%f1126, %f1127}, [%rd331];
	sub.f32 	%f1128, %f1126, %f262;
	sub.f32 	%f1129, %f1127, %f263;
	ld.local.v2.f32 	{%f1130, %f1131}, [%rd331+8];
	sub.f32 	%f1132, %f1130, %f262;
	sub.f32 	%f1133, %f1131, %f263;
	mul.f32 	%f1134, %f1128, %f1133;
	mul.f32 	%f1135, %f1129, %f1132;
	sub.f32 	%f1136, %f1134, %f1135;
	add.f32 	%f1137, %f1246, %f1136;
	add.s32 	%r822, %r822, 2;
	ld.local.v2.f32 	{%f1138, %f1139}, [%rd331+16];
	sub.f32 	%f1140, %f1138, %f262;
	sub.f32 	%f1141, %f1139, %f263;
	mul.f32 	%f1142, %f1132, %f1141;
	mul.f32 	%f1143, %f1133, %f1140;
	sub.f32 	%f1144, %f1142, %f1143;
	add.f32 	%f1246, %f1137, %f1144;
$L__BB0_192:
	and.b32  	%r714, %r259, 1;
	setp.eq.b32 	%p256, %r714, 1;
	not.pred 	%p257, %p256;
	@%p257 bra 	$L__BB0_194;
	mul.wide.u32 	%rd332, %r822, 8;
	add.s64 	%rd333, %rd11, %rd332;
	ld.local.v2.f32 	{%f1145, %f1146}, [%rd333];
	sub.f32 	%f1147, %f1145, %f262;
	sub.f32 	%f1148, %f1146, %f263;
	ld.local.v2.f32 	{%f1149, %f1150}, [%rd333+8];
	sub.f32 	%f1151, %f1149, %f262;
	sub.f32 	%f1152, %f1150, %f263;
	mul.f32 	%f1153, %f1147, %f1152;
	mul.f32 	%f1154, %f1148, %f1151;
	sub.f32 	%f1155, %f1153, %f1154;
	add.f32 	%f1246, %f1246, %f1155;
$L__BB0_194:
	ld.param.f32 	%f1167, [_Z10nms_kernelifPKfPl_param_1];
	abs.f32 	%f1156, %f1246;
	mul.f32 	%f1157, %f1156, 0f3F000000;
	sub.f32 	%f1158, %f15, %f16;
	sub.f32 	%f1159, %f13, %f14;
	mul.f32 	%f1160, %f1159, %f1158;
	sub.f32 	%f1161, %f1, %f2;
	sub.f32 	%f1162, %f3, %f4;
	fma.rn.f32 	%f1163, %f1161, %f1162, %f1160;
	sub.f32 	%f1164, %f1163, %f1157;
	max.f32 	%f1165, %f1164, 0f322BCC77;
	div.rn.f32 	%f1166, %f1157, %f1165;
	setp.gt.f32 	%p258, %f1166, %f1167;
	mov.b64 	%rd334, 1;
	shl.b64 	%rd335, %rd334, %r723;
	selp.b64 	%rd336, %rd335, 0, %p258;
	or.b64  	%rd364, %rd336, %rd364;
	add.s32 	%r723, %r723, 1;
	setp.ne.s32 	%p259, %r723, %r5;
	@%p259 bra 	$L__BB0_5;
$L__BB0_195:
	ld.param.u64 	%rd340, [_Z10nms_kernelifPKfPl_param_3];
	shr.s32 	%r715, %r277, 31;
	shr.u32 	%r716, %r715, 26;
	add.s32 	%r717, %r277, %r716;
	shr.s32 	%r718, %r717, 6;
	and.b32  	%r719, %r277, -2147483585;
	setp.gt.s32 	%p260, %r719, 0;
	selp.u32 	%r720, 1, 0, %p260;
	add.s32 	%r721, %r718, %r720;
	mad.lo.s32 	%r722, %r721, %r7, %r2;
	cvta.to.global.u64 	%rd337, %rd340;
	mul.wide.s32 	%rd338, %r722, 8;
	add.s64 	%rd339, %rd337, %rd338;
	st.global.u64 	[%rd339], %rd364;
$L__BB0_196:
	ret;

}
	// .globl	_Z19anchors_mask_kerneliPKiiPKbPb
.visible .entry _Z19anchors_mask_kerneliPKiiPKbPb(
	.param .u32 _Z19anchors_mask_kerneliPKiiPKbPb_param_0,
	.param .u64 .ptr .align 1 _Z19anchors_mask_kerneliPKiiPKbPb_param_1,
	.param .u32 _Z19anchors_mask_kerneliPKiiPKbPb_param_2,
	.param .u64 .ptr .align 1 _Z19anchors_mask_kerneliPKiiPKbPb_param_3,
	.param .u64 .ptr .align 1 _Z19anchors_mask_kerneliPKiiPKbPb_param_4
)
{
	.reg .pred 	%p<7>;
	.reg .b16 	%rs<4>;
	.reg .b32 	%r<19>;
	.reg .b64 	%rd<15>;

	ld.param.u32 	%r11, [_Z19anchors_mask_kerneliPKiiPKbPb_param_0];
	ld.param.u64 	%rd4, [_Z19anchors_mask_kerneliPKiiPKbPb_param_1];
	ld.param.u32 	%r10, [_Z19anchors_mask_kerneliPKiiPKbPb_param_2];
	ld.param.u64 	%rd5, [_Z19anchors_mask_kerneliPKiiPKbPb_param_3];
	ld.param.u64 	%rd6, [_Z19anchors_mask_kerneliPKiiPKbPb_param_4];
	cvta.to.global.u64 	%rd1, %rd6;
	mov.u32 	%r12, %ctaid.x;
	shl.b32 	%r13, %r12, 9;
	mov.u32 	%r14, %tid.x;
	add.s32 	%r1, %r13, %r14;
	setp.ge.s32 	%p1, %r1, %r11;
	@%p1 bra 	$L__BB1_9;
	cvta.to.global.u64 	%rd7, %rd4;
	shl.b32 	%r15, %r1, 2;
	mul.wide.s32 	%rd8, %r15, 4;
	add.s64 	%rd2, %rd7, %rd8;
	ld.global.u32 	%r17, [%rd2];
	ld.global.u32 	%r3, [%rd2+8];
	ld.global.u32 	%r4, [%rd2+4];
	setp.gt.s32 	%p2, %r17, %r3;
	@%p2 bra 	$L__BB1_5;
	ld.global.u32 	%r5, [%rd2+12];
	cvta.to.global.u64 	%rd3, %rd5;
$L__BB1_3:
	setp.gt.s32 	%p3, %r4, %r5;
	mov.u32 	%r18, %r4;
	@%p3 bra 	$L__BB1_4;
	bra.uni 	$L__BB1_7;
$L__BB1_4:
	add.s32 	%r9, %r17, 1;
	setp.ne.s32 	%p6, %r17, %r3;
	mov.u32 	%r17, %r9;
	@%p6 bra 	$L__BB1_3;
$L__BB1_5:
	cvt.s64.s32 	%rd13, %r1;
	add.s64 	%rd14, %rd1, %rd13;
	mov.b16 	%rs3, 0;
	st.global.u8 	[%rd14], %rs3;
	bra.uni 	$L__BB1_9;
$L__BB1_6:
	add.s32 	%r7, %r18, 1;
	setp.eq.s32 	%p5, %r18, %r5;
	mov.u32 	%r18, %r7;
	@%p5 bra 	$L__BB1_4;
$L__BB1_7:
	mad.lo.s32 	%r16, %r18, %r10, %r17;
	cvt.s64.s32 	%rd9, %r16;
	add.s64 	%rd10, %rd3, %rd9;
	ld.global.u8 	%rs1, [%rd10];
	setp.eq.s16 	%p4, %rs1, 0;
	@%p4 bra 	$L__BB1_6;
	cvt.s64.s32 	%rd11, %r1;
	add.s64 	%rd12, %rd1, %rd11;
	mov.b16 	%rs2, 1;
	st.global.u8 	[%rd12], %rs2;
$L__BB1_9:
	ret;

}
	// .globl	_Z20boxes_parsing_kerneliPKfiPi
.visible .entry _Z20boxes_parsing_kerneliPKfiPi(
	.param .u32 _Z20boxes_parsing_kerneliPKfiPi_param_0,
	.param .u64 .ptr .align 1 _Z20boxes_parsing_kerneliPKfiPi_param_1,
	.param .u32 _Z20boxes_parsing_kerneliPKfiPi_param_2,
	.param .u64 .ptr .align 1 _Z20boxes_parsing_kerneliPKfiPi_param_3
)
{
	.reg .pred 	%p<109>;
	.reg .b32 	%r<103>;
	.reg .b32 	%f<31>;
	.reg .b64 	%rd<23>;
	.reg .b64 	%fd<130>;

	ld.param.u32 	%r52, [_Z20boxes_parsing_kerneliPKfiPi_param_0];
	ld.param.u64 	%rd2, [_Z20boxes_parsing_kerneliPKfiPi_param_1];
	ld.param.u32 	%r51, [_Z20boxes_parsing_kerneliPKfiPi_param_2];
	ld.param.u64 	%rd3, [_Z20boxes_parsing_kerneliPKfiPi_param_3];
	cvta.to.global.u64 	%rd1, %rd3;
	mov.u32 	%r53, %ctaid.x;
	shl.b32 	%r54, %r53, 9;
	mov.u32 	%r55, %tid.x;
	add.s32 	%r1, %r54, %r55;
	setp.ge.s32 	%p1, %r1, %r52;
	@%p1 bra 	$L__BB2_34;
	cvta.to.global.u64 	%rd4, %rd2;
	shl.b32 	%r56, %r1, 3;
	mul.wide.s32 	%rd5, %r56, 4;
	add.s64 	%rd6, %rd4, %rd5;
	ld.global.f32 	%f1, [%rd6];
	ld.global.f32 	%f2, [%rd6+8];
	ld.global.f32 	%f3, [%rd6+16];
	ld.global.f32 	%f4, [%rd6+24];
	ld.global.f32 	%f5, [%rd6+4];
	ld.global.f32 	%f6, [%rd6+12];
	ld.global.f32 	%f7, [%rd6+20];
	ld.global.f32 	%f8, [%rd6+28];
	min.f32 	%f9, %f1, %f2;
	min.f32 	%f10, %f3, %f4;
	min.f32 	%f11, %f9, %f10;
	cvt.rzi.s32.f32 	%r85, %f11;
	max.f32 	%f12, %f1, %f2;
	max.f32 	%f13, %f3, %f4;
	max.f32 	%f14, %f12, %f13;
	cvt.rzi.s32.f32 	%r3, %f14;
	min.f32 	%f15, %f5, %f6;
	min.f32 	%f16, %f7, %f8;
	min.f32 	%f17, %f15, %f16;
	cvt.rzi.s32.f32 	%r4, %f17;
	setp.gt.s32 	%p2, %r85, %r3;
	@%p2 bra 	$L__BB2_33;
	max.f32 	%f18, %f7, %f8;
	max.f32 	%f19, %f5, %f6;
	max.f32 	%f20, %f19, %f18;
	cvt.rzi.s32.f32 	%r5, %f20;
	cvt.f64.f32 	%fd1, %f5;
	sub.f32 	%f21, %f6, %f5;
	cvt.f64.f32 	%fd2, %f21;
	cvt.f64.f32 	%fd3, %f6;
	sub.f32 	%f22, %f7, %f6;
	cvt.f64.f32 	%fd4, %f22;
	cvt.f64.f32 	%fd5, %f7;
	sub.f32 	%f23, %f8, %f7;
	cvt.f64.f32 	%fd6, %f23;
	cvt.f64.f32 	%fd7, %f8;
	sub.f32 	%f24, %f5, %f8;
	cvt.f64.f32 	%fd8, %f24;
	add.s32 	%r6, %r5, 1;
	cvt.rn.f64.s32 	%fd53, %r4;
	add.f64 	%fd54, %fd53, 0d3FE0000000000000;
	sub.f64 	%fd55, %fd54, %fd1;
	mul.f64 	%fd9, %fd55, %fd2;
	sub.f64 	%fd56, %fd54, %fd3;
	mul.f64 	%fd10, %fd56, %fd4;
	sub.f64 	%fd57, %fd54, %fd5;
	mul.f64 	%fd11, %fd57, %fd6;
	sub.f64 	%fd58, %fd54, %fd7;
	mul.f64 	%fd12, %fd58, %fd8;
	mul.lo.s32 	%r7, %r4, %r51;
	add.s32 	%r8, %r4, 1;
	cvt.rn.f64.s32 	%fd59, %r8;
	add.f64 	%fd60, %fd59, 0d3FE0000000000000;
	sub.f64 	%fd61, %fd60, %fd1;
	mul.f64 	%fd13, %fd61, %fd2;
	sub.f64 	%fd62, %fd60, %fd3;
	mul.f64 	%fd14, %fd62, %fd4;
	sub.f64 	%fd63, %fd60, %fd5;
	mul.f64 	%fd15, %fd63, %fd6;
	sub.f64 	%fd64, %fd60, %fd7;
	mul.f64 	%fd16, %fd64, %fd8;
	add.s32 	%r9, %r7, %r51;
	add.s32 	%r58, %r4, 2;
	cvt.rn.f64.s32 	%fd65, %r58;
	add.f64 	%fd66, %fd65, 0d3FE0000000000000;
	sub.f64 	%fd67, %fd66, %fd1;
	mul.f64 	%fd17, %fd67, %fd2;
	sub.f64 	%fd68, %fd66, %fd3;
	mul.f64 	%fd18, %fd68, %fd4;
	sub.f64 	%fd69, %fd66, %fd5;
	mul.f64 	%fd19, %fd69, %fd6;
	sub.f64 	%fd70, %fd66, %fd7;
	mul.f64 	%fd20, %fd70, %fd8;
	mov.b32 	%r97, 0;
$L__BB2_3:
	mov.u32 	%r10, %r85;
	setp.lt.s32 	%p3, %r5, %r4;
	@%p3 bra 	$L__BB2_31;
	sub.s32 	%r60, %r6, %r4;
	and.b32  	%r61, %r60, 3;
	setp.eq.s32 	%p4, %r61, 0;
	cvt.rn.f64.s32 	%fd71, %r10;
	add.f64 	%fd72, %fd71, 0d3FE0000000000000;
	cvt.f64.f32 	%fd73, %f1;
	sub.f64 	%fd74, %fd72, %fd73;
	sub.f32 	%f25, %f2, %f1;
	cvt.f64.f32 	%fd75, %f25;
	mul.f64 	%fd21, %fd74, %fd75;
	cvt.f64.f32 	%fd76, %f2;
	sub.f64 	%fd77, %fd72, %fd76;
	sub.f32 	%f26, %f3, %f2;
	cvt.f64.f32 	%fd78, %f26;
	mul.f64 	%fd22, %fd77, %fd78;
	cvt.f64.f32 	%fd79, %f3;
	sub.f64 	%fd80, %fd72, %fd79;
	sub.f32 	%f27, %f4, %f3;
	cvt.f64.f32 	%fd81, %f27;
	mul.f64 	%fd23, %fd80, %fd81;
	cvt.f64.f32 	%fd82, %f4;
	sub.f64 	%fd83, %fd72, %fd82;
	sub.f32 	%f28, %f1, %f4;
	cvt.f64.f32 	%fd84, %f28;
	mul.f64 	%fd24, %fd83, %fd84;
	mov.u32 	%r89, %r4;
	@%p4 bra 	$L__BB2_16;
	add.f64 	%fd25, %fd21, %fd9;
	add.f64 	%fd85, %fd22, %fd10;
	add.f64 	%fd86, %fd23, %fd11;
	add.f64 	%fd87, %fd24, %fd12;
	setp.lt.f64 	%p5, %fd25, 0d0000000000000000;
	setp.lt.f64 	%p6, %fd85, 0d0000000000000000;
	and.pred  	%p7, %p5, %p6;
	setp.lt.f64 	%p8, %fd86, 0d0000000000000000;
	and.pred  	%p9, %p7, %p8;
	setp.lt.f64 	%p10, %fd87, 0d0000000000000000;
	and.pred  	%p11, %p9, %p10;
	@%p11 bra 	$L__BB2_7;
	setp.leu.f64 	%p12, %fd25, 0d0000000000000000;
	setp.leu.f64 	%p13, %fd85, 0d0000000000000000;
	or.pred  	%p14, %p12, %p13;
	setp.leu.f64 	%p15, %fd86, 0d0000000000000000;
	or.pred  	%p16, %p14, %p15;
	setp.leu.f64 	%p17, %fd87, 0d0000000000000000;
	or.pred  	%p18, %p16, %p17;
	@%p18 bra 	$L__BB2_8;
$L__BB2_7:
	add.s32 	%r62, %r7, %r10;
	mul.wide.s32 	%rd7, %r62, 4;
	add.s64 	%rd8, %rd1, %rd7;
	mov.b32 	%r63, 1;
	st.global.u32 	[%rd8], %r63;
	add.s32 	%r97, %r97, 1;
$L__BB2_8:
	sub.s32 	%r64, %r6, %r4;
	and.b32  	%r65, %r64, 3;
	setp.eq.s32 	%p19, %r65, 1;
	mov.u32 	%r89, %r8;
	@%p19 bra 	$L__BB2_16;
	add.f64 	%fd29, %fd21, %fd13;
	add.f64 	%fd88, %fd22, %fd14;
	add.f64 	%fd89, %fd23, %fd15;
	add.f64 	%fd90, %fd24, %fd16;
	setp.lt.f64 	%p20, %fd29, 0d0000000000000000;
	setp.lt.f64 	%p21, %fd88, 0d0000000000000000;
	and.pred  	%p22, %p20, %p21;
	setp.lt.f64 	%p23, %fd89, 0d0000000000000000;
	and.pred  	%p24, %p22, %p23;
	setp.lt.f64 	%p25, %fd90, 0d0000000000000000;
	and.pred  	%p26, %p24, %p25;
	@%p26 bra 	$L__BB2_11;
	setp.leu.f64 	%p27, %fd29, 0d0000000000000000;
	setp.leu.f64 	%p28, %fd88, 0d0000000000000000;
	or.pred  	%p29, %p27, %p28;
	setp.leu.f64 	%p30, %fd89, 0d0000000000000000;
	or.pred  	%p31, %p29, %p30;
	setp.leu.f64 	%p32, %fd90, 0d0000000000000000;
	or.pred  	%p33, %p31, %p32;
	@%p33 bra 	$L__BB2_12;
$L__BB2_11:
	add.s32 	%r66, %r9, %r10;
	mul.wide.s32 	%rd9, %r66, 4;
	add.s64 	%rd10, %rd1, %rd9;
	mov.b32 	%r67, 1;
	st.global.u32 	[%rd10], %r67;
	add.s32 	%r97, %r97, 1;
$L__BB2_12:
	add.s32 	%r89, %r4, 2;
	sub.s32 	%r68, %r6, %r4;
	and.b32  	%r69, %r68, 3;
	setp.eq.s32 	%p34, %r69, 2;
	@%p34 bra 	$L__BB2_16;
	add.f64 	%fd33, %fd21, %fd17;
	add.f64 	%fd91, %fd22, %fd18;
	add.f64 	%fd92, %fd23, %fd19;
	add.f64 	%fd93, %fd24, %fd20;
	setp.lt.f64 	%p35, %fd33, 0d0000000000000000;
	setp.lt.f64 	%p36, %fd91, 0d0000000000000000;
	and.pred  	%p37, %p35, %p36;
	setp.lt.f64 	%p38, %fd92, 0d0000000000000000;
	and.pred  	%p39, %p37, %p38;
	setp.lt.f64 	%p40, %fd93, 0d0000000000000000;
	and.pred  	%p41, %p39, %p40;
	@%p41 bra 	$L__BB2_15;
	add.s32 	%r89, %r4, 3;
	setp.leu.f64 	%p42, %fd33, 0d0000000000000000;
	setp.leu.f64 	%p43, %fd91, 0d0000000000000000;
	or.pred  	%p44, %p42, %p43;
	setp.leu.f64 	%p45, %fd92, 0d0000000000000000;
	or.pred  	%p46, %p44, %p45;
	setp.leu.f64 	%p47, %fd93, 0d0000000000000000;
	or.pred  	%p48, %p46, %p47;
	@%p48 bra 	$L__BB2_16;
$L__BB2_15:
	add.s32 	%r89, %r4, 3;
	add.s32 	%r70, %r9, %r51;
	add.s32 	%r71, %r70, %r10;
	mul.wide.s32 	%rd11, %r71, 4;
	add.s64 	%rd12, %rd1, %rd11;
	mov.b32 	%r72, 1;
	st.global.u32 	[%rd12], %r72;
	add.s32 	%r97, %r97, 1;
$L__BB2_16:
	sub.s32 	%r73, %r5, %r4;
	setp.lt.u32 	%p49, %r73, 3;
	@%p49 bra 	$L__BB2_31;
	add.s32 	%r74, %r89, 3;
	mad.lo.s32 	%r95, %r51, %r74, %r10;
	add.s32 	%r75, %r89, 2;
	mad.lo.s32 	%r94, %r51, %r75, %r10;
	mul.lo.s32 	%r76, %r51, %r89;
	add.s32 	%r77, %r76, %r51;
	add.s32 	%r93, %r10, %r77;
	add.s32 	%r92, %r10, %r76;
$L__BB2_18:
	cvt.rn.f64.s32 	%fd94, %r89;
	add.f64 	%fd95, %fd94, 0d3FE0000000000000;
	sub.f64 	%fd96, %fd95, %fd1;
	fma.rn.f64 	%fd37, %fd96, %fd2, %fd21;
	sub.f64 	%fd97, %fd95, %fd3;
	fma.rn.f64 	%fd98, %fd97, %fd4, %fd22;
	sub.f64 	%fd99, %fd95, %fd5;
	fma.rn.f64 	%fd100, %fd99, %fd6, %fd23;
	sub.f64 	%fd101, %fd95, %fd7;
	fma.rn.f64 	%fd102, %fd101, %fd8, %fd24;
	setp.lt.f64 	%p50, %fd37, 0d0000000000000000;
	setp.lt.f64 	%p51, %fd98, 0d0000000000000000;
	and.pred  	%p52, %p50, %p51;
	setp.lt.f64 	%p53, %fd100, 0d0000000000000000;
	and.pred  	%p54, %p52, %p53;
	setp.lt.f64 	%p55, %fd102, 0d0000000000000000;
	and.pred  	%p56, %p54, %p55;
	@%p56 bra 	$L__BB2_20;
	setp.leu.f64 	%p57, %fd37, 0d0000000000000000;
	setp.leu.f64 	%p58, %fd98, 0d0000000000000000;
	or.pred  	%p59, %p57, %p58;
	setp.leu.f64 	%p60, %fd100, 0d0000000000000000;
	or.pred  	%p61, %p59, %p60;
	setp.leu.f64 	%p62, %fd102, 0d0000000000000000;
	or.pred  	%p63, %p61, %p62;
	@%p63 bra 	$L__BB2_21;
$L__BB2_20:
	mul.wide.s32 	%rd13, %r92, 4;
	add.s64 	%rd14, %rd1, %rd13;
	mov.b32 	%r78, 1;
	st.global.u32 	[%rd14], %r78;
	add.s32 	%r97, %r97, 1;
$L__BB2_21:
	add.s32 	%r35, %r89, 1;
	cvt.rn.f64.s32 	%fd103, %r35;
	add.f64 	%fd104, %fd103, 0d3FE0000000000000;
	sub.f64 	%fd105, %fd104, %fd1;
	fma.rn.f64 	%fd41, %fd105, %fd2, %fd21;
	sub.f64 	%fd106, %fd104, %fd3;
	fma.rn.f64 	%fd107, %fd106, %fd4, %fd22;
	sub.f64 	%fd108, %fd104, %fd5;
	fma.rn.f64 	%fd109, %fd108, %fd6, %fd23;
	sub.f64 	%fd110, %fd104, %fd7;
	fma.rn.f64 	%fd111, %fd110, %fd8, %fd24;
	setp.lt.f64 	%p64, %fd41, 0d0000000000000000;
	setp.lt.f64 	%p65, %fd107, 0d0000000000000000;
	and.pred  	%p66, %p64, %p65;
	setp.lt.f64 	%p67, %fd109, 0d0000000000000000;
	and.pred  	%p68, %p66, %p67;
	setp.lt.f64 	%p69, %fd111, 0d0000000000000000;
	and.pred  	%p70, %p68, %p69;
	@%p70 bra 	$L__BB2_23;
	setp.leu.f64 	%p71, %fd41, 0d0000000000000000;
	setp.leu.f64 	%p72, %fd107, 0d0000000000000000;
	or.pred  	%p73, %p71, %p72;
	setp.leu.f64 	%p74, %fd109, 0d0000000000000000;
	or.pred  	%p75, %p73, %p74;
	setp.leu.f64 	%p76, %fd111, 0d0000000000000000;
	or.pred  	%p77, %p75, %p76;
	@%p77 bra 	$L__BB2_24;
$L__BB2_23:
	mul.wide.s32 	%rd15, %r93, 4;
	add.s64 	%rd16, %rd1, %rd15;
	mov.b32 	%r79, 1;
	st.global.u32 	[%rd16], %r79;
	add.s32 	%r97, %r97, 1;
$L__BB2_24:
	add.s32 	%r38, %r35, 1;
	cvt.rn.f64.s32 	%fd112, %r38;
	add.f64 	%fd113, %fd112, 0d3FE0000000000000;
	sub.f64 	%fd114, %fd113, %fd1;
	fma.rn.f64 	%fd45, %fd114, %fd2, %fd21;
	sub.f64 	%fd115, %fd113, %fd3;
	fma.rn.f64 	%fd116, %fd115, %fd4, %fd22;
	sub.f64 	%fd117, %fd113, %fd5;
	fma.rn.f64 	%fd118, %fd117, %fd6, %fd23;
	sub.f64 	%fd119, %fd113, %fd7;
	fma.rn.f64 	%fd120, %fd119, %fd8, %fd24;
	setp.lt.f64 	%p78, %fd45, 0d0000000000000000;
	setp.lt.f64 	%p79, %fd116, 0d0000000000000000;
	and.pred  	%p80, %p78, %p79;
	setp.lt.f64 	%p81, %fd118, 0d0000000000000000;
	and.pred  	%p82, %p80, %p81;
	setp.lt.f64 	%p83, %fd120, 0d0000000000000000;
	and.pred  	%p84, %p82, %p83;
	@%p84 bra 	$L__BB2_26;
	setp.leu.f64 	%p85, %fd45, 0d0000000000000000;
	setp.leu.f64 	%p86, %fd116, 0d0000000000000000;
	or.pred  	%p87, %p85, %p86;
	setp.leu.f64 	%p88, %fd118, 0d0000000000000000;
	or.pred  	%p89, %p87, %p88;
	setp.leu.f64 	%p90, %fd120, 0d0000000000000000;
	or.pred  	%p91, %p89, %p90;
	@%p91 bra 	$L__BB2_27;
$L__BB2_26:
	mul.wide.s32 	%rd17, %r94, 4;
	add.s64 	%rd18, %rd1, %rd17;
	mov.b32 	%r80, 1;
	st.global.u32 	[%rd18], %r80;
	add.s32 	%r97, %r97, 1;
$L__BB2_27:
	add.s32 	%r41, %r38, 1;
	cvt.rn.f64.s32 	%fd121, %r41;
	add.f64 	%fd122, %fd121, 0d3FE0000000000000;
	sub.f64 	%fd123, %fd122, %fd1;
	fma.rn.f64 	%fd49, %fd123, %fd2, %fd21;
	sub.f64 	%fd124, %fd122, %fd3;
	fma.rn.f64 	%fd125, %fd124, %fd4, %fd22;
	sub.f64 	%fd126, %fd122, %fd5;
	fma.rn.f64 	%fd127, %fd126, %fd6, %fd23;
	sub.f64 	%fd128, %fd122, %fd7;
	fma.rn.f64 	%fd129, %fd128, %fd8, %fd24;
	setp.lt.f64 	%p92, %fd49, 0d0000000000000000;
	setp.lt.f64 	%p93, %fd125, 0d0000000000000000;
	and.pred  	%p94, %p92, %p93;
	setp.lt.f64 	%p95, %fd127, 0d0000000000000000;
	and.pred  	%p96, %p94, %p95;
	setp.lt.f64 	%p97, %fd129, 0d0000000000000000;
	and.pred  	%p98, %p96, %p97;
	@%p98 bra 	$L__BB2_29;
	setp.leu.f64 	%p99, %fd49, 0d0000000000000000;
	setp.leu.f64 	%p100, %fd125, 0d0000000000000000;
	or.pred  	%p101, %p99, %p100;
	setp.leu.f64 	%p102, %fd127, 0d0000000000000000;
	or.pred  	%p103, %p101, %p102;
	setp.leu.f64 	%p104, %fd129, 0d0000000000000000;
	or.pred  	%p105, %p103, %p104;
	@%p105 bra 	$L__BB2_30;
$L__BB2_29:
	mul.wide.s32 	%rd19, %r95, 4;
	add.s64 	%rd20, %rd1, %rd19;
	mov.b32 	%r81, 1;
	st.global.u32 	[%rd20], %r81;
	add.s32 	%r97, %r97, 1;
$L__BB2_30:
	shl.b32 	%r82, %r51, 2;
	add.s32 	%r95, %r95, %r82;
	add.s32 	%r94, %r94, %r82;
	add.s32 	%r93, %r93, %r82;
	add.s32 	%r92, %r92, %r82;
	add.s32 	%r89, %r41, 1;
	setp.ne.s32 	%p106, %r89, %r6;
	@%p106 bra 	$L__BB2_18;
$L__BB2_31:
	add.s32 	%r85, %r10, 1;
	setp.ne.s32 	%p107, %r10, %r3;
	@%p107 bra 	$L__BB2_3;
	setp.ne.s32 	%p108, %r97, 0;
	@%p108 bra 	$L__BB2_34;
$L__BB2_33:
	cvt.rn.f32.s32 	%f29, %r51;
	fma.rn.f32 	%f30, %f5, %f29, %f1;
	cvt.rzi.s32.f32 	%r83, %f30;
	mul.wide.s32 	%rd21, %r83, 4;
	add.s64 	%rd22, %rd1, %rd21;
	mov.b32 	%r84, 1;
	st.global.u32 	[%rd22], %r84;
$L__BB2_34:
	ret;

}
	// .globl	_Z32boxes_parsing_with_weight_kerneliPKfiPf
.visible .entry _Z32boxes_parsing_with_weight_kerneliPKfiPf(
	.param .u32 _Z32boxes_parsing_with_weight_kerneliPKfiPf_param_0,
	.param .u64 .ptr .align 1 _Z32boxes_parsing_with_weight_kerneliPKfiPf_param_1,
	.param .u32 _Z32boxes_parsing_with_weight_kerneliPKfiPf_param_2,
	.param .u64 .ptr .align 1 _Z32boxes_parsing_with_weight_kerneliPKfiPf_param_3
)
{
	.reg .pred 	%p<217>;
	.reg .b32 	%r<143>;
	.reg .b32 	%f<53>;
	.reg .b64 	%rd<23>;
	.reg .b64 	%fd<275>;

	ld.param.u32 	%r70, [_Z32boxes_parsing_with_weight_kerneliPKfiPf_param_0];
	ld.param.u64 	%rd2, [_Z32boxes_parsing_with_weight_kerneliPKfiPf_param_1];
	ld.param.u64 	%rd3, [_Z32boxes_parsing_with_weight_kerneliPKfiPf_param_3];
	cvta.to.global.u64 	%rd1, %rd3;
	mov.u32 	%r71, %ctaid.x;
	shl.b32 	%r72, %r71, 9;
	mov.u32 	%r73, %tid.x;
	add.s32 	%r1, %r72, %r73;
	setp.ge.s32 	%p1, %r1, %r70;
	@%p1 bra 	$L__BB3_58;
	cvta.to.global.u64 	%rd4, %rd2;
	shl.b32 	%r75, %r1, 3;
	mul.wide.s32 	%rd5, %r75, 4;
	add.s64 	%rd6, %rd4, %rd5;
	ld.global.f32 	%f1, [%rd6];
	ld.global.f32 	%f2, [%rd6+8];
	ld.global.f32 	%f3, [%rd6+16];
	ld.global.f32 	%f4, [%rd6+24];
	ld.global.f32 	%f5, [%rd6+4];
	ld.global.f32 	%f6, [%rd6+12];
	ld.global.f32 	%f7, [%rd6+20];
	ld.global.f32 	%f8, [%rd6+28];
	min.f32 	%f9, %f1, %f2;
	min.f32 	%f10, %f3, %f4;
	min.f32 	%f11, %f9, %f10;
	cvt.rzi.s32.f32 	%r136, %f11;
	max.f32 	%f12, %f1, %f2;
	max.f32 	%f13, %f3, %f4;
	max.f32 	%f14, %f12, %f13;
	cvt.rzi.s32.f32 	%r3, %f14;
	min.f32 	%f15, %f5, %f6;
	min.f32 	%f16, %f7, %f8;
	min.f32 	%f17, %f15, %f16;
	cvt.rzi.s32.f32 	%r4, %f17;
	max.f32 	%f18, %f5, %f6;
	max.f32 	%f19, %f7, %f8;
	max.f32 	%f20, %f18, %f19;
	cvt.rzi.s32.f32 	%r5, %f20;
	setp.gt.s32 	%p2, %r136, %r3;
	mov.b32 	%r134, 0;
	@%p2 bra 	$L__BB3_25;
	cvt.f64.f32 	%fd1, %f5;
	sub.f32 	%f21, %f6, %f5;
	cvt.f64.f32 	%fd2, %f21;
	cvt.f64.f32 	%fd3, %f6;
	sub.f32 	%f22, %f7, %f6;
	cvt.f64.f32 	%fd4, %f22;
	cvt.f64.f32 	%fd5, %f7;
	sub.f32 	%f23, %f8, %f7;
	cvt.f64.f32 	%fd6, %f23;
	cvt.f64.f32 	%fd7, %f8;
	sub.f32 	%f24, %f5, %f8;
	cvt.f64.f32 	%fd8, %f24;
	add.s32 	%r6, %r5, 1;
	cvt.rn.f64.s32 	%fd106, %r4;
	add.f64 	%fd107, %fd106, 0d3FE0000000000000;
	sub.f64 	%fd108, %fd107, %fd1;
	mul.f64 	%fd9, %fd108, %fd2;
	sub.f64 	%fd109, %fd107, %fd3;
	mul.f64 	%fd10, %fd109, %fd4;
	sub.f64 	%fd110, %fd107, %fd5;
	mul.f64 	%fd11, %fd110, %fd6;
	sub.f64 	%fd111, %fd107, %fd7;
	mul.f64 	%fd12, %fd111, %fd8;
	add.s32 	%r7, %r4, 1;
	cvt.rn.f64.s32 	%fd112, %r7;
	add.f64 	%fd113, %fd112, 0d3FE0000000000000;
	sub.f64 	%fd114, %fd113, %fd1;
	mul.f64 	%fd13, %fd114, %fd2;
	sub.f64 	%fd115, %fd113, %fd3;
	mul.f64 	%fd14, %fd115, %fd4;
	sub.f64 	%fd116, %fd113, %fd5;
	mul.f64 	%fd15, %fd116, %fd6;
	sub.f64 	%fd117, %fd113, %fd7;
	mul.f64 	%fd16, %fd117, %fd8;
	add.s32 	%r8, %r4, 2;
	cvt.rn.f64.s32 	%fd118, %r8;
	add.f64 	%fd119, %fd118, 0d3FE0000000000000;
	sub.f64 	%fd120, %fd119, %fd1;
	mul.f64 	%fd17, %fd120, %fd2;
	sub.f64 	%fd121, %fd119, %fd3;
	mul.f64 	%fd18, %fd121, %fd4;
	sub.f64 	%fd122, %fd119, %fd5;
	mul.f64 	%fd19, %fd122, %fd6;
	sub.f64 	%fd123, %fd119, %fd7;
	mul.f64 	%fd20, %fd123, %fd8;
	mov.b32 	%r134, 0;
	mov.u32 	%r120, %r136;
$L__BB3_3:
	mov.u32 	%r9, %r120;
	setp.lt.s32 	%p3, %r5, %r4;
	@%p3 bra 	$L__BB3_24;
	sub.s32 	%r78, %r6, %r4;
	and.b32  	%r79, %r78, 3;
	setp.eq.s32 	%p4, %r79, 0;
	cvt.rn.f64.s32 	%fd124, %r9;
	add.f64 	%fd125, %fd124, 0d3FE0000000000000;
	cvt.f64.f32 	%fd126, %f1;
	sub.f64 	%fd127, %fd125, %fd126;
	sub.f32 	%f25, %f2, %f1;
	cvt.f64.f32 	%fd128, %f25;
	mul.f64 	%fd21, %fd127, %fd128;
	cvt.f64.f32 	%fd129, %f2;
	sub.f64 	%fd130, %fd125, %fd129;
	sub.f32 	%f26, %f3, %f2;
	cvt.f64.f32 	%fd131, %f26;
	mul.f64 	%fd22, %fd130, %fd131;
	cvt.f64.f32 	%fd132, %f3;
	sub.f64 	%fd133, %fd125, %fd132;
	sub.f32 	%f27, %f4, %f3;
	cvt.f64.f32 	%fd134, %f27;
	mul.f64 	%fd23, %fd133, %fd134;
	cvt.f64.f32 	%fd135, %f4;
	sub.f64 	%fd136, %fd125, %fd135;
	sub.f32 	%f28, %f1, %f4;
	cvt.f64.f32 	%fd137, %f28;
	mul.f64 	%fd24, %fd136, %fd137;
	mov.u32 	%r125, %r4;
	@%p4 bra 	$L__BB3_14;
	add.f64 	%fd25, %fd21, %fd9;
	add.f64 	%fd138, %fd22, %fd10;
	add.f64 	%fd139, %fd23, %fd11;
	add.f64 	%fd140, %fd24, %fd12;
	setp.lt.f64 	%p5, %fd25, 0d0000000000000000;
	setp.lt.f64 	%p6, %fd138, 0d0000000000000000;
	and.pred  	%p7, %p5, %p6;
	setp.lt.f64 	%p8, %fd139, 0d0000000000000000;
	and.pred  	%p9, %p7, %p8;
	setp.lt.f64 	%p10, %fd140, 0d0000000000000000;
	and.pred  	%p11, %p9, %p10;
	mov.b32 	%r122, 1;
	@%p11 bra 	$L__BB3_7;
	setp.gt.f64 	%p12, %fd25, 0d0000000000000000;
	setp.gt.f64 	%p13, %fd138, 0d0000000000000000;
	and.pred  	%p14, %p12, %p13;
	setp.gt.f64 	%p15, %fd139, 0d0000000000000000;
	and.pred  	%p16, %p14, %p15;
	setp.gt.f64 	%p17, %fd140, 0d0000000000000000;
	and.pred  	%p18, %p16, %p17;
	selp.u32 	%r122, 1, 0, %p18;
$L__BB3_7:
	sub.s32 	%r81, %r6, %r4;
	and.b32  	%r82, %r81, 3;
	setp.eq.s32 	%p19, %r82, 1;
	add.s32 	%r134, %r122, %r134;
	mov.u32 	%r125, %r7;
	@%p19 bra 	$L__BB3_14;
	add.f64 	%fd29, %fd21, %fd13;
	add.f64 	%fd141, %fd22, %fd14;
	add.f64 	%fd142, %fd23, %fd15;
	add.f64 	%fd143, %fd24, %fd16;
	setp.lt.f64 	%p20, %fd29, 0d0000000000000000;
	setp.lt.f64 	%p21, %fd141, 0d0000000000000000;
	and.pred  	%p22, %p20, %p21;
	setp.lt.f64 	%p23, %fd142, 0d0000000000000000;
	and.pred  	%p24, %p22, %p23;
	setp.lt.f64 	%p25, %fd143, 0d0000000000000000;
	and.pred  	%p26, %p24, %p25;
	mov.b32 	%r123, 1;
	@%p26 bra 	$L__BB3_10;
	setp.gt.f64 	%p27, %fd29, 0d0000000000000000;
	setp.gt.f64 	%p28, %fd141, 0d0000000000000000;
	and.pred  	%p29, %p27, %p28;
	setp.gt.f64 	%p30, %fd142, 0d0000000000000000;
	and.pred  	%p31, %p29, %p30;
	setp.gt.f64 	%p32, %fd143, 0d0000000000000000;
	and.pred  	%p33, %p31, %p32;
	selp.u32 	%r123, 1, 0, %p33;
$L__BB3_10:
	sub.s32 	%r84, %r6, %r4;
	and.b32  	%r85, %r84, 3;
	setp.eq.s32 	%p34, %r85, 2;
	add.s32 	%r134, %r123, %r134;
	mov.u32 	%r125, %r8;
	@%p34 bra 	$L__BB3_14;
	add.f64 	%fd33, %fd21, %fd17;
	add.f64 	%fd144, %fd22, %fd18;
	add.f64 	%fd145, %fd23, %fd19;
	add.f64 	%fd146, %fd24, %fd20;
	setp.lt.f64 	%p35, %fd33, 0d0000000000000000;
	setp.lt.f64 	%p36, %fd144, 0d0000000000000000;
	and.pred  	%p37, %p35, %p36;
	setp.lt.f64 	%p38, %fd145, 0d0000000000000000;
	and.pred  	%p39, %p37, %p38;
	setp.lt.f64 	%p40, %fd146, 0d0000000000000000;
	and.pred  	%p41, %p39, %p40;
	mov.b32 	%r124, 1;
	@%p41 bra 	$L__BB3_13;
	setp.gt.f64 	%p42, %fd33, 0d0000000000000000;
	setp.gt.f64 	%p43, %fd144, 0d0000000000000000;
	and.pred  	%p44, %p42, %p43;
	setp.gt.f64 	%p45, %fd145, 0d0000000000000000;
	and.pred  	%p46, %p44, %p45;
	setp.gt.f64 	%p47, %fd146, 0d0000000000000000;
	and.pred  	%p48, %p46, %p47;
	selp.u32 	%r124, 1, 0, %p48;
$L__BB3_13:
	add.s32 	%r125, %r4, 3;
	add.s32 	%r134, %r124, %r134;
$L__BB3_14:
	sub.s32 	%r87, %r5, %r4;
	setp.lt.u32 	%p49, %r87, 3;
	@%p49 bra 	$L__BB3_24;
$L__BB3_15:
	cvt.rn.f64.s32 	%fd147, %r125;
	add.f64 	%fd148, %fd147, 0d3FE0000000000000;
	sub.f64 	%fd149, %fd148, %fd1;
	fma.rn.f64 	%fd37, %fd149, %fd2, %fd21;
	sub.f64 	%fd150, %fd148, %fd3;
	fma.rn.f64 	%fd151, %fd150, %fd4, %fd22;
	sub.f64 	%fd152, %fd148, %fd5;
	fma.rn.f64 	%fd153, %fd152, %fd6, %fd23;
	sub.f64 	%fd154, %fd148, %fd7;
	fma.rn.f64 	%fd155, %fd154, %fd8, %fd24;
	setp.lt.f64 	%p50, %fd37, 0d0000000000000000;
	setp.lt.f64 	%p51, %fd151, 0d0000000000000000;
	and.pred  	%p52, %p50, %p51;
	setp.lt.f64 	%p53, %fd153, 0d0000000000000000;
	and.pred  	%p54, %p52, %p53;
	setp.lt.f64 	%p55, %fd155, 0d0000000000000000;
	and.pred  	%p56, %p54, %p55;
	mov.b32 	%r130, 1;
	@%p56 bra 	$L__BB3_17;
	setp.gt.f64 	%p57, %fd37, 0d0000000000000000;
	setp.gt.f64 	%p58, %fd151, 0d0000000000000000;
	and.pred  	%p59, %p57, %p58;
	setp.gt.f64 	%p60, %fd153, 0d0000000000000000;
	and.pred  	%p61, %p59, %p60;
	setp.gt.f64 	%p62, %fd155, 0d0000000000000000;
	and.pred  	%p63, %p61, %p62;
	selp.u32 	%r130, 1, 0, %p63;
$L__BB3_17:
	add.s32 	%r28, %r130, %r134;
	add.s32 	%r90, %r125, 1;
	cvt.rn.f64.s32 	%fd156, %r90;
	add.f64 	%fd157, %fd156, 0d3FE0000000000000;
	sub.f64 	%fd158, %fd157, %fd1;
	fma.rn.f64 	%fd41, %fd158, %fd2, %fd21;
	sub.f64 	%fd159, %fd157, %fd3;
	fma.rn.f64 	%fd160, %fd159, %fd4, %fd22;
	sub.f64 	%fd161, %fd157, %fd5;
	fma.rn.f64 	%fd162, %fd161, %fd6, %fd23;
	sub.f64 	%fd163, %fd157, %fd7;
	fma.rn.f64 	%fd164, %fd163, %fd8, %fd24;
	setp.lt.f64 	%p64, %fd41, 0d0000000000000000;
	setp.lt.f64 	%p65, %fd160, 0d0000000000000000;
	and.pred  	%p66, %p64, %p65;
	setp.lt.f64 	%p67, %fd162, 0d0000000000000000;
	and.pred  	%p68, %p66, %p67;
	setp.lt.f64 	%p69, %fd164, 0d0000000000000000;
	and.pred  	%p70, %p68, %p69;
	mov.b32 	%r131, 1;
	@%p70 bra 	$L__BB3_19;
	setp.gt.f64 	%p71, %fd41, 0d0000000000000000;
	setp.gt.f64 	%p72, %fd160, 0d0000000000000000;
	and.pred  	%p73, %p71, %p72;
	setp.gt.f64 	%p74, %fd162, 0d0000000000000000;
	and.pred  	%p75, %p73, %p74;
	setp.gt.f64 	%p76, %fd164, 0d0000000000000000;
	and.pred  	%p77, %p75, %p76;
	selp.u32 	%r131, 1, 0, %p77;
$L__BB3_19:
	add.s32 	%r31, %r131, %r28;
	add.s32 	%r92, %r125, 2;
	cvt.rn.f64.s32 	%fd165, %r92;
	add.f64 	%fd166, %fd165, 0d3FE0000000000000;
	sub.f64 	%fd167, %fd166, %fd1;
	fma.rn.f64 	%fd45, %fd167, %fd2, %fd21;
	sub.f64 	%fd168, %fd166, %fd3;
	fma.rn.f64 	%fd169, %fd168, %fd4, %fd22;
	sub.f64 	%fd170, %fd166, %fd5;
	fma.rn.f64 	%fd171, %fd170, %fd6, %fd23;
	sub.f64 	%fd172, %fd166, %fd7;
	fma.rn.f64 	%fd173, %fd172, %fd8, %fd24;
	setp.lt.f64 	%p78, %fd45, 0d0000000000000000;
	setp.lt.f64 	%p79, %fd169, 0d0000000000000000;
	and.pred  	%p80, %p78, %p79;
	setp.lt.f64 	%p81, %fd171, 0d0000000000000000;
	and.pred  	%p82, %p80, %p81;
	setp.lt.f64 	%p83, %fd173, 0d0000000000000000;
	and.pred  	%p84, %p82, %p83;
	mov.b32 	%r132, 1;
	@%p84 bra 	$L__BB3_21;
	setp.gt.f64 	%p85, %fd45, 0d0000000000000000;
	setp.gt.f64 	%p86, %fd169, 0d0000000000000000;
	and.pred  	%p87, %p85, %p86;
	setp.gt.f64 	%p88, %fd171, 0d0000000000000000;
	and.pred  	%p89, %p87, %p88;
	setp.gt.f64 	%p90, %fd173, 0d0000000000000000;
	and.pred  	%p91, %p89, %p90;
	selp.u32 	%r132, 1, 0, %p91;
$L__BB3_21:
	add.s32 	%r34, %r132, %r31;
	add.s32 	%r94, %r125, 3;
	cvt.rn.f64.s32 	%fd174, %r94;
	add.f64 	%fd175, %fd174, 0d3FE0000000000000;
	sub.f64 	%fd176, %fd175, %fd1;
	fma.rn.f64 	%fd49, %fd176, %fd2, %fd21;
	sub.f64 	%fd177, %fd175, %fd3;
	fma.rn.f64 	%fd178, %fd177, %fd4, %fd22;
	sub.f64 	%fd179, %fd175, %fd5;
	fma.rn.f64 	%fd180, %fd179, %fd6, %fd23;
	sub.f64 	%fd181, %fd175, %fd7;
	fma.rn.f64 	%fd182, %fd181, %fd8, %fd24;
	setp.lt.f64 	%p92, %fd49, 0d0000000000000000;
	setp.lt.f64 	%p93, %fd178, 0d0000000000000000;
	and.pred  	%p94, %p92, %p93;
	setp.lt.f64 	%p95, %fd180, 0d0000000000000000;
	and.pred  	%p96, %p94, %p95;
	setp.lt.f64 	%p97, %fd182, 0d0000000000000000;
	and.pred  	%p98, %p96, %p97;
	mov.b32 	%r133, 1;
	@%p98 bra 	$L__BB3_23;
	setp.gt.f64 	%p99, %fd49, 0d0000000000000000;
	setp.gt.f64 	%p100, %fd178, 0d0000000000000000;
	and.pred  	%p101, %p99, %p100;
	setp.gt.f64 	%p102, %fd180, 0d0000000000000000;
	and.pred  	%p103, %p101, %p102;
	setp.gt.f64 	%p104, %fd182, 0d0000000000000000;
	and.pred  	%p105, %p103, %p104;
	selp.u32 	%r133, 1, 0, %p105;
$L__BB3_23:
	add.s32 	%r134, %r133, %r34;
	add.s32 	%r125, %r125, 4;
	setp.ne.s32 	%p106, %r125, %r6;
	@%p106 bra 	$L__BB3_15;
$L__BB3_24:
	add.s32 	%r120, %r9, 1;
	setp.ne.s32 	%p107, %r9, %r3;
	@%p107 bra 	$L__BB3_3;
$L__BB3_25:
	setp.gt.s32 	%p108, %r136, %r3;
	setp.lt.s32 	%p109, %r134, 1;
	or.pred  	%p110, %p109, %p108;
	@%p110 bra 	$L__BB3_56;
	ld.param.u32 	%r115, [_Z32boxes_parsing_with_weight_kerneliPKfiPf_param_2];
	cvt.f64.f32 	%fd53, %f5;
	sub.f32 	%f29, %f6, %f5;
	cvt.f64.f32 	%fd54, %f29;
	cvt.f64.f32 	%fd55, %f6;
	sub.f32 	%f30, %f7, %f6;
	cvt.f64.f32 	%fd56, %f30;
	cvt.f64.f32 	%fd57, %f7;
	sub.f32 	%f31, %f8, %f7;
	cvt.f64.f32 	%fd58, %f31;
	cvt.f64.f32 	%fd59, %f8;
	sub.f32 	%f32, %f5, %f8;
	cvt.f64.f32 	%fd60, %f32;
	cvt.rn.f64.u32 	%fd183, %r134;
	rcp.rn.f64 	%fd61, %fd183;
	add.s32 	%r42, %r5, 1;
	cvt.rn.f64.s32 	%fd184, %r4;
	add.f64 	%fd185, %fd184, 0d3FE0000000000000;
	sub.f64 	%fd186, %fd185, %fd53;
	mul.f64 	%fd62, %fd186, %fd54;
	sub.f64 	%fd187, %fd185, %fd55;
	mul.f64 	%fd63, %fd187, %fd56;
	sub.f64 	%fd188, %fd185, %fd57;
	mul.f64 	%fd64, %fd188, %fd58;
	sub.f64 	%fd189, %fd185, %fd59;
	mul.f64 	%fd65, %fd189, %fd60;
	mul.lo.s32 	%r43, %r4, %r115;
	add.s32 	%r95, %r4, 1;
	cvt.rn.f64.s32 	%fd190, %r95;
	add.f64 	%fd191, %fd190, 0d3FE0000000000000;
	sub.f64 	%fd192, %fd191, %fd53;
	mul.f64 	%fd66, %fd192, %fd54;
	sub.f64 	%fd193, %fd191, %fd55;
	mul.f64 	%fd67, %fd193, %fd56;
	sub.f64 	%fd194, %fd191, %fd57;
	mul.f64 	%fd68, %fd194, %fd58;
	sub.f64 	%fd195, %fd191, %fd59;
	mul.f64 	%fd69, %fd195, %fd60;
	add.s32 	%r44, %r43, %r115;
	add.s32 	%r96, %r4, 2;
	cvt.rn.f64.s32 	%fd196, %r96;
	add.f64 	%fd197, %fd196, 0d3FE0000000000000;
	sub.f64 	%fd198, %fd197, %fd53;
	mul.f64 	%fd70, %fd198, %fd54;
	sub.f64 	%fd199, %fd197, %fd55;
	mul.f64 	%fd71, %fd199, %fd56;
	sub.f64 	%fd200, %fd197, %fd57;
	mul.f64 	%fd72, %fd200, %fd58;
	sub.f64 	%fd201, %fd197, %fd59;
	mul.f64 	%fd73, %fd201, %fd60;
$L__BB3_27:
	mov.u32 	%r45, %r136;
	setp.lt.s32 	%p111, %r5, %r4;
	@%p111 bra 	$L__BB3_55;
	sub.s32 	%r97, %r42, %r4;
	and.b32  	%r98, %r97, 3;
	setp.eq.s32 	%p112, %r98, 0;
	cvt.rn.f64.s32 	%fd202, %r45;
	add.f64 	%fd203, %fd202, 0d3FE0000000000000;
	cvt.f64.f32 	%fd204, %f1;
	sub.f64 	%fd205, %fd203, %fd204;
	sub.f32 	%f33, %f2, %f1;
	cvt.f64.f32 	%fd206, %f33;
	mul.f64 	%fd74, %fd205, %fd206;
	cvt.f64.f32 	%fd207, %f2;
	sub.f64 	%fd208, %fd203, %fd207;
	sub.f32 	%f34, %f3, %f2;
	cvt.f64.f32 	%fd209, %f34;
	mul.f64 	%fd75, %fd208, %fd209;
	cvt.f64.f32 	%fd210, %f3;
	sub.f64 	%fd211, %fd203, %fd210;
	sub.f32 	%f35, %f4, %f3;
	cvt.f64.f32 	%fd212, %f35;
	mul.f64 	%fd76, %fd211, %fd212;
	cvt.f64.f32 	%fd213, %f4;
	sub.f64 	%fd214, %fd203, %fd213;
	sub.f32 	%f36, %f1, %f4;
	cvt.f64.f32 	%fd215, %f36;
	mul.f64 	%fd77, %fd214, %fd215;
	mov.u32 	%r137, %r4;
	@%p112 bra 	$L__BB3_40;
	add.f64 	%fd78, %fd74, %fd62;
	add.f64 	%fd216, %fd75, %fd63;
	add.f64 	%fd217, %fd76, %fd64;
	add.f64 	%fd218, %fd77, %fd65;
	setp.lt.f64 	%p113, %fd78, 0d0000000000000000;
	setp.lt.f64 	%p114, %fd216, 0d0000000000000000;
	and.pred  	%p115, %p113, %p114;
	setp.lt.f64 	%p116, %fd217, 0d0000000000000000;
	and.pred  	%p117, %p115, %p116;
	setp.lt.f64 	%p118, %fd218, 0d0000000000000000;
	and.pred  	%p119, %p117, %p118;
	@%p119 bra 	$L__BB3_31;
	setp.leu.f64 	%p120, %fd78, 0d0000000000000000;
	setp.leu.f64 	%p121, %fd216, 0d0000000000000000;
	or.pred  	%p122, %p120, %p121;
	setp.leu.f64 	%p123, %fd217, 0d0000000000000000;
	or.pred  	%p124, %p122, %p123;
	setp.leu.f64 	%p125, %fd218, 0d0000000000000000;
	or.pred  	%p126, %p124, %p125;
	@%p126 bra 	$L__BB3_32;
$L__BB3_31:
	add.s32 	%r99, %r43, %r45;
	mul.wide.s32 	%rd7, %r99, 4;
	add.s64 	%rd8, %rd1, %rd7;
	ld.global.f32 	%f37, [%rd8];
	cvt.f64.f32 	%fd219, %f37;
	max.f64 	%fd220, %fd219, %fd61;
	cvt.rn.f32.f64 	%f38, %fd220;
	st.global.f32 	[%rd8], %f38;
$L__BB3_32:
	add.s32 	%r137, %r4, 1;
	sub.s32 	%r100, %r42, %r4;
	and.b32  	%r101, %r100, 3;
	setp.eq.s32 	%p127, %r101, 1;
	@%p127 bra 	$L__BB3_40;
	add.f64 	%fd82, %fd74, %fd66;
	add.f64 	%fd221, %fd75, %fd67;
	add.f64 	%fd222, %fd76, %fd68;
	add.f64 	%fd223, %fd77, %fd69;
	setp.lt.f64 	%p128, %fd82, 0d0000000000000000;
	setp.lt.f64 	%p129, %fd221, 0d0000000000000000;
	and.pred  	%p130, %p128, %p129;
	setp.lt.f64 	%p131, %fd222, 0d0000000000000000;
	and.pred  	%p132, %p130, %p131;
	setp.lt.f64 	%p133, %fd223, 0d0000000000000000;
	and.pred  	%p134, %p132, %p133;
	@%p134 bra 	$L__BB3_35;
	setp.leu.f64 	%p135, %fd82, 0d0000000000000000;
	setp.leu.f64 	%p136, %fd221, 0d0000000000000000;
	or.pred  	%p137, %p135, %p136;
	setp.leu.f64 	%p138, %fd222, 0d0000000000000000;
	or.pred  	%p139, %p137, %p138;
	setp.leu.f64 	%p140, %fd223, 0d0000000000000000;
	or.pred  	%p141, %p139, %p140;
	@%p141 bra 	$L__BB3_36;
$L__BB3_35:
	add.s32 	%r102, %r44, %r45;
	mul.wide.s32 	%rd9, %r102, 4;
	add.s64 	%rd10, %rd1, %rd9;
	ld.global.f32 	%f39, [%rd10];
	cvt.f64.f32 	%fd224, %f39;
	max.f64 	%fd225, %fd224, %fd61;
	cvt.rn.f32.f64 	%f40, %fd225;
	st.global.f32 	[%rd10], %f40;
$L__BB3_36:
	add.s32 	%r137, %r4, 2;
	sub.s32 	%r103, %r42, %r4;
	and.b32  	%r104, %r103, 3;
	setp.eq.s32 	%p142, %r104, 2;
	@%p142 bra 	$L__BB3_40;
	add.f64 	%fd86, %fd74, %fd70;
	add.f64 	%fd226, %fd75, %fd71;
	add.f64 	%fd227, %fd76, %fd72;
	add.f64 	%fd228, %fd77, %fd73;
	setp.lt.f64 	%p143, %fd86, 0d0000000000000000;
	setp.lt.f64 	%p144, %fd226, 0d0000000000000000;
	and.pred  	%p145, %p143, %p144;
	setp.lt.f64 	%p146, %fd227, 0d0000000000000000;
	and.pred  	%p147, %p145, %p146;
	setp.lt.f64 	%p148, %fd228, 0d0000000000000000;
	and.pred  	%p149, %p147, %p148;
	@%p149 bra 	$L__BB3_39;
	add.s32 	%r137, %r4, 3;
	setp.leu.f64 	%p150, %fd86, 0d0000000000000000;
	setp.leu.f64 	%p151, %fd226, 0d0000000000000000;
	or.pred  	%p152, %p150, %p151;
	setp.leu.f64 	%p153, %fd227, 0d0000000000000000;
	or.pred  	%p154, %p152, %p153;
	setp.leu.f64 	%p155, %fd228, 0d0000000000000000;
	or.pred  	%p156, %p154, %p155;
	@%p156 bra 	$L__BB3_40;
$L__BB3_39:
	ld.param.u32 	%r116, [_Z32boxes_parsing_with_weight_kerneliPKfiPf_param_2];
	add.s32 	%r137, %r4, 3;
	add.s32 	%r105, %r44, %r116;
	add.s32 	%r106, %r105, %r45;
	mul.wide.s32 	%rd11, %r106, 4;
	add.s64 	%rd12, %rd1, %rd11;
	ld.global.f32 	%f41, [%rd12];
	cvt.f64.f32 	%fd229, %f41;
	max.f64 	%fd230, %fd229, %fd61;
	cvt.rn.f32.f64 	%f42, %fd230;
	st.global.f32 	[%rd12], %f42;
$L__BB3_40:
	sub.s32 	%r107, %r5, %r4;
	setp.lt.u32 	%p157, %r107, 3;
	@%p157 bra 	$L__BB3_55;
	ld.param.u32 	%r117, [_Z32boxes_parsing_with_weight_kerneliPKfiPf_param_2];
	add.s32 	%r108, %r137, 3;
	mad.lo.s32 	%r141, %r117, %r108, %r45;
	add.s32 	%r109, %r137, 2;
	mad.lo.s32 	%r140, %r117, %r109, %r45;
	mul.lo.s32 	%r110, %r117, %r137;
	add.s32 	%r111, %r110, %r117;
	add.s32 	%r139, %r45, %r111;
	add.s32 	%r138, %r45, %r110;
$L__BB3_42:
	cvt.rn.f64.s32 	%fd231, %r137;
	add.f64 	%fd232, %fd231, 0d3FE0000000000000;
	sub.f64 	%fd233, %fd232, %fd53;
	fma.rn.f64 	%fd90, %fd233, %fd54, %fd74;
	sub.f64 	%fd234, %fd232, %fd55;
	fma.rn.f64 	%fd235, %fd234, %fd56, %fd75;
	sub.f64 	%fd236, %fd232, %fd57;
	fma.rn.f64 	%fd237, %fd236, %fd58, %fd76;
	sub.f64 	%fd238, %fd232, %fd59;
	fma.rn.f64 	%fd239, %fd238, %fd60, %fd77;
	setp.lt.f64 	%p158, %fd90, 0d0000000000000000;
	setp.lt.f64 	%p159, %fd235, 0d0000000000000000;
	and.pred  	%p160, %p158, %p159;
	setp.lt.f64 	%p161, %fd237, 0d0000000000000000;
	and.pred  	%p162, %p160, %p161;
	setp.lt.f64 	%p163, %fd239, 0d0000000000000000;
	and.pred  	%p164, %p162, %p163;
	@%p164 bra 	$L__BB3_44;
	setp.leu.f64 	%p165, %fd90, 0d0000000000000000;
	setp.leu.f64 	%p166, %fd235, 0d0000000000000000;
	or.pred  	%p167, %p165, %p166;
	setp.leu.f64 	%p168, %fd237, 0d0000000000000000;
	or.pred  	%p169, %p167, %p168;
	setp.leu.f64 	%p170, %fd239, 0d0000000000000000;
	or.pred  	%p171, %p169, %p170;
	@%p171 bra 	$L__BB3_45;
$L__BB3_44:
	mul.wide.s32 	%rd13, %r138, 4;
	add.s64 	%rd14, %rd1, %rd13;
	ld.global.f32 	%f43, [%rd14];
	cvt.f64.f32 	%fd240, %f43;
	max.f64 	%fd241, %fd240, %fd61;
	cvt.rn.f32.f64 	%f44, %fd241;
	st.global.f32 	[%rd14], %f44;
$L__BB3_45:
	add.s32 	%r60, %r137, 1;
	cvt.rn.f64.s32 	%fd242, %r60;
	add.f64 	%fd243, %fd242, 0d3FE0000000000000;
	sub.f64 	%fd244, %fd243, %fd53;
	fma.rn.f64 	%fd94, %fd244, %fd54, %fd74;
	sub.f64 	%fd245, %fd243, %fd55;
	fma.rn.f64 	%fd246, %fd245, %fd56, %fd75;
	sub.f64 	%fd247, %fd243, %fd57;
	fma.rn.f64 	%fd248, %fd247, %fd58, %fd76;
	sub.f64 	%fd249, %fd243, %fd59;
	fma.rn.f64 	%fd250, %fd249, %fd60, %fd77;
	setp.lt.f64 	%p172, %fd94, 0d0000000000000000;
	setp.lt.f64 	%p173, %fd246, 0d0000000000000000;
	and.pred  	%p174, %p172, %p173;
	setp.lt.f64 	%p175, %fd248, 0d0000000000000000;
	and.pred  	%p176, %p174, %p175;
	setp.lt.f64 	%p177, %fd250, 0d0000000000000000;
	and.pred  	%p178, %p176, %p177;
	@%p178 bra 	$L__BB3_47;
	setp.leu.f64 	%p179, %fd94, 0d0000000000000000;
	setp.leu.f64 	%p180, %fd246, 0d0000000000000000;
	or.pred  	%p181, %p179, %p180;
	setp.leu.f64 	%p182, %fd248, 0d0000000000000000;
	or.pred  	%p183, %p181, %p182;
	setp.leu.f64 	%p184, %fd250, 0d0000000000000000;
	or.pred  	%p185, %p183, %p184;
	@%p185 bra 	$L__BB3_48;
$L__BB3_47:
	mul.wide.s32 	%rd15, %r139, 4;
	add.s64 	%rd16, %rd1, %rd15;
	ld.global.f32 	%f45, [%rd16];
	cvt.f64.f32 	%fd251, %f45;
	max.f64 	%fd252, %fd251, %fd61;
	cvt.rn.f32.f64 	%f46, %fd252;
	st.global.f32 	[%rd16], %f46;
$L__BB3_48:
	add.s32 	%r61, %r60, 1;
	cvt.rn.f64.s32 	%fd253, %r61;
	add.f64 	%fd254, %fd253, 0d3FE0000000000000;
	sub.f64 	%fd255, %fd254, %fd53;
	fma.rn.f64 	%fd98, %fd255, %fd54, %fd74;
	sub.f64 	%fd256, %fd254, %fd55;
	fma.rn.f64 	%fd257, %fd256, %fd56, %fd75;
	sub.f64 	%fd258, %fd254, %fd57;
	fma.rn.f64 	%fd259, %fd258, %fd58, %fd76;
	sub.f64 	%fd260, %fd254, %fd59;
	fma.rn.f64 	%fd261, %fd260, %fd60, %fd77;
	setp.lt.f64 	%p186, %fd98, 0d0000000000000000;
	setp.lt.f64 	%p187, %fd257, 0d0000000000000000;
	and.pred  	%p188, %p186, %p187;
	setp.lt.f64 	%p189, %fd259, 0d0000000000000000;
	and.pred  	%p190, %p188, %p189;
	setp.lt.f64 	%p191, %fd261, 0d0000000000000000;
	and.pred  	%p192, %p190, %p191;
	@%p192 bra 	$L__BB3_50;
	setp.leu.f64 	%p193, %fd98, 0d0000000000000000;
	setp.leu.f64 	%p194, %fd257, 0d0000000000000000;
	or.pred  	%p195, %p193, %p194;
	setp.leu.f64 	%p196, %fd259, 0d0000000000000000;
	or.pred  	%p197, %p195, %p196;
	setp.leu.f64 	%p198, %fd261, 0d0000000000000000;
	or.pred  	%p199, %p197, %p198;
	@%p199 bra 	$L__BB3_51;
$L__BB3_50:
	mul.wide.s32 	%rd17, %r140, 4;
	add.s64 	%rd18, %rd1, %rd17;
	ld.global.f32 	%f47, [%rd18];
	cvt.f64.f32 	%fd262, %f47;
	max.f64 	%fd263, %fd262, %fd61;
	cvt.rn.f32.f64 	%f48, %fd263;
	st.global.f32 	[%rd18], %f48;
$L__BB3_51:
	add.s32 	%r62, %r61, 1;
	cvt.rn.f64.s32 	%fd264, %r62;
	add.f64 	%fd265, %fd264, 0d3FE0000000000000;
	sub.f64 	%fd266, %fd265, %fd53;
	fma.rn.f64 	%fd102, %fd266, %fd54, %fd74;
	sub.f64 	%fd267, %fd265, %fd55;
	fma.rn.f64 	%fd268, %fd267, %fd56, %fd75;
	sub.f64 	%fd269, %fd265, %fd57;
	fma.rn.f64 	%fd270, %fd269, %fd58, %fd76;
	sub.f64 	%fd271, %fd265, %fd59;
	fma.rn.f64 	%fd272, %fd271, %fd60, %fd77;
	setp.lt.f64 	%p200, %fd102, 0d0000000000000000;
	setp.lt.f64 	%p201, %fd268, 0d0000000000000000;
	and.pred  	%p202, %p200, %p201;
	setp.lt.f64 	%p203, %fd270, 0d0000000000000000;
	and.pred  	%p204, %p202, %p203;
	setp.lt.f64 	%p205, %fd272, 0d0000000000000000;
	and.pred  	%p206, %p204, %p205;
	@%p206 bra 	$L__BB3_53;
	setp.leu.f64 	%p207, %fd102, 0d0000000000000000;
	setp.leu.f64 	%p208, %fd268, 0d0000000000000000;
	or.pred  	%p209, %p207, %p208;
	setp.leu.f64 	%p210, %fd270, 0d0000000000000000;
	or.pred  	%p211, %p209, %p210;
	setp.leu.f64 	%p212, %fd272, 0d0000000000000000;
	or.pred  	%p213, %p211, %p212;
	@%p213 bra 	$L__BB3_54;
$L__BB3_53:
	mul.wide.s32 	%rd19, %r141, 4;
	add.s64 	%rd20, %rd1, %rd19;
	ld.global.f32 	%f49, [%rd20];
	cvt.f64.f32 	%fd273, %f49;
	max.f64 	%fd274, %fd273, %fd61;
	cvt.rn.f32.f64 	%f50, %fd274;
	st.global.f32 	[%rd20], %f50;
$L__BB3_54:
	ld.param.u32 	%r118, [_Z32boxes_parsing_with_weight_kerneliPKfiPf_param_2];
	shl.b32 	%r112, %r118, 2;
	add.s32 	%r141, %r141, %r112;
	add.s32 	%r140, %r140, %r112;
	add.s32 	%r139, %r139, %r112;
	add.s32 	%r138, %r138, %r112;
	add.s32 	%r137, %r62, 1;
	setp.ne.s32 	%p214, %r137, %r42;
	@%p214 bra 	$L__BB3_42;
$L__BB3_55:
	add.s32 	%r136, %r45, 1;
	setp.ne.s32 	%p215, %r45, %r3;
	@%p215 bra 	$L__BB3_27;
$L__BB3_56:
	setp.ne.s32 	%p216, %r134, 0;
	@%p216 bra 	$L__BB3_58;
	ld.param.u32 	%r119, [_Z32boxes_parsing_with_weight_kerneliPKfiPf_param_2];
	cvt.rn.f32.s32 	%f51, %r119;
	fma.rn.f32 	%f52, %f5, %f51, %f1;
	cvt.rzi.s32.f32 	%r113, %f52;
	mul.wide.s32 	%rd21, %r113, 4;
	add.s64 	%rd22, %rd1, %rd21;
	mov.b32 	%r114, 1065353216;
	st.global.u32 	[%rd22], %r114;
$L__BB3_58:
	ret;

}
	// .globl	_Z24parsing_box_confs_kerneliPKfiS0_Pf
.visible .entry _Z24parsing_box_confs_kerneliPKfiS0_Pf(
	.param .u32 _Z24parsing_box_confs_kerneliPKfiS0_Pf_param_0,
	.param .u64 .ptr .align 1 _Z24parsing_box_confs_kerneliPKfiS0_Pf_param_1,
	.param .u32 _Z24parsing_box_confs_kerneliPKfiS0_Pf_param_2,
	.param .u64 .ptr .align 1 _Z24parsing_box_confs_kerneliPKfiS0_Pf_param_3,
	.param .u64 .ptr .align 1 _Z24parsing_box_confs_kerneliPKfiS0_Pf_param_4
)
{
	.reg .pred 	%p<117>;
	.reg .b32 	%r<103>;
	.reg .b32 	%f<75>;
	.reg .b64 	%rd<31>;
	.reg .b64 	%fd<131>;

	ld.param.u32 	%r53, [_Z24parsing_box_confs_kerneliPKfiS0_Pf_param_0];
	ld.param.u64 	%rd3, [_Z24parsing_box_confs_kerneliPKfiS0_Pf_param_1];
	ld.param.u32 	%r52, [_Z24parsing_box_confs_kerneliPKfiS0_Pf_param_2];
	ld.param.u64 	%rd4, [_Z24parsing_box_confs_kerneliPKfiS0_Pf_param_3];
	ld.param.u64 	%rd5, [_Z24parsing_box_confs_kerneliPKfiS0_Pf_param_4];
	cvta.to.global.u64 	%rd1, %rd5;
	cvta.to.global.u64 	%rd2, %rd4;
	mov.u32 	%r54, %ctaid.x;
	shl.b32 	%r55, %r54, 9;
	mov.u32 	%r56, %tid.x;
	add.s32 	%r1, %r55, %r56;
	setp.ge.s32 	%p1, %r1, %r53;
	@%p1 bra 	$L__BB4_44;
	cvta.to.global.u64 	%rd6, %rd3;
	shl.b32 	%r58, %r1, 3;
	mul.wide.s32 	%rd7, %r58, 4;
	add.s64 	%rd8, %rd6, %rd7;
	ld.global.f32 	%f1, [%rd8];
	ld.global.f32 	%f2, [%rd8+8];
	ld.global.f32 	%f3, [%rd8+16];
	ld.global.f32 	%f4, [%rd8+24];
	ld.global.f32 	%f5, [%rd8+4];
	ld.global.f32 	%f6, [%rd8+12];
	ld.global.f32 	%f7, [%rd8+20];
	ld.global.f32 	%f8, [%rd8+28];
	min.f32 	%f37, %f1, %f2;
	min.f32 	%f38, %f3, %f4;
	min.f32 	%f39, %f37, %f38;
	cvt.rzi.s32.f32 	%r84, %f39;
	max.f32 	%f40, %f1, %f2;
	max.f32 	%f41, %f3, %f4;
	max.f32 	%f42, %f40, %f41;
	cvt.rzi.s32.f32 	%r3, %f42;
	min.f32 	%f43, %f5, %f6;
	min.f32 	%f44, %f7, %f8;
	min.f32 	%f45, %f43, %f44;
	cvt.rzi.s32.f32 	%r4, %f45;
	setp.gt.s32 	%p2, %r84, %r3;
	mov.f32 	%f72, 0f00000000;
	mov.b32 	%r100, 0;
	@%p2 bra 	$L__BB4_39;
	max.f32 	%f47, %f7, %f8;
	max.f32 	%f48, %f5, %f6;
	max.f32 	%f49, %f48, %f47;
	cvt.rzi.s32.f32 	%r5, %f49;
	cvt.f64.f32 	%fd1, %f5;
	sub.f32 	%f50, %f6, %f5;
	cvt.f64.f32 	%fd2, %f50;
	cvt.f64.f32 	%fd3, %f6;
	sub.f32 	%f51, %f7, %f6;
	cvt.f64.f32 	%fd4, %f51;
	cvt.f64.f32 	%fd5, %f7;
	sub.f32 	%f52, %f8, %f7;
	cvt.f64.f32 	%fd6, %f52;
	cvt.f64.f32 	%fd7, %f8;
	sub.f32 	%f53, %f5, %f8;
	cvt.f64.f32 	%fd8, %f53;
	cvt.rn.f64.s32 	%fd52, %r4;
	add.f64 	%fd53, %fd52, 0d3FE0000000000000;
	sub.f64 	%fd54, %fd53, %fd1;
	mul.f64 	%fd9, %fd54, %fd2;
	sub.f64 	%fd55, %fd53, %fd3;
	mul.f64 	%fd10, %fd55, %fd4;
	sub.f64 	%fd56, %fd53, %fd5;
	mul.f64 	%fd11, %fd56, %fd6;
	mul.lo.s32 	%r6, %r4, %r52;
	add.s32 	%r60, %r4, 1;
	cvt.rn.f64.s32 	%fd57, %r60;
	add.f64 	%fd58, %fd57, 0d3FE0000000000000;
	sub.f64 	%fd59, %fd58, %fd1;
	mul.f64 	%fd12, %fd59, %fd2;
	sub.f64 	%fd60, %fd58, %fd3;
	mul.f64 	%fd13, %fd60, %fd4;
	sub.f64 	%fd61, %fd58, %fd5;
	mul.f64 	%fd14, %fd61, %fd6;
	sub.f64 	%fd62, %fd58, %fd7;
	mul.f64 	%fd15, %fd62, %fd8;
	add.s32 	%r7, %r6, %r52;
	add.s32 	%r61, %r4, 2;
	cvt.rn.f64.s32 	%fd63, %r61;
	add.f64 	%fd64, %fd63, 0d3FE0000000000000;
	sub.f64 	%fd65, %fd64, %fd1;
	mul.f64 	%fd16, %fd65, %fd2;
	sub.f64 	%fd66, %fd64, %fd3;
	mul.f64 	%fd17, %fd66, %fd4;
	sub.f64 	%fd67, %fd64, %fd5;
	mul.f64 	%fd18, %fd67, %fd6;
	sub.f64 	%fd68, %fd64, %fd7;
	mul.f64 	%fd19, %fd68, %fd8;
	mov.b32 	%r100, 0;
	mov.f32 	%f72, 0f00000000;
$L__BB4_3:
	mov.u32 	%r8, %r84;
	setp.lt.s32 	%p3, %r5, %r4;
	@%p3 bra 	$L__BB4_38;
	sub.s32 	%r63, %r5, %r4;
	add.s32 	%r64, %r63, 1;
	and.b32  	%r65, %r64, 3;
	setp.eq.s32 	%p4, %r65, 0;
	cvt.rn.f64.s32 	%fd69, %r8;
	add.f64 	%fd70, %fd69, 0d3FE0000000000000;
	cvt.f64.f32 	%fd71, %f1;
	sub.f64 	%fd72, %fd70, %fd71;
	sub.f32 	%f55, %f2, %f1;
	cvt.f64.f32 	%fd73, %f55;
	mul.f64 	%fd20, %fd72, %fd73;
	cvt.f64.f32 	%fd74, %f2;
	sub.f64 	%fd75, %fd70, %fd74;
	sub.f32 	%f56, %f3, %f2;
	cvt.f64.f32 	%fd76, %f56;
	mul.f64 	%fd21, %fd75, %fd76;
	cvt.f64.f32 	%fd77, %f3;
	sub.f64 	%fd78, %fd70, %fd77;
	sub.f32 	%f57, %f4, %f3;
	cvt.f64.f32 	%fd79, %f57;
	mul.f64 	%fd22, %fd78, %fd79;
	cvt.f64.f32 	%fd80, %f4;
	sub.f64 	%fd81, %fd70, %fd80;
	sub.f32 	%f58, %f1, %f4;
	cvt.f64.f32 	%fd82, %f58;
	mul.f64 	%fd23, %fd81, %fd82;
	mov.u32 	%r88, %r4;
	@%p4 bra 	$L__BB4_19;
	add.f64 	%fd24, %fd20, %fd9;
	add.f64 	%fd83, %fd21, %fd10;
	add.f64 	%fd84, %fd22, %fd11;
	cvt.rn.f64.s32 	%fd85, %r4;
	add.f64 	%fd86, %fd85, 0d3FE0000000000000;
	sub.f64 	%fd87, %fd86, %fd7;
	fma.rn.f64 	%fd88, %fd87, %fd8, %fd23;
	setp.lt.f64 	%p5, %fd24, 0d0000000000000000;
	setp.lt.f64 	%p6, %fd83, 0d0000000000000000;
	and.pred  	%p7, %p5, %p6;
	setp.lt.f64 	%p8, %fd84, 0d0000000000000000;
	and.pred  	%p9, %p7, %p8;
	setp.lt.f64 	%p10, %fd88, 0d0000000000000000;
	and.pred  	%p11, %p9, %p10;
	@%p11 bra 	$L__BB4_7;
	setp.leu.f64 	%p12, %fd24, 0d0000000000000000;
	setp.leu.f64 	%p13, %fd83, 0d0000000000000000;
	or.pred  	%p14, %p12, %p13;
	setp.leu.f64 	%p15, %fd84, 0d0000000000000000;
	or.pred  	%p16, %p14, %p15;
	setp.leu.f64 	%p17, %fd88, 0d0000000000000000;
	or.pred  	%p18, %p16, %p17;
	@%p18 bra 	$L__BB4_9;
$L__BB4_7:
	add.s32 	%r66, %r6, %r8;
	mul.wide.s32 	%rd9, %r66, 4;
	add.s64 	%rd10, %rd2, %rd9;
	ld.global.f32 	%f10, [%rd10];
	setp.ltu.f32 	%p19, %f10, 0f00000000;
	@%p19 bra 	$L__BB4_9;
	add.f32 	%f72, %f72, %f10;
	add.s32 	%r100, %r100, 1;
$L__BB4_9:
	add.s32 	%r88, %r4, 1;
	sub.s32 	%r67, %r5, %r4;
	add.s32 	%r68, %r67, 1;
	and.b32  	%r69, %r68, 3;
	setp.eq.s32 	%p20, %r69, 1;
	@%p20 bra 	$L__BB4_19;
	add.f64 	%fd28, %fd20, %fd12;
	add.f64 	%fd89, %fd21, %fd13;
	add.f64 	%fd90, %fd22, %fd14;
	add.f64 	%fd91, %fd23, %fd15;
	setp.lt.f64 	%p21, %fd28, 0d0000000000000000;
	setp.lt.f64 	%p22, %fd89, 0d0000000000000000;
	and.pred  	%p23, %p21, %p22;
	setp.lt.f64 	%p24, %fd90, 0d0000000000000000;
	and.pred  	%p25, %p23, %p24;
	setp.lt.f64 	%p26, %fd91, 0d0000000000000000;
	and.pred  	%p27, %p25, %p26;
	@%p27 bra 	$L__BB4_12;
	setp.leu.f64 	%p28, %fd28, 0d0000000000000000;
	setp.leu.f64 	%p29, %fd89, 0d0000000000000000;
	or.pred  	%p30, %p28, %p29;
	setp.leu.f64 	%p31, %fd90, 0d0000000000000000;
	or.pred  	%p32, %p30, %p31;
	setp.leu.f64 	%p33, %fd91, 0d0000000000000000;
	or.pred  	%p34, %p32, %p33;
	@%p34 bra 	$L__BB4_14;
$L__BB4_12:
	add.s32 	%r70, %r7, %r8;
	mul.wide.s32 	%rd11, %r70, 4;
	add.s64 	%rd12, %rd2, %rd11;
	ld.global.f32 	%f13, [%rd12];
	setp.ltu.f32 	%p35, %f13, 0f00000000;
	@%p35 bra 	$L__BB4_14;
	add.f32 	%f72, %f72, %f13;
	add.s32 	%r100, %r100, 1;
$L__BB4_14:
	add.s32 	%r88, %r4, 2;
	sub.s32 	%r71, %r5, %r4;
	add.s32 	%r72, %r71, 1;
	and.b32  	%r73, %r72, 3;
	setp.eq.s32 	%p36, %r73, 2;
	@%p36 bra 	$L__BB4_19;
	add.f64 	%fd32, %fd20, %fd16;
	add.f64 	%fd92, %fd21, %fd17;
	add.f64 	%fd93, %fd22, %fd18;
	add.f64 	%fd94, %fd23, %fd19;
	setp.lt.f64 	%p37, %fd32, 0d0000000000000000;
	setp.lt.f64 	%p38, %fd92, 0d0000000000000000;
	and.pred  	%p39, %p37, %p38;
	setp.lt.f64 	%p40, %fd93, 0d0000000000000000;
	and.pred  	%p41, %p39, %p40;
	setp.lt.f64 	%p42, %fd94, 0d0000000000000000;
	and.pred  	%p43, %p41, %p42;
	@%p43 bra 	$L__BB4_17;
	add.s32 	%r88, %r4, 3;
	setp.leu.f64 	%p44, %fd32, 0d0000000000000000;
	setp.leu.f64 	%p45, %fd92, 0d0000000000000000;
	or.pred  	%p46, %p44, %p45;
	setp.leu.f64 	%p47, %fd93, 0d0000000000000000;
	or.pred  	%p48, %p46, %p47;
	setp.leu.f64 	%p49, %fd94, 0d0000000000000000;
	or.pred  	%p50, %p48, %p49;
	@%p50 bra 	$L__BB4_19;
$L__BB4_17:
	add.s32 	%r88, %r4, 3;
	add.s32 	%r74, %r7, %r52;
	add.s32 	%r75, %r74, %r8;
	mul.wide.s32 	%rd13, %r75, 4;
	add.s64 	%rd14, %rd2, %rd13;
	ld.global.f32 	%f16, [%rd14];
	setp.ltu.f32 	%p51, %f16, 0f00000000;
	@%p51 bra 	$L__BB4_19;
	add.f32 	%f72, %f72, %f16;
	add.s32 	%r100, %r100, 1;
$L__BB4_19:
	sub.s32 	%r76, %r5, %r4;
	setp.lt.u32 	%p52, %r76, 3;
	@%p52 bra 	$L__BB4_38;
	add.s32 	%r77, %r88, 3;
	mad.lo.s32 	%r94, %r52, %r77, %r8;
	add.s32 	%r78, %r88, 2;
	mad.lo.s32 	%r93, %r52, %r78, %r8;
	mul.lo.s32 	%r79, %r52, %r88;
	add.s32 	%r80, %r79, %r52;
	add.s32 	%r92, %r8, %r80;
	add.s32 	%r91, %r8, %r79;
$L__BB4_21:
	cvt.rn.f64.s32 	%fd95, %r88;
	add.f64 	%fd96, %fd95, 0d3FE0000000000000;
	sub.f64 	%fd97, %fd96, %fd1;
	fma.rn.f64 	%fd36, %fd97, %fd2, %fd20;
	sub.f64 	%fd98, %fd96, %fd3;
	fma.rn.f64 	%fd99, %fd98, %fd4, %fd21;
	sub.f64 	%fd100, %fd96, %fd5;
	fma.rn.f64 	%fd101, %fd100, %fd6, %fd22;
	sub.f64 	%fd102, %fd96, %fd7;
	fma.rn.f64 	%fd103, %fd102, %fd8, %fd23;
	setp.lt.f64 	%p53, %fd36, 0d0000000000000000;
	setp.lt.f64 	%p54, %fd99, 0d0000000000000000;
	and.pred  	%p55, %p53, %p54;
	setp.lt.f64 	%p56, %fd101, 0d0000000000000000;
	and.pred  	%p57, %p55, %p56;
	setp.lt.f64 	%p58, %fd103, 0d0000000000000000;
	and.pred  	%p59, %p57, %p58;
	@%p59 bra 	$L__BB4_23;
	setp.leu.f64 	%p60, %fd36, 0d0000000000000000;
	setp.leu.f64 	%p61, %fd99, 0d0000000000000000;
	or.pred  	%p62, %p60, %p61;
	setp.leu.f64 	%p63, %fd101, 0d0000000000000000;
	or.pred  	%p64, %p62, %p63;
	setp.leu.f64 	%p65, %fd103, 0d0000000000000000;
	or.pred  	%p66, %p64, %p65;
	@%p66 bra 	$L__BB4_25;
$L__BB4_23:
	mul.wide.s32 	%rd15, %r91, 4;
	add.s64 	%rd16, %rd2, %rd15;
	ld.global.f32 	%f21, [%rd16];
	setp.ltu.f32 	%p67, %f21, 0f00000000;
	@%p67 bra 	$L__BB4_25;
	add.f32 	%f72, %f72, %f21;
	add.s32 	%r100, %r100, 1;
$L__BB4_25:
	add.s32 	%r35, %r88, 1;
	cvt.rn.f64.s32 	%fd104, %r35;
	add.f64 	%fd105, %fd104, 0d3FE0000000000000;
	sub.f64 	%fd106, %fd105, %fd1;
	fma.rn.f64 	%fd40, %fd106, %fd2, %fd20;
	sub.f64 	%fd107, %fd105, %fd3;
	fma.rn.f64 	%fd108, %fd107, %fd4, %fd21;
	sub.f64 	%fd109, %fd105, %fd5;
	fma.rn.f64 	%fd110, %fd109, %fd6, %fd22;
	sub.f64 	%fd111, %fd105, %fd7;
	fma.rn.f64 	%fd112, %fd111, %fd8, %fd23;
	setp.lt.f64 	%p68, %fd40, 0d0000000000000000;
	setp.lt.f64 	%p69, %fd108, 0d0000000000000000;
	and.pred  	%p70, %p68, %p69;
	setp.lt.f64 	%p71, %fd110, 0d0000000000000000;
	and.pred  	%p72, %p70, %p71;
	setp.lt.f64 	%p73, %fd112, 0d0000000000000000;
	and.pred  	%p74, %p72, %p73;
	@%p74 bra 	$L__BB4_27;
	setp.leu.f64 	%p75, %fd40, 0d0000000000000000;
	setp.leu.f64 	%p76, %fd108, 0d0000000000000000;
	or.pred  	%p77, %p75, %p76;
	setp.leu.f64 	%p78, %fd110, 0d0000000000000000;
	or.pred  	%p79, %p77, %p78;
	setp.leu.f64 	%p80, %fd112, 0d0000000000000000;
	or.pred  	%p81, %p79, %p80;
	@%p81 bra 	$L__BB4_29;
$L__BB4_27:
	mul.wide.s32 	%rd17, %r92, 4;
	add.s64 	%rd18, %rd2, %rd17;
	ld.global.f32 	%f24, [%rd18];
	setp.ltu.f32 	%p82, %f24, 0f00000000;
	@%p82 bra 	$L__BB4_29;
	add.f32 	%f72, %f72, %f24;
	add.s32 	%r100, %r100, 1;
$L__BB4_29:
	add.s32 	%r38, %r35, 1;
	cvt.rn.f64.s32 	%fd113, %r38;
	add.f64 	%fd114, %fd113, 0d3FE0000000000000;
	sub.f64 	%fd115, %fd114, %fd1;
	fma.rn.f64 	%fd44, %fd115, %fd2, %fd20;
	sub.f64 	%fd116, %fd114, %fd3;
	fma.rn.f64 	%fd117, %fd116, %fd4, %fd21;
	sub.f64 	%fd118, %fd114, %fd5;
	fma.rn.f64 	%fd119, %fd118, %fd6, %fd22;
	sub.f64 	%fd120, %fd114, %fd7;
	fma.rn.f64 	%fd121, %fd120, %fd8, %fd23;
	setp.lt.f64 	%p83, %fd44, 0d0000000000000000;
	setp.lt.f64 	%p84, %fd117, 0d0000000000000000;
	and.pred  	%p85, %p83, %p84;
	setp.lt.f64 	%p86, %fd119, 0d0000000000000000;
	and.pred  	%p87, %p85, %p86;
	setp.lt.f64 	%p88, %fd121, 0d0000000000000000;
	and.pred  	%p89, %p87, %p88;
	@%p89 bra 	$L__BB4_31;
	setp.leu.f64 	%p90, %fd44, 0d0000000000000000;
	setp.leu.f64 	%p91, %fd117, 0d0000000000000000;
	or.pred  	%p92, %p90, %p91;
	setp.leu.f64 	%p93, %fd119, 0d0000000000000000;
	or.pred  	%p94, %p92, %p93;
	setp.leu.f64 	%p95, %fd121, 0d0000000000000000;
	or.pred  	%p96, %p94, %p95;
	@%p96 bra 	$L__BB4_33;
$L__BB4_31:
	mul.wide.s32 	%rd19, %r93, 4;
	add.s64 	%rd20, %rd2, %rd19;
	ld.global.f32 	%f27, [%rd20];
	setp.ltu.f32 	%p97, %f27, 0f00000000;
	@%p97 bra 	$L__BB4_33;
	add.f32 	%f72, %f72, %f27;
	add.s32 	%r100, %r100, 1;
$L__BB4_33:
	add.s32 	%r41, %r38, 1;
	cvt.rn.f64.s32 	%fd122, %r41;
	add.f64 	%fd123, %fd122, 0d3FE0000000000000;
	sub.f64 	%fd124, %fd123, %fd1;
	fma.rn.f64 	%fd48, %fd124, %fd2, %fd20;
	sub.f64 	%fd125, %fd123, %fd3;
	fma.rn.f64 	%fd126, %fd125, %fd4, %fd21;
	sub.f64 	%fd127, %fd123, %fd5;
	fma.rn.f64 	%fd128, %fd127, %fd6, %fd22;
	sub.f64 	%fd129, %fd123, %fd7;
	fma.rn.f64 	%fd130, %fd129, %fd8, %fd23;
	setp.lt.f64 	%p98, %fd48, 0d0000000000000000;
	setp.lt.f64 	%p99, %fd126, 0d0000000000000000;
	and.pred  	%p100, %p98, %p99;
	setp.lt.f64 	%p101, %fd128, 0d0000000000000000;
	and.pred  	%p102, %p100, %p101;
	setp.lt.f64 	%p103, %fd130, 0d0000000000000000;
	and.pred  	%p104, %p102, %p103;
	@%p104 bra 	$L__BB4_35;
	setp.leu.f64 	%p105, %fd48, 0d0000000000000000;
	setp.leu.f64 	%p106, %fd126, 0d0000000000000000;
	or.pred  	%p107, %p105, %p106;
	setp.leu.f64 	%p108, %fd128, 0d0000000000000000;
	or.pred  	%p109, %p107, %p108;
	setp.leu.f64 	%p110, %fd130, 0d0000000000000000;
	or.pred  	%p111, %p109, %p110;
	@%p111 bra 	$L__BB4_37;
$L__BB4_35:
	mul.wide.s32 	%rd21, %r94, 4;
	add.s64 	%rd22, %rd2, %rd21;
	ld.global.f32 	%f30, [%rd22];
	setp.ltu.f32 	%p112, %f30, 0f00000000;
	@%p112 bra 	$L__BB4_37;
	add.f32 	%f72, %f72, %f30;
	add.s32 	%r100, %r100, 1;
$L__BB4_37:
	shl.b32 	%r81, %r52, 2;
	add.s32 	%r94, %r94, %r81;
	add.s32 	%r93, %r93, %r81;
	add.s32 	%r92, %r92, %r81;
	add.s32 	%r91, %r91, %r81;
	add.s32 	%r88, %r41, 1;
	setp.ne.s32 	%p113, %r41, %r5;
	@%p113 bra 	$L__BB4_21;
$L__BB4_38:
	add.s32 	%r84, %r8, 1;
	setp.ne.s32 	%p114, %r8, %r3;
	@%p114 bra 	$L__BB4_3;
$L__BB4_39:
	setp.ne.s32 	%p115, %r100, 0;
	@%p115 bra 	$L__BB4_43;
	cvt.rn.f32.s32 	%f61, %r52;
	fma.rn.f32 	%f62, %f5, %f61, %f1;
	cvt.rzi.s32.f32 	%r82, %f62;
	mul.wide.s32 	%rd25, %r82, 4;
	add.s64 	%rd26, %rd2, %rd25;
	ld.global.f32 	%f35, [%rd26];
	setp.ltu.f32 	%p116, %f35, 0f00000000;
	@%p116 bra 	$L__BB4_42;
	mul.wide.s32 	%rd27, %r1, 4;
	add.s64 	%rd28, %rd1, %rd27;
	st.global.f32 	[%rd28], %f35;
	bra.uni 	$L__BB4_44;
$L__BB4_42:
	mul.wide.s32 	%rd29, %r1, 4;
	add.s64 	%rd30, %rd1, %rd29;
	mov.b32 	%r83, 0;
	st.global.u32 	[%rd30], %r83;
	bra.uni 	$L__BB4_44;
$L__BB4_43:
	cvt.rn.f32.s32 	%f59, %r100;
	div.rn.f32 	%f60, %f72, %f59;
	mul.wide.s32 	%rd23, %r1, 4;
	add.s64 	%rd24, %rd1, %rd23;
	st.global.f32 	[%rd24], %f60;
$L__BB4_44:
	ret;

}
	// .globl	_Z17nms_normal_kernelifPKfPl
.visible .entry _Z17nms_normal_kernelifPKfPl(
	.param .u32 _Z17nms_normal_kernelifPKfPl_param_0,
	.param .f32 _Z17nms_normal_kernelifPKfPl_param_1,
	.param .u64 .ptr .align 1 _Z17nms_normal_kernelifPKfPl_param_2,
	.param .u64 .ptr .align 1 _Z17nms_normal_kernelifPKfPl_param_3
)
{
	.reg .pred 	%p<29>;
	.reg .b32 	%r<71>;
	.reg .b32 	%f<303>;
	.reg .b64 	%rd<90>;
	// demoted variable
	.shared .align 4 .b8 _ZZ17nms_normal_kernelifPKfPlE11block_boxes[1280];
	ld.param.u32 	%r22, [_Z17nms_normal_kernelifPKfPl_param_0];
	ld.param.f32 	%f6, [_Z17nms_normal_kernelifPKfPl_param_1];
	ld.param.u64 	%rd15, [_Z17nms_normal_kernelifPKfPl_param_2];
	ld.param.u64 	%rd14, [_Z17nms_normal_kernelifPKfPl_param_3];
	cvta.to.global.u64 	%rd1, %rd15;
	mov.u32 	%r1, %ctaid.y;
	mov.u32 	%r2, %ctaid.x;
	shl.b32 	%r3, %r1, 6;
	shl.b32 	%r4, %r2, 6;
	sub.s32 	%r23, %r22, %r4;
	cvt.rn.f32.s32 	%f7, %r23;
	min.f32 	%f8, %f7, 0f42800000;
	cvt.rzi.s32.f32 	%r5, %f8;
	mov.u32 	%r6, %tid.x;
	setp.ge.u32 	%p1, %r6, %r5;
	@%p1 bra 	$L__BB5_2;
	add.s32 	%r24, %r4, %r6;
	mul.lo.s32 	%r25, %r24, 5;
	mul.wide.u32 	%rd16, %r25, 4;
	add.s64 	%rd17, %rd1, %rd16;
	ld.global.f32 	%f9, [%rd17];
	mov.u32 	%r26, _ZZ17nms_normal_kernelifPKfPlE11block_boxes;
	mad.lo.s32 	%r27, %r6, 20, %r26;
	st.shared.f32 	[%r27], %f9;
	add.s32 	%r28, %r25, 1;
	mul.wide.u32 	%rd18, %r28, 4;
	add.s64 	%rd19, %rd1, %rd18;
	ld.global.f32 	%f10, [%rd19];
	st.shared.f32 	[%r27+4], %f10;
	add.s32 	%r29, %r25, 2;
	mul.wide.u32 	%rd20, %r29, 4;
	add.s64 	%rd21, %rd1, %rd20;
	ld.global.f32 	%f11, [%rd21];
	st.shared.f32 	[%r27+8], %f11;
	add.s32 	%r30, %r25, 3;
	mul.wide.u32 	%rd22, %r30, 4;
	add.s64 	%rd23, %rd1, %rd22;
	ld.global.f32 	%f12, [%rd23];
	st.shared.f32 	[%r27+12], %f12;
	add.s32 	%r31, %r25, 4;
	mul.wide.u32 	%rd24, %r31, 4;
	add.s64 	%rd25, %rd1, %rd24;
	ld.global.f32 	%f13, [%rd25];
	st.shared.f32 	[%r27+16], %f13;
$L__BB5_2:
	bar.sync 	0;
	sub.s32 	%r32, %r22, %r3;
	cvt.rn.f32.s32 	%f14, %r32;
	min.f32 	%f15, %f14, 0f42800000;
	cvt.rzi.s32.f32 	%r33, %f15;
	setp.ge.u32 	%p2, %r6, %r33;
	@%p2 bra 	$L__BB5_16;
	add.s32 	%r7, %r3, %r6;
	setp.eq.s32 	%p3, %r1, %r2;
	add.s32 	%r34, %r6, 1;
	selp.b32 	%r68, %r34, 0, %p3;
	setp.ge.s32 	%p4, %r68, %r5;
	mov.b64 	%rd89, 0;
	@%p4 bra 	$L__BB5_15;
	mul.lo.s32 	%r35, %r7, 5;
	mul.wide.u32 	%rd29, %r35, 4;
	add.s64 	%rd30, %rd1, %rd29;
	ld.global.f32 	%f1, [%rd30];
	ld.global.f32 	%f2, [%rd30+8];
	ld.global.f32 	%f3, [%rd30+4];
	ld.global.f32 	%f4, [%rd30+12];
	sub.f32 	%f16, %f2, %f1;
	sub.f32 	%f17, %f4, %f3;
	mul.f32 	%f5, %f16, %f17;
	sub.s32 	%r9, %r5, %r68;
	and.b32  	%r10, %r9, 7;
	sub.s32 	%r36, %r68, %r5;
	setp.gt.u32 	%p5, %r36, -8;
	mov.b64 	%rd89, 0;
	@%p5 bra 	$L__BB5_7;
	and.b32  	%r11, %r9, -8;
	mov.b32 	%r67, 0;
	mov.b64 	%rd89, 0;
$L__BB5_6:
	.pragma "nounroll";
	mov.u32 	%r38, _ZZ17nms_normal_kernelifPKfPlE11block_boxes;
	mad.lo.s32 	%r39, %r68, 20, %r38;
	ld.shared.f32 	%f18, [%r39];
	max.f32 	%f19, %f1, %f18;
	ld.shared.f32 	%f20, [%r39+8];
	min.f32 	%f21, %f2, %f20;
	ld.shared.f32 	%f22, [%r39+4];
	max.f32 	%f23, %f3, %f22;
	ld.shared.f32 	%f24, [%r39+12];
	min.f32 	%f25, %f4, %f24;
	sub.f32 	%f26, %f21, %f19;
	max.f32 	%f27, %f26, 0f00000000;
	sub.f32 	%f28, %f25, %f23;
	max.f32 	%f29, %f28, 0f00000000;
	mul.f32 	%f30, %f27, %f29;
	sub.f32 	%f31, %f20, %f18;
	sub.f32 	%f32, %f24, %f22;
	fma.rn.f32 	%f33, %f31, %f32, %f5;
	sub.f32 	%f34, %f33, %f30;
	max.f32 	%f35, %f34, 0f322BCC77;
	div.rn.f32 	%f36, %f30, %f35;
	setp.gt.f32 	%p6, %f36, %f6;
	mov.b64 	%rd32, 1;
	shl.b64 	%rd33, %rd32, %r68;
	selp.b64 	%rd34, %rd33, 0, %p6;
	or.b64  	%rd35, %rd34, %rd89;
	add.s32 	%r40, %r68, 1;
	ld.shared.f32 	%f37, [%r39+20];
	max.f32 	%f38, %f1, %f37;
	ld.shared.f32 	%f39, [%r39+28];
	min.f32 	%f40, %f2, %f39;
	ld.shared.f32 	%f41, [%r39+24];
	max.f32 	%f42, %f3, %f41;
	ld.shared.f32 	%f43, [%r39+32];
	min.f32 	%f44, %f4, %f43;
	sub.f32 	%f45, %f40, %f38;
	max.f32 	%f46, %f45, 0f00000000;
	sub.f32 	%f47, %f44, %f42;
	max.f32 	%f48, %f47, 0f00000000;
	mul.f32 	%f49, %f46, %f48;
	sub.f32 	%f50, %f39, %f37;
	sub.f32 	%f51, %f43, %f41;
	fma.rn.f32 	%f52, %f50, %f51, %f5;
	sub.f32 	%f53, %f52, %f49;
	max.f32 	%f54, %f53, 0f322BCC77;
	div.rn.f32 	%f55, %f49, %f54;
	setp.gt.f32 	%p7, %f55, %f6;
	shl.b64 	%rd36, %rd32, %r40;
	selp.b64 	%rd37, %rd36, 0, %p7;
	or.b64  	%rd38, %rd37, %rd35;
	add.s32 	%r41, %r68, 2;
	ld.shared.f32 	%f56, [%r39+40];
	max.f32 	%f57, %f1, %f56;
	ld.shared.f32 	%f58, [%r39+48];
	min.f32 	%f59, %f2, %f58;
	ld.shared.f32 	%f60, [%r39+44];
	max.f32 	%f61, %f3, %f60;
	ld.shared.f32 	%f62, [%r39+52];
	min.f32 	%f63, %f4, %f62;
	sub.f32 	%f64, %f59, %f57;
	max.f32 	%f65, %f64, 0f00000000;
	sub.f32 	%f66, %f63, %f61;
	max.f32 	%f67, %f66, 0f00000000;
	mul.f32 	%f68, %f65, %f67;
	sub.f32 	%f69, %f58, %f56;
	sub.f32 	%f70, %f62, %f60;
	fma.rn.f32 	%f71, %f69, %f70, %f5;
	sub.f32 	%f72, %f71, %f68;
	max.f32 	%f73, %f72, 0f322BCC77;
	div.rn.f32 	%f74, %f68, %f73;
	setp.gt.f32 	%p8, %f74, %f6;
	shl.b64 	%rd39, %rd32, %r41;
	selp.b64 	%rd40, %rd39, 0, %p8;
	or.b64  	%rd41, %rd40, %rd38;
	add.s32 	%r42, %r68, 3;
	ld.shared.f32 	%f75, [%r39+60];
	max.f32 	%f76, %f1, %f75;
	ld.shared.f32 	%f77, [%r39+68];
	min.f32 	%f78, %f2, %f77;
	ld.shared.f32 	%f79, [%r39+64];
	max.f32 	%f80, %f3, %f79;
	ld.shared.f32 	%f81, [%r39+72];
	min.f32 	%f82, %f4, %f81;
	sub.f32 	%f83, %f78, %f76;
	max.f32 	%f84, %f83, 0f00000000;
	sub.f32 	%f85, %f82, %f80;
	max.f32 	%f86, %f85, 0f00000000;
	mul.f32 	%f87, %f84, %f86;
	sub.f32 	%f88, %f77, %f75;
	sub.f32 	%f89, %f81, %f79;
	fma.rn.f32 	%f90, %f88, %f89, %f5;
	sub.f32 	%f91, %f90, %f87;
	max.f32 	%f92, %f91, 0f322BCC77;
	div.rn.f32 	%f93, %f87, %f92;
	setp.gt.f32 	%p9, %f93, %f6;
	shl.b64 	%rd42, %rd32, %r42;
	selp.b64 	%rd43, %rd42, 0, %p9;
	or.b64  	%rd44, %rd43, %rd41;
	add.s32 	%r43, %r68, 4;
	ld.shared.f32 	%f94, [%r39+80];
	max.f32 	%f95, %f1, %f94;
	ld.shared.f32 	%f96, [%r39+88];
	min.f32 	%f97, %f2, %f96;
	ld.shared.f32 	%f98, [%r39+84];
	max.f32 	%f99, %f3, %f98;
	ld.shared.f32 	%f100, [%r39+92];
	min.f32 	%f101, %f4, %f100;
	sub.f32 	%f102, %f97, %f95;
	max.f32 	%f103, %f102, 0f00000000;
	sub.f32 	%f104, %f101, %f99;
	max.f32 	%f105, %f104, 0f00000000;
	mul.f32 	%f106, %f103, %f105;
	sub.f32 	%f107, %f96, %f94;
	sub.f32 	%f108, %f100, %f98;
	fma.rn.f32 	%f109, %f107, %f108, %f5;
	sub.f32 	%f110, %f109, %f106;
	max.f32 	%f111, %f110, 0f322BCC77;
	div.rn.f32 	%f112, %f106, %f111;
	setp.gt.f32 	%p10, %f112, %f6;
	shl.b64 	%rd45, %rd32, %r43;
	selp.b64 	%rd46, %rd45, 0, %p10;
	or.b64  	%rd47, %rd46, %rd44;
	add.s32 	%r44, %r68, 5;
	ld.shared.f32 	%f113, [%r39+100];
	max.f32 	%f114, %f1, %f113;
	ld.shared.f32 	%f115, [%r39+108];
	min.f32 	%f116, %f2, %f115;
	ld.shared.f32 	%f117, [%r39+104];
	max.f32 	%f118, %f3, %f117;
	ld.shared.f32 	%f119, [%r39+112];
	min.f32 	%f120, %f4, %f119;
	sub.f32 	%f121, %f116, %f114;
	max.f32 	%f122, %f121, 0f00000000;
	sub.f32 	%f123, %f120, %f118;
	max.f32 	%f124, %f123, 0f00000000;
	mul.f32 	%f125, %f122, %f124;
	sub.f32 	%f126, %f115, %f113;
	sub.f32 	%f127, %f119, %f117;
	fma.rn.f32 	%f128, %f126, %f127, %f5;
	sub.f32 	%f129, %f128, %f125;
	max.f32 	%f130, %f129, 0f322BCC77;
	div.rn.f32 	%f131, %f125, %f130;
	setp.gt.f32 	%p11, %f131, %f6;
	shl.b64 	%rd48, %rd32, %r44;
	selp.b64 	%rd49, %rd48, 0, %p11;
	or.b64  	%rd50, %rd49, %rd47;
	add.s32 	%r45, %r68, 6;
	ld.shared.f32 	%f132, [%r39+120];
	max.f32 	%f133, %f1, %f132;
	ld.shared.f32 	%f134, [%r39+128];
	min.f32 	%f135, %f2, %f134;
	ld.shared.f32 	%f136, [%r39+124];
	max.f32 	%f137, %f3, %f136;
	ld.shared.f32 	%f138, [%r39+132];
	min.f32 	%f139, %f4, %f138;
	sub.f32 	%f140, %f135, %f133;
	max.f32 	%f141, %f140, 0f00000000;
	sub.f32 	%f142, %f139, %f137;
	max.f32 	%f143, %f142, 0f00000000;
	mul.f32 	%f144, %f141, %f143;
	sub.f32 	%f145, %f134, %f132;
	sub.f32 	%f146, %f138, %f136;
	fma.rn.f32 	%f147, %f145, %f146, %f5;
	sub.f32 	%f148, %f147, %f144;
	max.f32 	%f149, %f148, 0f322BCC77;
	div.rn.f32 	%f150, %f144, %f149;
	setp.gt.f32 	%p12, %f150, %f6;
	shl.b64 	%rd51, %rd32, %r45;
	selp.b64 	%rd52, %rd51, 0, %p12;
	or.b64  	%rd53, %rd52, %rd50;
	add.s32 	%r46, %r68, 7;
	ld.shared.f32 	%f151, [%r39+140];
	max.f32 	%f152, %f1, %f151;
	ld.shared.f32 	%f153, [%r39+148];
	min.f32 	%f154, %f2, %f153;
	ld.shared.f32 	%f155, [%r39+144];
	max.f32 	%f156, %f3, %f155;
	ld.shared.f32 	%f157, [%r39+152];
	min.f32 	%f158, %f4, %f157;
	sub.f32 	%f159, %f154, %f152;
	max.f32 	%f160, %f159, 0f00000000;
	sub.f32 	%f161, %f158, %f156;
	max.f32 	%f162, %f161, 0f00000000;
	mul.f32 	%f163, %f160, %f162;
	sub.f32 	%f164, %f153, %f151;
	sub.f32 	%f165, %f157, %f155;
	fma.rn.f32 	%f166, %f164, %f165, %f5;
	sub.f32 	%f167, %f166, %f163;
	max.f32 	%f168, %f167, 0f322BCC77;
	div.rn.f32 	%f169, %f163, %f168;
	setp.gt.f32 	%p13, %f169, %f6;
	shl.b64 	%rd54, %rd32, %r46;
	selp.b64 	%rd55, %rd54, 0, %p13;
	or.b64  	%rd89, %rd55, %rd53;
	add.s32 	%r68, %r68, 8;
	add.s32 	%r67, %r67, 8;
	setp.ne.s32 	%p14, %r67, %r11;
	@%p14 bra 	$L__BB5_6;
$L__BB5_7:
	setp.eq.s32 	%p15, %r10, 0;
	@%p15 bra 	$L__BB5_15;
	and.b32  	%r17, %r9, 3;
	setp.lt.u32 	%p16, %r10, 4;
	@%p16 bra 	$L__BB5_10;
	mov.u32 	%r47, _ZZ17nms_normal_kernelifPKfPlE11block_boxes;
	mad.lo.s32 	%r48, %r68, 20, %r47;
	ld.shared.f32 	%f170, [%r48];
	max.f32 	%f171, %f1, %f170;
	ld.shared.f32 	%f172, [%r48+8];
	min.f32 	%f173, %f2, %f172;
	ld.shared.f32 	%f174, [%r48+4];
	max.f32 	%f175, %f3, %f174;
	ld.shared.f32 	%f176, [%r48+12];
	min.f32 	%f177, %f4, %f176;
	sub.f32 	%f178, %f173, %f171;
	max.f32 	%f179, %f178, 0f00000000;
	sub.f32 	%f180, %f177, %f175;
	max.f32 	%f181, %f180, 0f00000000;
	mul.f32 	%f182, %f179, %f181;
	sub.f32 	%f183, %f172, %f170;
	sub.f32 	%f184, %f176, %f174;
	fma.rn.f32 	%f185, %f183, %f184, %f5;
	sub.f32 	%f186, %f185, %f182;
	max.f32 	%f187, %f186, 0f322BCC77;
	div.rn.f32 	%f188, %f182, %f187;
	setp.gt.f32 	%p17, %f188, %f6;
	mov.b64 	%rd57, 1;
	shl.b64 	%rd58, %rd57, %r68;
	selp.b64 	%rd59, %rd58, 0, %p17;
	add.s32 	%r49, %r68, 1;
	ld.shared.f32 	%f189, [%r48+20];
	max.f32 	%f190, %f1, %f189;
	ld.shared.f32 	%f191, [%r48+28];
	min.f32 	%f192, %f2, %f191;
	ld.shared.f32 	%f193, [%r48+24];
	max.f32 	%f194, %f3, %f193;
	ld.shared.f32 	%f195, [%r48+32];
	min.f32 	%f196, %f4, %f195;
	sub.f32 	%f197, %f192, %f190;
	max.f32 	%f198, %f197, 0f00000000;
	sub.f32 	%f199, %f196, %f194;
	max.f32 	%f200, %f199, 0f00000000;
	mul.f32 	%f201, %f198, %f200;
	sub.f32 	%f202, %f191, %f189;
	sub.f32 	%f203, %f195, %f193;
	fma.rn.f32 	%f204, %f202, %f203, %f5;
	sub.f32 	%f205, %f204, %f201;
	max.f32 	%f206, %f205, 0f322BCC77;
	div.rn.f32 	%f207, %f201, %f206;
	setp.gt.f32 	%p18, %f207, %f6;
	shl.b64 	%rd60, %rd57, %r49;
	selp.b64 	%rd61, %rd60, 0, %p18;
	or.b64  	%rd62, %rd59, %rd61;
	add.s32 	%r50, %r68, 2;
	ld.shared.f32 	%f208, [%r48+40];
	max.f32 	%f209, %f1, %f208;
	ld.shared.f32 	%f210, [%r48+48];
	min.f32 	%f211, %f2, %f210;
	ld.shared.f32 	%f212, [%r48+44];
	max.f32 	%f213, %f3, %f212;
	ld.shared.f32 	%f214, [%r48+52];
	min.f32 	%f215, %f4, %f214;
	sub.f32 	%f216, %f211, %f209;
	max.f32 	%f217, %f216, 0f00000000;
	sub.f32 	%f218, %f215, %f213;
	max.f32 	%f219, %f218, 0f00000000;
	mul.f32 	%f220, %f217, %f219;
	sub.f32 	%f221, %f210, %f208;
	sub.f32 	%f222, %f214, %f212;
	fma.rn.f32 	%f223, %f221, %f222, %f5;
	sub.f32 	%f224, %f223, %f220;
	max.f32 	%f225, %f224, 0f322BCC77;
	div.rn.f32 	%f226, %f220, %f225;
	setp.gt.f32 	%p19, %f226, %f6;
	shl.b64 	%rd63, %rd57, %r50;
	selp.b64 	%rd64, %rd63, 0, %p19;
	or.b64  	%rd65, %rd62, %rd64;
	add.s32 	%r51, %r68, 3;
	ld.shared.f32 	%f227, [%r48+60];
	max.f32 	%f228, %f1, %f227;
	ld.shared.f32 	%f229, [%r48+68];
	min.f32 	%f230, %f2, %f229;
	ld.shared.f32 	%f231, [%r48+64];
	max.f32 	%f232, %f3, %f231;
	ld.shared.f32 	%f233, [%r48+72];
	min.f32 	%f234, %f4, %f233;
	sub.f32 	%f235, %f230, %f228;
	max.f32 	%f236, %f235, 0f00000000;
	sub.f32 	%f237, %f234, %f232;
	max.f32 	%f238, %f237, 0f00000000;
	mul.f32 	%f239, %f236, %f238;
	sub.f32 	%f240, %f229, %f227;
	sub.f32 	%f241, %f233, %f231;
	fma.rn.f32 	%f242, %f240, %f241, %f5;
	sub.f32 	%f243, %f242, %f239;
	max.f32 	%f244, %f243, 0f322BCC77;
	div.rn.f32 	%f245, %f239, %f244;
	setp.gt.f32 	%p20, %f245, %f6;
	shl.b64 	%rd66, %rd57, %r51;
	selp.b64 	%rd67, %rd66, 0, %p20;
	or.b64  	%rd68, %rd65, %rd67;
	or.b64  	%rd89, %rd68, %rd89;
	add.s32 	%r68, %r68, 4;
$L__BB5_10:
	setp.eq.s32 	%p21, %r17, 0;
	@%p21 bra 	$L__BB5_15;
	setp.eq.s32 	%p22, %r17, 1;
	@%p22 bra 	$L__BB5_13;
	mov.u32 	%r52, _ZZ17nms_normal_kernelifPKfPlE11block_boxes;
	mad.lo.s32 	%r53, %r68, 20, %r52;
	ld.shared.f32 	%f246, [%r53];
	max.f32 	%f247, %f1, %f246;
	ld.shared.f32 	%f248, [%r53+8];
	min.f32 	%f249, %f2, %f248;
	ld.shared.f32 	%f250, [%r53+4];
	max.f32 	%f251, %f3, %f250;
	ld.shared.f32 	%f252, [%r53+12];
	min.f32 	%f253, %f4, %f252;
	sub.f32 	%f254, %f249, %f247;
	max.f32 	%f255, %f254, 0f00000000;
	sub.f32 	%f256, %f253, %f251;
	max.f32 	%f257, %f256, 0f00000000;
	mul.f32 	%f258, %f255, %f257;
	sub.f32 	%f259, %f248, %f246;
	sub.f32 	%f260, %f252, %f250;
	fma.rn.f32 	%f261, %f259, %f260, %f5;
	sub.f32 	%f262, %f261, %f258;
	max.f32 	%f263, %f262, 0f322BCC77;
	div.rn.f32 	%f264, %f258, %f263;
	setp.gt.f32 	%p23, %f264, %f6;
	mov.b64 	%rd70, 1;
	shl.b64 	%rd71, %rd70, %r68;
	selp.b64 	%rd72, %rd71, 0, %p23;
	add.s32 	%r54, %r68, 1;
	ld.shared.f32 	%f265, [%r53+20];
	max.f32 	%f266, %f1, %f265;
	ld.shared.f32 	%f267, [%r53+28];
	min.f32 	%f268, %f2, %f267;
	ld.shared.f32 	%f269, [%r53+24];
	max.f32 	%f270, %f3, %f269;
	ld.shared.f32 	%f271, [%r53+32];
	min.f32 	%f272, %f4, %f271;
	sub.f32 	%f273, %f268, %f266;
	max.f32 	%f274, %f273, 0f00000000;
	sub.f32 	%f275, %f272, %f270;
	max.f32 	%f276, %f275, 0f00000000;
	mul.f32 	%f277, %f274, %f276;
	sub.f32 	%f278, %f267, %f265;
	sub.f32 	%f279, %f271, %f269;
	fma.rn.f32 	%f280, %f278, %f279, %f5;
	sub.f32 	%f281, %f280, %f277;
	max.f32 	%f282, %f281, 0f322BCC77;
	div.rn.f32 	%f283, %f277, %f282;
	setp.gt.f32 	%p24, %f283, %f6;
	shl.b64 	%rd73, %rd70, %r54;
	selp.b64 	%rd74, %rd73, 0, %p24;
	or.b64  	%rd75, %rd72, %rd74;
	or.b64  	%rd89, %rd75, %rd89;
	add.s32 	%r68, %r68, 2;
$L__BB5_13:
	and.b32  	%r55, %r9, 1;
	setp.eq.b32 	%p25, %r55, 1;
	not.pred 	%p26, %p25;
	@%p26 bra 	$L__BB5_15;
	mov.u32 	%r56, _ZZ17nms_normal_kernelifPKfPlE11block_boxes;
	mad.lo.s32 	%r57, %r68, 20, %r56;
	ld.shared.f32 	%f284, [%r57];
	max.f32 	%f285, %f1, %f284;
	ld.shared.f32 	%f286, [%r57+8];
	min.f32 	%f287, %f2, %f286;
	ld.shared.f32 	%f288, [%r57+4];
	max.f32 	%f289, %f3, %f288;
	ld.shared.f32 	%f290, [%r57+12];
	min.f32 	%f291, %f4, %f290;
	sub.f32 	%f292, %f287, %f285;
	max.f32 	%f293, %f292, 0f00000000;
	sub.f32 	%f294, %f291, %f289;
	max.f32 	%f295, %f294, 0f00000000;
	mul.f32 	%f296, %f293, %f295;
	sub.f32 	%f297, %f286, %f284;
	sub.f32 	%f298, %f290, %f288;
	fma.rn.f32 	%f299, %f297, %f298, %f5;
	sub.f32 	%f300, %f299, %f296;
	max.f32 	%f301, %f300, 0f322BCC77;
	div.rn.f32 	%f302, %f296, %f301;
	setp.gt.f32 	%p27, %f302, %f6;
	mov.b64 	%rd76, 1;
	shl.b64 	%rd77, %rd76, %r68;
	selp.b64 	%rd78, %rd77, 0, %p27;
	or.b64  	%rd89, %rd78, %rd89;
$L__BB5_15:
	shr.s32 	%r58, %r22, 31;
	shr.u32 	%r59, %r58, 26;
	add.s32 	%r60, %r22, %r59;
	shr.s32 	%r61, %r60, 6;
	and.b32  	%r62, %r22, -2147483585;
	setp.gt.s32 	%p28, %r62, 0;
	selp.u32 	%r63, 1, 0, %p28;
	add.s32 	%r64, %r61, %r63;
	mad.lo.s32 	%r65, %r64, %r7, %r2;
	cvta.to.global.u64 	%rd79, %rd14;
	mul.wide.s32 	%rd80, %r65, 8;
	add.s64 	%rd81, %rd79, %rd80;
	st.global.u64 	[%rd81], %rd89;
$L__BB5_16:
	ret;

}


// ===== COMPILED SASS (sm_100) =====

	.target	sm_100

	.elftype	@"ET_EXEC"


//--------------------- .note.nv.tkinfo           --------------------------
	.section	.note.nv.tkinfo,"",@"SHT_NOTE"
	.sectionflags	@"SHF_NOTE_NV_TKINFO"
	.tkinfo
        /*0018*/ 	.word	0x00000002
        /*0030*/ 	.string	""
        /*0030*/ 	.string	"ptxas"
        /*0030*/ 	.string	"Cuda compilation tools, release 13.0, V13.0.88"
        /*0030*/ 	.string	"Build cuda_13.0.r13.0/compiler.36424714_0"
        /*0030*/ 	.string	"-arch sm_100 -m 64 "



//--------------------- .note.nv.cuinfo           --------------------------
	.section	.note.nv.cuinfo,"",@"SHT_NOTE"
	.sectionflags	@"SHF_NOTE_NV_CUINFO"
        /*0018*/ 	.short	0x0002
        /*001a*/ 	.short	0x0064
        /*001c*/ 	.short	0x0082
	.zero		2


//--------------------- .nv.info                  --------------------------
	.section	.nv.info,"",@"SHT_CUDA_INFO"
	.align	4


	//----- nvinfo : EIATTR_REGCOUNT
	.align		4
        /*0000*/ 	.byte	0x04, 0x2f
        /*0002*/ 	.short	(.L_2 - .L_1)
	.align		4
.L_1:
        /*0004*/ 	.word	index@(_Z10nms_kernelifPKfPl)
        /*0008*/ 	.word	0x00000062


	//----- nvinfo : EIATTR_FRAME_SIZE
	.align		4
.L_2:
        /*000c*/ 	.byte	0x04, 0x11
        /*000e*/ 	.short	(.L_4 - .L_3)
	.align		4
.L_3:
        /*0010*/ 	.word	index@($__internal_3_$__cuda_sm3x_div_rn_noftz_f32_slowpath)
        /*0014*/ 	.word	0x000000d0


	//----- nvinfo : EIATTR_FRAME_SIZE
	.align		4
.L_4:
        /*0018*/ 	.byte	0x04, 0x11
        /*001a*/ 	.short	(.L_6 - .L_5)
	.align		4
.L_5:
        /*001c*/ 	.word	index@(_Z10nms_kernelifPKfPl)
        /*0020*/ 	.word	0x000000d0


	//----- nvinfo : EIATTR_REGCOUNT
	.align		4
.L_6:
        /*0024*/ 	.byte	0x04, 0x2f
        /*0026*/ 	.short	(.L_8 - .L_7)
	.align		4
.L_7:
        /*0028*/ 	.word	index@(_Z19anchors_mask_kerneliPKiiPKbPb)
        /*002c*/ 	.word	0x0000000b


	//----- nvinfo : EIATTR_FRAME_SIZE
	.align		4
.L_8:
        /*0030*/ 	.byte	0x04, 0x11
        /*0032*/ 	.short	(.L_10 - .L_9)
	.align		4
.L_9:
        /*0034*/ 	.word	index@(_Z19anchors_mask_kerneliPKiiPKbPb)
        /*0038*/ 	.word	0x00000000


	//----- nvinfo : EIATTR_REGCOUNT
	.align		4
.L_10:
        /*003c*/ 	.byte	0x04, 0x2f
        /*003e*/ 	.short	(.L_12 - .L_11)
	.align		4
.L_11:
        /*0040*/ 	.word	index@(_Z20boxes_parsing_kerneliPKfiPi)
        /*0044*/ 	.word	0x00000047


	//----- nvinfo : EIATTR_FRAME_SIZE
	.align		4
.L_12:
        /*0048*/ 	.byte	0x04, 0x11
        /*004a*/ 	.short	(.L_14 - .L_13)
	.align		4
.L_13:
        /*004c*/ 	.word	index@(_Z20boxes_parsing_kerneliPKfiPi)
        /*0050*/ 	.word	0x00000000


	//----- nvinfo : EIATTR_REGCOUNT
	.align		4
.L_14:
        /*0054*/ 	.byte	0x04, 0x2f
        /*0056*/ 	.short	(.L_16 - .L_15)
	.align		4
.L_15:
        /*0058*/ 	.word	index@(_Z32boxes_parsing_with_weight_kerneliPKfiPf)
        /*005c*/ 	.word	0x00000050


	//----- nvinfo : EIATTR_FRAME_SIZE
	.align		4
.L_16:
        /*0060*/ 	.byte	0x04, 0x11
        /*0062*/ 	.short	(.L_18 - .L_17)
	.align		4
.L_17:
        /*0064*/ 	.word	index@($__internal_2_$__cuda_sm20_dblrcp_rn_slowpath_v3)
        /*0068*/ 	.word	0x00000000


	//----- nvinfo : EIATTR_FRAME_SIZE
	.align		4
.L_18:
        /*006c*/ 	.byte	0x04, 0x11
        /*006e*/ 	.short	(.L_20 - .L_19)
	.align		4
.L_19:
        /*0070*/ 	.word	index@(_Z32boxes_parsing_with_weight_kerneliPKfiPf)
        /*0074*/ 	.word	0x00000000


	//----- nvinfo : EIATTR_REGCOUNT
	.align		4
.L_20:
        /*0078*/ 	.byte	0x04, 0x2f
        /*007a*/ 	.short	(.L_22 - .L_21)
	.align		4
.L_21:
        /*007c*/ 	.word	index@(_Z24parsing_box_confs_kerneliPKfiS0_Pf)
        /*0080*/ 	.word	0x00000044


	//----- nvinfo : EIATTR_FRAME_SIZE
	.align		4
.L_22:
        /*0084*/ 	.byte	0x04, 0x11
        /*0086*/ 	.short	(.L_24 - .L_23)
	.align		4
.L_23:
        /*0088*/ 	.word	index@($__internal_1_$__cuda_sm3x_div_rn_noftz_f32_slowpath)
        /*008c*/ 	.word	0x00000000


	//----- nvinfo : EIATTR_FRAME_SIZE
	.align		4
.L_24:
        /*0090*/ 	.byte	0x04, 0x11
        /*0092*/ 	.short	(.L_26 - .L_25)
	.align		4
.L_25:
        /*0094*/ 	.word	index@(_Z24parsing_box_confs_kerneliPKfiS0_Pf)
        /*0098*/ 	.word	0x00000000


	//----- nvinfo : EIATTR_REGCOUNT
	.align		4
.L_26:
        /*009c*/ 	.byte	0x04, 0x2f
        /*009e*/ 	.short	(.L_28 - .L_27)
	.align		4
.L_27:
        /*00a0*/ 	.word	index@(_Z17nms_normal_kernelifPKfPl)
        /*00a4*/ 	.word	0x0000001e


	//----- nvinfo : EIATTR_FRAME_SIZE
	.align		4
.L_28:
        /*00a8*/ 	.byte	0x04, 0x11
        /*00aa*/ 	.short	(.L_30 - .L_29)
	.align		4
.L_29:
        /*00ac*/ 	.word	index@($__internal_0_$__cuda_sm3x_div_rn_noftz_f32_slowpath)
        /*00b0*/ 	.word	0x00000000


	//----- nvinfo : EIATTR_FRAME_SIZE
	.align		4
.L_30:
        /*00b4*/ 	.byte	0x04, 0x11
        /*00b6*/ 	.short	(.L_32 - .L_31)
	.align		4
.L_31:
        /*00b8*/ 	.word	index@(_Z17nms_normal_kernelifPKfPl)
        /*00bc*/ 	.word	0x00000000


	//----- nvinfo : EIATTR_MIN_STACK_SIZE
	.align		4
.L_32:
        /*00c0*/ 	.byte	0x04, 0x12
        /*00c2*/ 	.short	(.L_34 - .L_33)
	.align		4
.L_33:
        /*00c4*/ 	.word	index@(_Z17nms_normal_kernelifPKfPl)
        /*00c8*/ 	.word	0x00000000


	//----- nvinfo : EIATTR_MIN_STACK_SIZE
	.align		4
.L_34:
        /*00cc*/ 	.byte	0x04, 0x12
        /*00ce*/ 	.short	(.L_36 - .L_35)
	.align		4
.L_35:
        /*00d0*/ 	.word	index@(_Z24parsing_box_confs_kerneliPKfiS0_Pf)
        /*00d4*/ 	.word	0x00000000


	//----- nvinfo : EIATTR_MIN_STACK_SIZE
	.align		4
.L_36:
        /*00d8*/ 	.byte	0x04, 0x12
        /*00da*/ 	.short	(.L_38 - .L_37)
	.align		4
.L_37:
        /*00dc*/ 	.word	index@(_Z32boxes_parsing_with_weight_kerneliPKfiPf)
        /*00e0*/ 	.word	0x00000000


	//----- nvinfo : EIATTR_MIN_STACK_SIZE
	.align		4
.L_38:
        /*00e4*/ 	.byte	0x04, 0x12
        /*00e6*/ 	.short	(.L_40 - .L_39)
	.align		4
.L_39:
        /*00e8*/ 	.word	index@(_Z20boxes_parsing_kerneliPKfiPi)
        /*00ec*/ 	.word	0x00000000


	//----- nvinfo : EIATTR_MIN_STACK_SIZE
	.align		4
.L_40:
        /*00f0*/ 	.byte	0x04, 0x12
        /*00f2*/ 	.short	(.L_42 - .L_41)
	.align		4
.L_41:
        /*00f4*/ 	.word	index@(_Z19anchors_mask_kerneliPKiiPKbPb)
        /*00f8*/ 	.word	0x00000000


	//----- nvinfo : EIATTR_MIN_STACK_SIZE
	.align		4
.L_42:
        /*00fc*/ 	.byte	0x04, 0x12
        /*00fe*/ 	.short	(.L_44 - .L_43)
	.align		4
.L_43:
        /*0100*/ 	.word	index@(_Z10nms_kernelifPKfPl)
        /*0104*/ 	.word	0x000000d0
.L_44:


//--------------------- .nv.compat                --------------------------
	.section	.nv.compat,"",@"SHT_CUDA_COMPAT_INFO"
	.align	4
        /*0000*/ 	.byte	0x02, 0x09, 0x00, 0x00, 0x02, 0x02, 0x01, 0x00, 0x02, 0x05, 0x05, 0x00, 0x03, 0x07, 0x01, 0x01
        /*0010*/ 	.byte	0x02, 0x03, 0x00, 0x00, 0x02, 0x06, 0x01, 0x00, 0x04, 0x0b, 0x08, 0x00, 0x01, 0x00, 0x00, 0x00
        /*0020*/ 	.byte	0x00, 0x00, 0x00, 0x00


//--------------------- .nv.info._Z17nms_normal_kernelifPKfPl --------------------------
	.section	.nv.info._Z17nms_normal_kernelifPKfPl,"",@"SHT_CUDA_INFO"
	.sectionflags	@""
	.align	4


	//----- nvinfo : EIATTR_CUDA_API_VERSION
	.align		4
        /*0000*/ 	.byte	0x04, 0x37
        /*0002*/ 	.short	(.L_46 - .L_45)
.L_45:
        /*0004*/ 	.word	0x00000082


	//----- nvinfo : EIATTR_KPARAM_INFO
	.align		4
.L_46:
        /*0008*/ 	.byte	0x04, 0x17
        /*000a*/ 	.short	(.L_48 - .L_47)
.L_47:
        /*000c*/ 	.word	0x00000000
        /*0010*/ 	.short	0x0003
        /*0012*/ 	.short	0x0010
        /*0014*/ 	.byte	0x00, 0xf5, 0x21, 0x00


	//----- nvinfo : EIATTR_KPARAM_INFO
	.align		4
.L_48:
        /*0018*/ 	.byte	0x04, 0x17
        /*001a*/ 	.short	(.L_50 - .L_49)
.L_49:
        /*001c*/ 	.word	0x00000000
        /*0020*/ 	.short	0x0002
        /*0022*/ 	.short	0x0008
        /*0024*/ 	.byte	0x00, 0xf5, 0x21, 0x00


	//----- nvinfo : EIATTR_KPARAM_INFO
	.align		4
.L_50:
        /*0028*/ 	.byte	0x04, 0x17
        /*002a*/ 	.short	(.L_52 - .L_51)
.L_51:
        /*002c*/ 	.word	0x00000000
        /*0030*/ 	.short	0x0001
        /*0032*/ 	.short	0x0004
        /*0034*/ 	.byte	0x00, 0xf0, 0x11, 0x00


	//----- nvinfo : EIATTR_KPARAM_INFO
	.align		4
.L_52:
        /*0038*/ 	.byte	0x04, 0x17
        /*003a*/ 	.short	(.L_54 - .L_53)
.L_53:
        /*003c*/ 	.word	0x00000000
        /*0040*/ 	.short	0x0000
        /*0042*/ 	.short	0x0000
        /*0044*/ 	.byte	0x00, 0xf0, 0x11, 0x00


	//----- nvinfo : EIATTR_SPARSE_MMA_MASK
	.align		4
.L_54:
        /*0048*/ 	.byte	0x03, 0x50
        /*004a*/ 	.short	0x0000


	//----- nvinfo : EIATTR_MAXREG_COUNT
	.align		4
        /*004c*/ 	.byte	0x03, 0x1b
        /*004e*/ 	.short	0x00ff


	//----- nvinfo : EIATTR_NUM_BARRIERS
	.align		4
        /*0050*/ 	.byte	0x02, 0x4c
        /*0052*/ 	.byte	0x01
	.zero		1


	//----- nvinfo : EIATTR_MERCURY_ISA_VERSION
	.align		4
        /*0054*/ 	.byte	0x03, 0x5f
        /*0056*/ 	.short	0x0101


	//----- nvinfo : EIATTR_VRC_CTA_INIT_COUNT
	.align		4
        /*0058*/ 	.byte	0x02, 0x4a
	.zero		1
	.zero		1


	//----- nvinfo : EIATTR_EXIT_INSTR_OFFSETS
	.align		4
        /*005c*/ 	.byte	0x04, 0x1c
        /*005e*/ 	.short	(.L_56 - .L_55)


	//   ....[0]....
.L_55:
        /*0060*/ 	.word	0x000002e0


	//   ....[1]....
        /*0064*/ 	.word	0x00002cd0


	//----- nvinfo : EIATTR_CRS_STACK_SIZE
	.align		4
.L_56:
        /*0068*/ 	.byte	0x04, 0x1e
        /*006a*/ 	.short	(.L_58 - .L_57)
.L_57:
        /*006c*/ 	.word	0x00000000


	//----- nvinfo : EIATTR_CBANK_PARAM_SIZE
	.align		4
.L_58:
        /*0070*/ 	.byte	0x03, 0x19
        /*0072*/ 	.short	0x0018


	//----- nvinfo : EIATTR_PARAM_CBANK
	.align		4
        /*0074*/ 	.byte	0x04, 0x0a
        /*0076*/ 	.short	(.L_60 - .L_59)
	.align		4
.L_59:
        /*0078*/ 	.word	index@(.nv.constant0._Z17nms_normal_kernelifPKfPl)
        /*007c*/ 	.short	0x0380
        /*007e*/ 	.short	0x0018


	//----- nvinfo : EIATTR_SW_WAR
	.align		4
.L_60:
        /*0080*/ 	.byte	0x04, 0x36
        /*0082*/ 	.short	(.L_62 - .L_61)
.L_61:
        /*0084*/ 	.word	0x00000008
.L_62:


//--------------------- .nv.info._Z24parsing_box_confs_kerneliPKfiS0_Pf --------------------------
	.section	.nv.info._Z24parsing_box_confs_kerneliPKfiS0_Pf,"",@"SHT_CUDA_INFO"
	.sectionflags	@""
	.align	4


	//----- nvinfo : EIATTR_CUDA_API_VERSION
	.align		4
        /*0000*/ 	.byte	0x04, 0x37
        /*0002*/ 	.short	(.L_64 - .L_63)
.L_63:
        /*0004*/ 	.word	0x00000082


	//----- nvinfo : EIATTR_KPARAM_INFO
	.align		4
.L_64:
        /*0008*/ 	.byte	0x04, 0x17
        /*000a*/ 	.short	(.L_66 - .L_65)
.L_65:
        /*000c*/ 	.word	0x00000000
        /*0010*/ 	.short	0x0004
        /*0012*/ 	.short	0x0020
        /*0014*/ 	.byte	0x00, 0xf5, 0x21, 0x00


	//----- nvinfo : EIATTR_KPARAM_INFO
	.align		4
.L_66:
        /*0018*/ 	.byte	0x04, 0x17
        /*001a*/ 	.short	(.L_68 - .L_67)
.L_67:
        /*001c*/ 	.word	0x00000000
        /*0020*/ 	.short	0x0003
        /*0022*/ 	.short	0x0018
        /*0024*/ 	.byte	0x00, 0xf5, 0x21, 0x00


	//----- nvinfo : EIATTR_KPARAM_INFO
	.align		4
.L_68:
        /*0028*/ 	.byte	0x04, 0x17
        /*002a*/ 	.short	(.L_70 - .L_69)
.L_69:
        /*002c*/ 	.word	0x00000000
        /*0030*/ 	.short	0x0002
        /*0032*/ 	.short	0x0010
        /*0034*/ 	.byte	0x00, 0xf0, 0x11, 0x00


	//----- nvinfo : EIATTR_KPARAM_INFO
	.align		4
.L_70:
        /*0038*/ 	.byte	0x04, 0x17
        /*003a*/ 	.short	(.L_72 - .L_71)
.L_71:
        /*003c*/ 	.word	0x00000000
        /*0040*/ 	.short	0x0001
        /*0042*/ 	.short	0x0008
        /*0044*/ 	.byte	0x00, 0xf5, 0x21, 0x00


	//----- nvinfo : EIATTR_KPARAM_INFO
	.align		4
.L_72:
        /*0048*/ 	.byte	0x04, 0x17
        /*004a*/ 	.short	(.L_74 - .L_73)
.L_73:
        /*004c*/ 	.word	0x00000000
        /*0050*/ 	.short	0x0000
        /*0052*/ 	.short	0x0000
        /*0054*/ 	.byte	0x00, 0xf0, 0x11, 0x00


	//----- nvinfo : EIATTR_SPARSE_MMA_MASK
	.align		4
.L_74:
        /*0058*/ 	.byte	0x03, 0x50
        /*005a*/ 	.short	0x0000


	//----- nvinfo : EIATTR_MAXREG_COUNT
	.align		4
        /*005c*/ 	.byte	0x03, 0x1b
        /*005e*/ 	.short	0x00ff


	//----- nvinfo : EIATTR_MERCURY_ISA_VERSION
	.align		4
        /*0060*/ 	.byte	0x03, 0x5f
        /*0062*/ 	.short	0x0101


	//----- nvinfo : EIATTR_VRC_CTA_INIT_COUNT
	.align		4
        /*0064*/ 	.byte	0x02, 0x4a
	.zero		1
	.zero		1


	//----- nvinfo : EIATTR_EXIT_INSTR_OFFSETS
	.align		4
        /*0068*/ 	.byte	0x04, 0x1c
        /*006a*/ 	.short	(.L_76 - .L_75)


	//   ....[0]....
.L_75:
        /*006c*/ 	.word	0x00000060


	//   ....[1]....
        /*0070*/ 	.word	0x00001740


	//   ....[2]....
        /*0074*/ 	.word	0x00001780


	//   ....[3]....
        /*0078*/ 	.word	0x000018a0


	//----- nvinfo : EIATTR_CRS_STACK_SIZE
	.align		4
.L_76:
        /*007c*/ 	.byte	0x04, 0x1e
        /*007e*/ 	.short	(.L_78 - .L_77)
.L_77:
        /*0080*/ 	.word	0x00000000


	//----- nvinfo : EIATTR_CBANK_PARAM_SIZE
	.align		4
.L_78:
        /*0084*/ 	.byte	0x03, 0x19
        /*0086*/ 	.short	0x0028


	//----- nvinfo : EIATTR_PARAM_CBANK
	.align		4
        /*0088*/ 	.byte	0x04, 0x0a
        /*008a*/ 	.short	(.L_80 - .L_79)
	.align		4
.L_79:
        /*008c*/ 	.word	index@(.nv.constant0._Z24parsing_box_confs_kerneliPKfiS0_Pf)
        /*0090*/ 	.short	0x0380
        /*0092*/ 	.short	0x0028


	//----- nvinfo : EIATTR_SW_WAR
	.align		4
.L_80:
        /*0094*/ 	.byte	0x04, 0x36
        /*0096*/ 	.short	(.L_82 - .L_81)
.L_81:
        /*0098*/ 	.word	0x00000008
.L_82:


//--------------------- .nv.info._Z32boxes_parsing_with_weight_kerneliPKfiPf --------------------------
	.section	.nv.info._Z32boxes_parsing_with_weight_kerneliPKfiPf,"",@"SHT_CUDA_INFO"
	.sectionflags	@""
	.align	4


	//----- nvinfo : EIATTR_CUDA_API_VERSION
	.align		4
        /*0000*/ 	.byte	0x04, 0x37
        /*0002*/ 	.short	(.L_84 - .L_83)
.L_83:
        /*0004*/ 	.word	0x00000082


	//----- nvinfo : EIATTR_KPARAM_INFO
	.align		4
.L_84:
        /*0008*/ 	.byte	0x04, 0x17
        /*000a*/ 	.short	(.L_86 - .L_85)
.L_85:
        /*000c*/ 	.word	0x00000000
        /*0010*/ 	.short	0x0003
        /*0012*/ 	.short	0x0018
        /*0014*/ 	.byte	0x00, 0xf5, 0x21, 0x00


	//----- nvinfo : EIATTR_KPARAM_INFO
	.align		4
.L_86:
        /*0018*/ 	.byte	0x04, 0x17
        /*001a*/ 	.short	(.L_88 - .L_87)
.L_87:
        /*001c*/ 	.word	0x00000000
        /*0020*/ 	.short	0x0002
        /*0022*/ 	.short	0x0010
        /*0024*/ 	.byte	0x00, 0xf0, 0x11, 0x00


	//----- nvinfo : EIATTR_KPARAM_INFO
	.align		4
.L_88:
        /*0028*/ 	.byte	0x04, 0x17
        /*002a*/ 	.short	(.L_90 - .L_89)
.L_89:
        /*002c*/ 	.word	0x00000000
        /*0030*/ 	.short	0x0001
        /*0032*/ 	.short	0x0008
        /*0034*/ 	.byte	0x00, 0xf5, 0x21, 0x00


	//----- nvinfo : EIATTR_KPARAM_INFO
	.align		4
.L_90:
        /*0038*/ 	.byte	0x04, 0x17
        /*003a*/ 	.short	(.L_92 - .L_91)
.L_91:
        /*003c*/ 	.word	0x00000000
        /*0040*/ 	.short	0x0000
        /*0042*/ 	.short	0x0000
        /*0044*/ 	.byte	0x00, 0xf0, 0x11, 0x00


	//----- nvinfo : EIATTR_SPARSE_MMA_MASK
	.align		4
.L_92:
        /*0048*/ 	.byte	0x03, 0x50
        /*004a*/ 	.short	0x0000


	//----- nvinfo : EIATTR_MAXREG_COUNT
	.align		4
        /*004c*/ 	.byte	0x03, 0x1b
        /*004e*/ 	.short	0x00ff


	//----- nvinfo : EIATTR_MERCURY_ISA_VERSION
	.align		4
        /*0050*/ 	.byte	0x03, 0x5f
        /*0052*/ 	.short	0x0101


	//----- nvinfo : EIATTR_VRC_CTA_INIT_COUNT
	.align		4
        /*0054*/ 	.byte	0x02, 0x4a
	.zero		1
	.zero		1


	//----- nvinfo : EIATTR_EXIT_INSTR_OFFSETS
	.align		4
        /*0058*/ 	.byte	0x04, 0x1c
        /*005a*/ 	.short	(.L_94 - .L_93)


	//   ....[0]....
.L_93:
        /*005c*/ 	.word	0x00000060


	//   ....[1]....
        /*0060*/ 	.word	0x000028e0


	//   ....[2]....
        /*0064*/ 	.word	0x00002970


	//----- nvinfo : EIATTR_CRS_STACK_SIZE
	.align		4
.L_94:
        /*0068*/ 	.byte	0x04, 0x1e
        /*006a*/ 	.short	(.L_96 - .L_95)
.L_95:
        /*006c*/ 	.word	0x00000000


	//----- nvinfo : EIATTR_CBANK_PARAM_SIZE
	.align		4
.L_96:
        /*0070*/ 	.byte	0x03, 0x19
        /*0072*/ 	.short	0x0020


	//----- nvinfo : EIATTR_PARAM_CBANK
	.align		4
        /*0074*/ 	.byte	0x04, 0x0a
        /*0076*/ 	.short	(.L_98 - .L_97)
	.align		4
.L_97:
        /*0078*/ 	.word	index@(.nv.constant0._Z32boxes_parsing_with_weight_kerneliPKfiPf)
        /*007c*/ 	.short	0x0380
        /*007e*/ 	.short	0x0020


	//----- nvinfo : EIATTR_SW_WAR
	.align		4
.L_98:
        /*0080*/ 	.byte	0x04, 0x36
        /*0082*/ 	.short	(.L_100 - .L_99)
.L_99:
        /*0084*/ 	.word	0x00000008
.L_100:


//--------------------- .nv.info._Z20boxes_parsing_kerneliPKfiPi --------------------------
	.section	.nv.info._Z20boxes_parsing_kerneliPKfiPi,"",@"SHT_CUDA_INFO"
	.sectionflags	@""
	.align	4


	//----- nvinfo : EIATTR_CUDA_API_VERSION
	.align		4
        /*0000*/ 	.byte	0x04, 0x37
        /*0002*/ 	.short	(.L_102 - .L_101)
.L_101:
        /*0004*/ 	.word	0x00000082


	//----- nvinfo : EIATTR_KPARAM_INFO
	.align		4
.L_102:
        /*0008*/ 	.byte	0x04, 0x17
        /*000a*/ 	.short	(.L_104 - .L_103)
.L_103:
        /*000c*/ 	.word	0x00000000
        /*0010*/ 	.short	0x0003
        /*0012*/ 	.short	0x0018
        /*0014*/ 	.byte	0x00, 0xf5, 0x21, 0x00


	//----- nvinfo : EIATTR_KPARAM_INFO
	.align		4
.L_104:
        /*0018*/ 	.byte	0x04, 0x17
        /*001a*/ 	.short	(.L_106 - .L_105)
.L_105:
        /*001c*/ 	.word	0x00000000
        /*0020*/ 	.short	0x0002
        /*0022*/ 	.short	0x0010
        /*0024*/ 	.byte	0x00, 0xf0, 0x11, 0x00


	//----- nvinfo : EIATTR_KPARAM_INFO
	.align		4
.L_106:
        /*0028*/ 	.byte	0x04, 0x17
        /*002a*/ 	.short	(.L_108 - .L_107)
.L_107:
        /*002c*/ 	.word	0x00000000
        /*0030*/ 	.short	0x0001
        /*0032*/ 	.short	0x0008
        /*0034*/ 	.byte	0x00, 0xf5, 0x21, 0x00


	//----- nvinfo : EIATTR_KPARAM_INFO
	.align		4
.L_108:
        /*0038*/ 	.byte	0x04, 0x17
        /*003a*/ 	.short	(.L_110 - .L_109)
.L_109:
        /*003c*/ 	.word	0x00000000
        /*0040*/ 	.short	0x0000
        /*0042*/ 	.short	0x0000
        /*0044*/ 	.byte	0x00, 0xf0, 0x11, 0x00


	//----- nvinfo : EIATTR_SPARSE_MMA_MASK
	.align		4
.L_110:
        /*0048*/ 	.byte	0x03, 0x50
        /*004a*/ 	.short	0x0000


	//----- nvinfo : EIATTR_MAXREG_COUNT
	.align		4
        /*004c*/ 	.byte	0x03, 0x1b
        /*004e*/ 	.short	0x00ff


	//----- nvinfo : EIATTR_MERCURY_ISA_VERSION
	.align		4
        /*0050*/ 	.byte	0x03, 0x5f
        /*0052*/ 	.short	0x0101


	//----- nvinfo : EIATTR_VRC_CTA_INIT_COUNT
	.align		4
        /*0054*/ 	.byte	0x02, 0x4a
	.zero		1
	.zero		1


	//----- nvinfo : EIATTR_EXIT_INSTR_OFFSETS
	.align		4
        /*0058*/ 	.byte	0x04, 0x1c
        /*005a*/ 	.short	(.L_112 - .L_111)


	//   ....[0]....
.L_111:
        /*005c*/ 	.word	0x00000060


	//   ....[1]....
        /*0060*/ 	.word	0x00001630


	//   ....[2]....
        /*0064*/ 	.word	0x000016e0


	//----- nvinfo : EIATTR_CRS_STACK_SIZE
	.align		4
.L_112:
        /*0068*/ 	.byte	0x04, 0x1e
        /*006a*/ 	.short	(.L_114 - .L_113)
.L_113:
        /*006c*/ 	.word	0x00000000


	//----- nvinfo : EIATTR_CBANK_PARAM_SIZE
	.align		4
.L_114:
        /*0070*/ 	.byte	0x03, 0x19
        /*0072*/ 	.short	0x0020


	//----- nvinfo : EIATTR_PARAM_CBANK
	.align		4
        /*0074*/ 	.byte	0x04, 0x0a
        /*0076*/ 	.short	(.L_116 - .L_115)
	.align		4
.L_115:
        /*0078*/ 	.word	index@(.nv.constant0._Z20boxes_parsing_kerneliPKfiPi)
        /*007c*/ 	.short	0x0380
        /*007e*/ 	.short	0x0020


	//----- nvinfo : EIATTR_SW_WAR
	.align		4
.L_116:
        /*0080*/ 	.byte	0x04, 0x36
        /*0082*/ 	.short	(.L_118 - .L_117)
.L_117:
        /*0084*/ 	.word	0x00000008
.L_118:


//--------------------- .nv.info._Z19anchors_mask_kerneliPKiiPKbPb --------------------------
	.section	.nv.info._Z19anchors_mask_kerneliPKiiPKbPb,"",@"SHT_CUDA_INFO"
	.sectionflags	@""
	.align	4


	//----- nvinfo : EIATTR_CUDA_API_VERSION
	.align		4
        /*0000*/ 	.byte	0x04, 0x37
        /*0002*/ 	.short	(.L_120 - .L_119)
.L_119:
        /*0004*/ 	.word	0x00000082


	//----- nvinfo : EIATTR_KPARAM_INFO
	.align		4
.L_120:
        /*0008*/ 	.byte	0x04, 0x17
        /*000a*/ 	.short	(.L_122 - .L_121)
.L_121:
        /*000c*/ 	.word	0x00000000
        /*0010*/ 	.short	0x0004
        /*0012*/ 	.short	0x0020
        /*0014*/ 	.byte	0x00, 0xf5, 0x21, 0x00


	//----- nvinfo : EIATTR_KPARAM_INFO
	.align		4
.L_122:
        /*0018*/ 	.byte	0x04, 0x17
        /*001a*/ 	.short	(.L_124 - .L_123)
.L_123:
        /*001c*/ 	.word	0x00000000
        /*0020*/ 	.short	0x0003
        /*0022*/ 	.short	0x0018
        /*0024*/ 	.byte	0x00, 0xf5, 0x21, 0x00


	//----- nvinfo : EIATTR_KPARAM_INFO
	.align		4
.L_124:
        /*0028*/ 	.byte	0x04, 0x17
        /*002a*/ 	.short	(.L_126 - .L_125)
.L_125:
        /*002c*/ 	.word	0x00000000
        /*0030*/ 	.short	0x0002
        /*0032*/ 	.short	0x0010
        /*0034*/ 	.byte	0x00, 0xf0, 0x11, 0x00


	//----- nvinfo : EIATTR_KPARAM_INFO
	.align		4
.L_126:
        /*0038*/ 	.byte	0x04, 0x17
        /*003a*/ 	.short	(.L_128 - .L_127)
.L_127:
        /*003c*/ 	.word	0x00000000
        /*0040*/ 	.short	0x0001
        /*0042*/ 	.short	0x0008
        /*0044*/ 	.byte	0x00, 0xf5, 0x21, 0x00


	//----- nvinfo : EIATTR_KPARAM_INFO
	.align		4
.L_128:
        /*0048*/ 	.byte	0x04, 0x17
        /*004a*/ 	.short	(.L_130 - .L_129)
.L_129:
        /*004c*/ 	.word	0x00000000
        /*0050*/ 	.short	0x0000
        /*0052*/ 	.short	0x0000
        /*0054*/ 	.byte	0x00, 0xf0, 0x11, 0x00


	//----- nvinfo : EIATTR_SPARSE_MMA_MASK
	.align		4
.L_130:
        /*0058*/ 	.byte	0x03, 0x50
        /*005a*/ 	.short	0x0000


	//----- nvinfo : EIATTR_MAXREG_COUNT
	.align		4
        /*005c*/ 	.byte	0x03, 0x1b
        /*005e*/ 	.short	0x00ff


	//----- nvinfo : EIATTR_MERCURY_ISA_VERSION
	.align		4
        /*0060*/ 	.byte	0x03, 0x5f
        /*0062*/ 	.short	0x0101


	//----- nvinfo : EIATTR_VRC_CTA_INIT_COUNT
	.align		4
        /*0064*/ 	.byte	0x02, 0x4a
	.zero		1
	.zero		1


	//----- nvinfo : EIATTR_EXIT_INSTR_OFFSETS
	.align		4
        /*0068*/ 	.byte	0x04, 0x1c
        /*006a*/ 	.short	(.L_132 - .L_131)


	//   ....[0]....
.L_131:
        /*006c*/ 	.word	0x00000060


	//   ....[1]....
        /*0070*/ 	.word	0x000002a0


	//   ....[2]....
        /*0074*/ 	.word	0x00000320


	//----- nvinfo : EIATTR_CRS_STACK_SIZE
	.align		4
.L_132:
        /*0078*/ 	.byte	0x04, 0x1e
        /*007a*/ 	.short	(.L_134 - .L_133)
.L_133:
        /*007c*/ 	.word	0x00000000


	//----- nvinfo : EIATTR_CBANK_PARAM_SIZE
	.align		4
.L_134:
        /*0080*/ 	.byte	0x03, 0x19
        /*0082*/ 	.short	0x0028


	//----- nvinfo : EIATTR_PARAM_CBANK
	.align		4
        /*0084*/ 	.byte	0x04, 0x0a
        /*0086*/ 	.short	(.L_136 - .L_135)
	.align		4
.L_135:
        /*0088*/ 	.word	index@(.nv.constant0._Z19anchors_mask_kerneliPKiiPKbPb)
        /*008c*/ 	.short	0x0380
        /*008e*/ 	.short	0x0028


	//----- nvinfo : EIATTR_SW_WAR
	.align		4
.L_136:
        /*0090*/ 	.byte	0x04, 0x36
        /*0092*/ 	.short	(.L_138 - .L_137)
.L_137:
        /*0094*/ 	.word	0x00000008
.L_138:


//--------------------- .nv.info._Z10nms_kernelifPKfPl --------------------------
	.section	.nv.info._Z10nms_kernelifPKfPl,"",@"SHT_CUDA_INFO"
	.sectionflags	@""
	.align	4


	//----- nvinfo : EIATTR_CUDA_API_VERSION
	.align		4
        /*0000*/ 	.byte	0x04, 0x37
        /*0002*/ 	.short	(.L_140 - .L_139)
.L_139:
        /*0004*/ 	.word	0x00000082


	//----- nvinfo : EIATTR_KPARAM_INFO
	.align		4
.L_140:
        /*0008*/ 	.byte	0x04, 0x17
        /*000a*/ 	.short	(.L_142 - .L_141)
.L_141:
        /*000c*/ 	.word	0x00000000
        /*0010*/ 	.short	0x0003
        /*0012*/ 	.short	0x0010
        /*0014*/ 	.byte	0x00, 0xf5, 0x21, 0x00


	//----- nvinfo : EIATTR_KPARAM_INFO
	.align		4
.L_142:
        /*0018*/ 	.byte	0x04, 0x17
        /*001a*/ 	.short	(.L_144 - .L_143)
.L_143:
        /*001c*/ 	.word	0x00000000
        /*0020*/ 	.short	0x0002
        /*0022*/ 	.short	0x0008
        /*0024*/ 	.byte	0x00, 0xf5, 0x21, 0x00


	//----- nvinfo : EIATTR_KPARAM_INFO
	.align		4
.L_144:
        /*0028*/ 	.byte	0x04, 0x17
        /*002a*/ 	.short	(.L_146 - .L_145)
.L_145:
        /*002c*/ 	.word	0x00000000
        /*0030*/ 	.short	0x0001
        /*0032*/ 	.short	0x0004
        /*0034*/ 	.byte	0x00, 0xf0, 0x11, 0x00


	//----- nvinfo : EIATTR_KPARAM_INFO
	.align		4
.L_146:
        /*0038*/ 	.byte	0x04, 0x17
        /*003a*/ 	.short	(.L_148 - .L_147)
.L_147:
        /*003c*/ 	.word	0x00000000
        /*0040*/ 	.short	0x0000
        /*0042*/ 	.short	0x0000
        /*0044*/ 	.byte	0x00, 0xf0, 0x11, 0x00


	//----- nvinfo : EIATTR_SPARSE_MMA_MASK
	.align		4
.L_148:
        /*0048*/ 	.byte	0x03, 0x50
        /*004a*/ 	.short	0x0000


	//----- nvinfo : EIATTR_MAXREG_COUNT
	.align		4
        /*004c*/ 	.byte	0x03, 0x1b
        /*004e*/ 	.short	0x00ff


	//----- nvinfo : EIATTR_NUM_BARRIERS
	.align		4
        /*0050*/ 	.byte	0x02, 0x4c
        /*0052*/ 	.byte	0x01
	.zero		1


	//----- nvinfo : EIATTR_MERCURY_ISA_VERSION
	.align		4
        /*0054*/ 	.byte	0x03, 0x5f
        /*0056*/ 	.short	0x0101


	//----- nvinfo : EIATTR_VRC_CTA_INIT_COUNT
	.align		4
        /*0058*/ 	.byte	0x02, 0x4a
	.zero		1
	.zero		1


	//----- nvinfo : EIATTR_EXIT_INSTR_OFFSETS
	.align		4
        /*005c*/ 	.byte	0x04, 0x1c
        /*005e*/ 	.short	(.L_150 - .L_149)


	//   ....[0]....
.L_149:
        /*0060*/ 	.word	0x00000300


	//   ....[1]....
        /*0064*/ 	.word	0x00009ad0


	//----- nvinfo : EIATTR_CRS_STACK_SIZE
	.align		4
.L_150:
        /*0068*/ 	.byte	0x04, 0x1e
        /*006a*/ 	.short	(.L_152 - .L_151)
.L_151:
        /*006c*/ 	.word	0x00000000


	//----- nvinfo : EIATTR_CBANK_PARAM_SIZE
	.align		4
.L_152:
        /*0070*/ 	.byte	0x03, 0x19
        /*0072*/ 	.short	0x0018


	//----- nvinfo : EIATTR_PARAM_CBANK
	.align		4
        /*0074*/ 	.byte	0x04, 0x0a
        /*0076*/ 	.short	(.L_154 - .L_153)
	.align		4
.L_153:
        /*0078*/ 	.word	index@(.nv.constant0._Z10nms_kernelifPKfPl)
        /*007c*/ 	.short	0x0380
        /*007e*/ 	.short	0x0018


	//----- nvinfo : EIATTR_SW_WAR
	.align		4
.L_154:
        /*0080*/ 	.byte	0x04, 0x36
        /*0082*/ 	.short	(.L_156 - .L_155)
.L_155:
        /*0084*/ 	.word	0x00000008
.L_156:


//--------------------- .nv.callgraph             --------------------------
	.section	.nv.callgraph,"",@"SHT_CUDA_CALLGRAPH"
	.align	4
	.sectionentsize	8
	.align		4
        /*0000*/ 	.word	0x00000000
	.align		4
        /*0004*/ 	.word	0xffffffff
	.align		4
        /*0008*/ 	.word	0x00000000
	.align		4
        /*000c*/ 	.word	0xfffffffe
	.align		4
        /*0010*/ 	.word	0x00000000
	.align		4
        /*0014*/ 	.word	0xfffffffd
	.align		4
        /*0018*/ 	.word	0x00000000
	.align		4
        /*001c*/ 	.word	0xfffffffc


//--------------------- .nv.constant4             --------------------------
	.section	.nv.constant4,"a",@progbits
	.align	8
	.align		8
.nv.constant4:
        /*0000*/ 	.dword	__cudart_i2opi_f


//--------------------- .text._Z17nms_normal_kernelifPKfPl --------------------------
	.section	.text._Z17nms_normal_kernelifPKfPl,"ax",@progbits
	.align	128
        .global         _Z17nms_normal_kernelifPKfPl
        .type           _Z17nms_normal_kernelifPKfPl,@function
        .size           _Z17nms_normal_kernelifPKfPl,(.L_x_349 - _Z17nms_normal_kernelifPKfPl)
        .other          _Z17nms_normal_kernelifPKfPl,@"STO_CUDA_ENTRY STV_DEFAULT"
_Z17nms_normal_kernelifPKfPl:
.text._Z17nms_normal_kernelifPKfPl:
[----:B------:R-:W-:Y:S01]  /*0000*/  LDC R1, c[0x0][0x37c] ;  /* 0x0000df00ff017b82 */ /* 0x000fe20000000800 */
[----:B------:R-:W0:Y:S07]  /*0010*/  S2R R14, SR_CTAID.X ;  /* 0x00000000000e7919 */ /* 0x000e2e0000002500 */
[----:B------:R-:W0:Y:S01]  /*0020*/  LDC R3, c[0x0][0x380] ;  /* 0x0000e000ff037b82 */ /* 0x000e220000000800 */
[----:B------:R-:W1:Y:S01]  /*0030*/  LDCU.64 UR8, c[0x0][0x358] ;  /* 0x00006b00ff0877ac */ /* 0x000e620008000a00 */
[----:B------:R-:W-:Y:S01]  /*0040*/  BSSY.RECONVERGENT B0, `(.L_x_0) ;  /* 0x0000028000007945 */ /* 0x000fe20003800200 */
[----:B------:R-:W2:Y:S01]  /*0050*/  S2R R13, SR_CTAID.Y ;  /* 0x00000000000d7919 */ /* 0x000ea20000002600 */
[----:B------:R-:W3:Y:S01]  /*0060*/  S2R R0, SR_TID.X ;  /* 0x0000000000007919 */ /* 0x000ee20000002100 */
[----:B0-----:R-:W-:-:S02]  /*0070*/  IMAD R2, R14, -0x40, R3 ;  /* 0xffffffc00e027824 */ /* 0x001fc400078e0203 */
[----:B--2---:R-:W-:-:S03]  /*0080*/  IMAD R3, R13, -0x40, R3 ;  /* 0xffffffc00d037824 */ /* 0x004fc600078e0203 */
[----:B------:R-:W-:-:S04]  /*0090*/  I2FP.F32.S32 R2, R2 ;  /* 0x0000000200027245 */ /* 0x000fc80000201400 */
[----:B------:R-:W-:Y:S02]  /*00a0*/  FMNMX R2, R2, 64, PT ;  /* 0x4280000002027809 */ /* 0x000fe40003800000 */
[----:B------:R-:W-:Y:S02]  /*00b0*/  I2FP.F32.S32 R3, R3 ;  /* 0x0000000300037245 */ /* 0x000fe40000201400 */
[----:B------:R-:W3:Y:S02]  /*00c0*/  F2I.TRUNC.NTZ R5, R2 ;  /* 0x0000000200057305 */ /* 0x000ee4000020f100 */
[----:B------:R-:W-:-:S06]  /*00d0*/  FMNMX R3, R3, 64, PT ;  /* 0x4280000003037809 */ /* 0x000fcc0003800000 */
[----:B------:R-:W0:Y:S01]  /*00e0*/  F2I.TRUNC.NTZ R3, R3 ;  /* 0x0000000300037305 */ /* 0x000e22000020f100 */
[C---:B---3--:R-:W-:Y:S02]  /*00f0*/  ISETP.GE.U32.AND P0, PT, R0.reuse, R5, PT ;  /* 0x000000050000720c */ /* 0x048fe40003f06070 */
[----:B0-----:R-:W-:-:S11]  /*0100*/  ISETP.GE.U32.AND P1, PT, R0, R3, PT ;  /* 0x000000030000720c */ /* 0x001fd60003f26070 */
[----:B-1----:R-:W-:Y:S05]  /*0110*/  @P0 BRA `(.L_x_1) ;  /* 0x0000000000680947 */ /* 0x002fea0003800000 */
[----:B------:R-:W0:Y:S01]  /*0120*/  LDC.64 R2, c[0x0][0x388] ;  /* 0x0000e200ff027b82 */ /* 0x000e220000000a00 */
[----:B------:R-:W-:-:S04]  /*0130*/  IMAD R4, R14, 0x40, R0 ;  /* 0x000000400e047824 */ /* 0x000fc800078e0200 */
[----:B------:R-:W-:-:S04]  /*0140*/  IMAD R7, R4, 0x5, RZ ;  /* 0x0000000504077824 */ /* 0x000fc800078e02ff */
[C---:B------:R-:W-:Y:S02]  /*0150*/  VIADD R9, R7.reuse, 0x1 ;  /* 0x0000000107097836 */ /* 0x040fe40000000000 */
[C---:B------:R-:W-:Y:S02]  /*0160*/  VIADD R11, R7.reuse, 0x2 ;  /* 0x00000002070b7836 */ /* 0x040fe40000000000 */
[C---:B------:R-:W-:Y:S02]  /*0170*/  VIADD R17, R7.reuse, 0x3 ;  /* 0x0000000307117836 */ /* 0x040fe40000000000 */
[C---:B------:R-:W-:Y:S02]  /*0180*/  VIADD R15, R7.reuse, 0x4 ;  /* 0x00000004070f7836 */ /* 0x040fe40000000000 */
[----:B0-----:R-:W-:-:S04]  /*0190*/  IMAD.WIDE.U32 R6, R7, 0x4, R2 ;  /* 0x0000000407067825 */ /* 0x001fc800078e0002 */
[--C-:B------:R-:W-:Y:S02]  /*01a0*/  IMAD.WIDE.U32 R8, R9, 0x4, R2.reuse ;  /* 0x0000000409087825 */ /* 0x100fe400078e0002 */
[----:B------:R-:W2:Y:S02]  /*01b0*/  LDG.E R6, desc[UR8][R6.64] ;  /* 0x0000000806067981 */ /* 0x000ea4000c1e1900 */
[--C-:B------:R-:W-:Y:S02]  /*01c0*/  IMAD.WIDE.U32 R10, R11, 0x4, R2.reuse ;  /* 0x000000040b0a7825 */ /* 0x100fe400078e0002 */
[----:B------:R-:W3:Y:S02]  /*01d0*/  LDG.E R8, desc[UR8][R8.64] ;  /* 0x0000000808087981 */ /* 0x000ee4000c1e1900 */
[--C-:B------:R-:W-:Y:S02]  /*01e0*/  IMAD.WIDE.U32 R16, R17, 0x4, R2.reuse ;  /* 0x0000000411107825 */ /* 0x100fe400078e0002 */
[----:B------:R-:W4:Y:S02]  /*01f0*/  LDG.E R10, desc[UR8][R10.64] ;  /* 0x000000080a0a7981 */ /* 0x000f24000c1e1900 */
[----:B------:R-:W-:-:S02]  /*0200*/  IMAD.WIDE.U32 R2, R15, 0x4, R2 ;  /* 0x000000040f027825 */ /* 0x000fc400078e0002 */
[----:B------:R-:W5:Y:S04]  /*0210*/  LDG.E R16, desc[UR8][R16.64] ;  /* 0x0000000810107981 */ /* 0x000f68000c1e1900 */
[----:B------:R-:W5:Y:S01]  /*0220*/  LDG.E R2, desc[UR8][R2.64] ;  /* 0x0000000802027981 */ /* 0x000f62000c1e1900 */
[----:B------:R-:W0:Y:S01]  /*0230*/  S2R R15, SR_CgaCtaId ;  /* 0x00000000000f7919 */ /* 0x000e220000008800 */
[----:B------:R-:W-:-:S04]  /*0240*/  MOV R4, 0x400 ;  /* 0x0000040000047802 */ /* 0x000fc80000000f00 */
[----:B0-----:R-:W-:-:S05]  /*0250*/  LEA R15, R15, R4, 0x18 ;  /* 0x000000040f0f7211 */ /* 0x001fca00078ec0ff */
[----:B------:R-:W-:-:S05]  /*0260*/  IMAD R15, R0, 0x14, R15 ;  /* 0x00000014000f7824 */ /* 0x000fca00078e020f */
[----:B--2---:R0:W-:Y:S04]  /*0270*/  STS [R15], R6 ;  /* 0x000000060f007388 */ /* 0x0041e80000000800 */
[----:B---3--:R0:W-:Y:S04]  /*0280*/  STS [R15+0x4], R8 ;  /* 0x000004080f007388 */ /* 0x0081e80000000800 */
[----:B----4-:R0:W-:Y:S04]  /*0290*/  STS [R15+0x8], R10 ;  /* 0x0000080a0f007388 */ /* 0x0101e80000000800 */
[----:B-----5:R0:W-:Y:S04]  /*02a0*/  STS [R15+0xc], R16 ;  /* 0x00000c100f007388 */ /* 0x0201e80000000800 */
[----:B------:R0:W-:Y:S02]  /*02b0*/  STS [R15+0x10], R2 ;  /* 0x000010020f007388 */ /* 0x0001e40000000800 */
.L_x_1:
[----:B------:R-:W-:Y:S05]  /*02c0*/  BSYNC.RECONVERGENT B0 ;  /* 0x0000000000007941 */ /* 0x000fea0003800200 */
.L_x_0:
[----:B------:R-:W-:Y:S06]  /*02d0*/  BAR.SYNC.DEFER_BLOCKING 0x0 ;  /* 0x0000000000007b1d */ /* 0x000fec0000010000 */
[----:B------:R-:W-:Y:S05]  /*02e0*/  @P1 EXIT ;  /* 0x000000000000194d */ /* 0x000fea0003800000 */
[----:B0-----:R-:W-:Y:S01]  /*02f0*/  VIADD R2, R0, 0x1 ;  /* 0x0000000100027836 */ /* 0x001fe20000000000 */
[C---:B------:R-:W-:Y:S01]  /*0300*/  ISETP.NE.AND P0, PT, R13.reuse, R14, PT ;  /* 0x0000000e0d00720c */ /* 0x040fe20003f05270 */
[----:B------:R-:W0:Y:S01]  /*0310*/  LDCU UR7, c[0x0][0x384] ;  /* 0x00007080ff0777ac */ /* 0x000e220008000800 */
[----:B------:R-:W-:Y:S01]  /*0320*/  BSSY.RECONVERGENT B0, `(.L_x_2) ;  /* 0x000028d000007945 */ /* 0x000fe20003800200 */
[----:B------:R-:W-:Y:S01]  /*0330*/  IMAD R13, R13, 0x40, R0 ;  /* 0x000000400d0d7824 */ /* 0x000fe200078e0200 */
[----:B------:R-:W-:Y:S01]  /*0340*/  SEL R6, R2, RZ, !P0 ;  /* 0x000000ff02067207 */ /* 0x000fe20004000000 */
[----:B------:R-:W-:Y:S02]  /*0350*/  IMAD.MOV.U32 R12, RZ, RZ, RZ ;  /* 0x000000ffff0c7224 */ /* 0x000fe400078e00ff */
[----:B------:R-:W-:Y:S01]  /*0360*/  IMAD.MOV.U32 R11, RZ, RZ, RZ ;  /* 0x000000ffff0b7224 */ /* 0x000fe200078e00ff */
[----:B------:R-:W-:-:S13]  /*0370*/  ISETP.GE.AND P0, PT, R6, R5, PT ;  /* 0x000000050600720c */ /* 0x000fda0003f06270 */
[----:B0-----:R-:W-:Y:S05]  /*0380*/  @P0 BRA `(.L_x_3) ;  /* 0x0000002800180947 */ /* 0x001fea0003800000 */
[----:B------:R-:W0:Y:S01]  /*0390*/  LDC.64 R2, c[0x0][0x388] ;  /* 0x0000e200ff027b82 */ /* 0x000e220000000a00 */
[----:B------:R-:W-:-:S04]  /*03a0*/  IMAD R7, R13, 0x5, RZ ;  /* 0x000000050d077824 */ /* 0x000fc800078e02ff */
[----:B0-----:R-:W-:-:S05]  /*03b0*/  IMAD.WIDE.U32 R2, R7, 0x4, R2 ;  /* 0x0000000407027825 */ /* 0x001fca00078e0002 */
[----:B------:R-:W2:Y:S04]  /*03c0*/  LDG.E R10, desc[UR8][R2.64] ;  /* 0x00000008020a7981 */ /* 0x000ea8000c1e1900 */
[----:B------:R-:W2:Y:S04]  /*03d0*/  LDG.E R9, desc[UR8][R2.64+0x8] ;  /* 0x0000080802097981 */ /* 0x000ea8000c1e1900 */
[----:B------:R-:W3:Y:S04]  /*03e0*/  LDG.E R8, desc[UR8][R2.64+0x4] ;  /* 0x0000040802087981 */ /* 0x000ee8000c1e1900 */
[----:B------:R-:W3:Y:S01]  /*03f0*/  LDG.E R7, desc[UR8][R2.64+0xc] ;  /* 0x00000c0802077981 */ /* 0x000ee2000c1e1900 */
[----:B------:R-:W-:Y:S01]  /*0400*/  IMAD.IADD R0, R6, 0x1, -R5 ;  /* 0x0000000106007824 */ /* 0x000fe200078e0a05 */
[----:B------:R-:W-:Y:S01]  /*0410*/  BSSY.RECONVERGENT B3, `(.L_x_4) ;  /* 0x000014d000037945 */ /* 0x000fe20003800200 */
[----:B------:R-:W-:-:S02]  /*0420*/  IMAD.IADD R5, R5, 0x1, -R6 ;  /* 0x0000000105057824 */ /* 0x000fc400078e0a06 */
[----:B------:R-:W-:Y:S01]  /*0430*/  IMAD.MOV.U32 R12, RZ, RZ, RZ ;  /* 0x000000ffff0c7224 */ /* 0x000fe200078e00ff */
[----:B------:R-:W-:Y:S02]  /*0440*/  ISETP.GT.U32.AND P0, PT, R0, -0x8, PT ;  /* 0xfffffff80000780c */ /* 0x000fe40003f04070 */
[----:B------:R-:W-:Y:S01]  /*0450*/  LOP3.LUT R20, R5, 0x7, RZ, 0xc0, !PT ;  /* 0x0000000705147812 */ /* 0x000fe200078ec0ff */
[----:B--2---:R-:W-:Y:S01]  /*0460*/  FADD R4, -R10, R9 ;  /* 0x000000090a047221 */ /* 0x004fe20000000100 */
[----:B---3--:R-:W-:-:S04]  /*0470*/  FADD R11, -R8, R7 ;  /* 0x00000007080b7221 */ /* 0x008fc80000000100 */
[----:B------:R-:W-:Y:S01]  /*0480*/  FMUL R4, R4, R11 ;  /* 0x0000000b04047220 */ /* 0x000fe20000400000 */
[----:B------:R-:W-:-:S04]  /*0490*/  IMAD.MOV.U32 R11, RZ, RZ, RZ ;  /* 0x000000ffff0b7224 */ /* 0x000fc800078e00ff */
[----:B------:R-:W-:Y:S05]  /*04a0*/  @P0 BRA `(.L_x_5) ;  /* 0x00000014000c0947 */ /* 0x000fea0003800000 */
[----:B------:R-:W-:Y:S01]  /*04b0*/  LOP3.LUT R3, R5, 0xfffffff8, RZ, 0xc0, !PT ;  /* 0xfffffff805037812 */ /* 0x000fe200078ec0ff */
[----:B------:R-:W-:Y:S02]  /*04c0*/  IMAD.MOV.U32 R24, RZ, RZ, RZ ;  /* 0x000000ffff187224 */ /* 0x000fe400078e00ff */
[----:B------:R-:W-:Y:S02]  /*04d0*/  IMAD.MOV.U32 R12, RZ, RZ, RZ ;  /* 0x000000ffff0c7224 */ /* 0x000fe400078e00ff */
[----:B------:R-:W-:-:S07]  /*04e0*/  IMAD.MOV.U32 R11, RZ, RZ, RZ ;  /* 0x000000ffff0b7224 */ /* 0x000fce00078e00ff */
.L_x_22:
[----:B------:R-:W0:Y:S01]  /*04f0*/  S2R R15, SR_CgaCtaId ;  /* 0x00000000000f7919 */ /* 0x000e220000008800 */
[----:B------:R-:W-:Y:S01]  /*0500*/  MOV R0, 0x400 ;  /* 0x0000040000007802 */ /* 0x000fe20000000f00 */
[----:B------:R-:W-:Y:S03]  /*0510*/  BSSY.RECONVERGENT B4, `(.L_x_6) ;  /* 0x000001f000047945 */ /* 0x000fe60003800200 */
[----:B0-----:R-:W-:-:S05]  /*0520*/  LEA R15, R15, R0, 0x18 ;  /* 0x000000000f0f7211 */ /* 0x001fca00078ec0ff */
[----:B------:R-:W-:-:S05]  /*0530*/  IMAD R2, R6, 0x14, R15 ;  /* 0x0000001406027824 */ /* 0x000fca00078e020f */
[----:B------:R-:W0:Y:S04]  /*0540*/  LDS R15, [R2] ;  /* 0x00000000020f7984 */ /* 0x000e280000000800 */
[----:B------:R-:W1:Y:S04]  /*0550*/  LDS R16, [R2+0x8] ;  /* 0x0000080002107984 */ /* 0x000e680000000800 */
[----:B------:R-:W2:Y:S04]  /*0560*/  LDS R19, [R2+0x4] ;  /* 0x0000040002137984 */ /* 0x000ea80000000800 */
[----:B------:R-:W3:Y:S01]  /*0570*/  LDS R22, [R2+0xc] ;  /* 0x00000c0002167984 */ /* 0x000ee20000000800 */
[----:B0-----:R-:W-:-:S02]  /*0580*/  FMNMX R0, R10, R15, !PT ;  /* 0x0000000f0a007209 */ /* 0x001fc40007800000 */
[----:B-1----:R-:W-:Y:S01]  /*0590*/  FMNMX R17, R9, R16, PT ;  /* 0x0000001009117209 */ /* 0x002fe20003800000 */
[----:B------:R-:W-:Y:S01]  /*05a0*/  FADD R15, -R15, R16 ;  /* 0x000000100f0f7221 */ /* 0x000fe20000000100 */
[----:B--2---:R-:W-:-:S03]  /*05b0*/  FMNMX R18, R8, R19, !PT ;  /* 0x0000001308127209 */ /* 0x004fc60007800000 */
[----:B------:R-:W-:Y:S01]  /*05c0*/  FADD R0, -R0, R17 ;  /* 0x0000001100007221 */ /* 0x000fe20000000100 */
[----:B---3--:R-:W-:Y:S01]  /*05d0*/  FMNMX R21, R7, R22, PT ;  /* 0x0000001607157209 */ /* 0x008fe20003800000 */
[----:B------:R-:W-:-:S03]  /*05e0*/  FADD R19, -R19, R22 ;  /* 0x0000001613137221 */ /* 0x000fc60000000100 */
[----:B------:R-:W-:Y:S01]  /*05f0*/  FMNMX R0, RZ, R0, !PT ;  /* 0x00000000ff007209 */ /* 0x000fe20007800000 */
[----:B------:R-:W-:Y:S01]  /*0600*/  FADD R18, -R18, R21 ;  /* 0x0000001512127221 */ /* 0x000fe20000000100 */
[----:B------:R-:W-:-:S04]  /*0610*/  FFMA R16, R15, R19, R4 ;  /* 0x000000130f107223 */ /* 0x000fc80000000004 */
[----:B------:R-:W-:-:S05]  /*0620*/  FMNMX R23, RZ, R18, !PT ;  /* 0x00000012ff177209 */ /* 0x000fca0007800000 */
[----:B------:R-:W-:-:S04]  /*0630*/  FMUL R23, R0, R23 ;  /* 0x0000001700177220 */ /* 0x000fc80000400000 */
[----:B------:R-:W-:-:S05]  /*0640*/  FADD R16, -R23, R16 ;  /* 0x0000001017107221 */ /* 0x000fca0000000100 */
[----:B------:R-:W-:-:S04]  /*0650*/  FMNMX R21, R16, 9.9999999392252902908e-09, !PT ;  /* 0x322bcc7710157809 */ /* 0x000fc80007800000 */
[----:B------:R-:W0:Y:S08]  /*0660*/  MUFU.RCP R0, R21 ;  /* 0x0000001500007308 */ /* 0x000e300000001000 */
[----:B------:R-:W1:Y:S01]  /*0670*/  FCHK P0, R23, R21 ;  /* 0x0000001517007302 */ /* 0x000e620000000000 */
[----:B0-----:R-:W-:-:S04]  /*0680*/  FFMA R15, -R21, R0, 1 ;  /* 0x3f800000150f7423 */ /* 0x001fc80000000100 */
[----:B------:R-:W-:-:S04]  /*0690*/  FFMA R0, R0, R15, R0 ;  /* 0x0000000f00007223 */ /* 0x000fc80000000000 */
[----:B------:R-:W-:-:S04]  /*06a0*/  FFMA R15, R23, R0, RZ ;  /* 0x00000000170f7223 */ /* 0x000fc800000000ff */
[----:B------:R-:W-:-:S04]  /*06b0*/  FFMA R16, -R21, R15, R23 ;  /* 0x0000000f15107223 */ /* 0x000fc80000000117 */
[----:B------:R-:W-:Y:S01]  /*06c0*/  FFMA R0, R0, R16, R15 ;  /* 0x0000001000007223 */ /* 0x000fe2000000000f */
[----:B-1----:R-:W-:Y:S06]  /*06d0*/  @!P0 BRA `(.L_x_7) ;  /* 0x0000000000088947 */ /* 0x002fec0003800000 */
[----:B------:R-:W-:-:S07]  /*06e0*/  MOV R16, 0x700 ;  /* 0x0000070000107802 */ /* 0x000fce0000000f00 */
[----:B------:R-:W-:Y:S05]  /*06f0*/  CALL.REL.NOINC `($__internal_0_$__cuda_sm3x_div_rn_noftz_f32_slowpath) ;  /* 0x0000002400787944 */ /* 0x000fea0003c00000 */
.L_x_7:
[----:B------:R-:W-:Y:S05]  /*0700*/  BSYNC.RECONVERGENT B4 ;  /* 0x0000000000047941 */ /* 0x000fea0003800200 */
.L_x_6:
[----:B------:R-:W0:Y:S01]  /*0710*/  LDS R15, [R2+0x14] ;  /* 0x00001400020f7984 */ /* 0x000e220000000800 */
[----:B------:R-:W-:Y:S01]  /*0720*/  FSETP.GT.AND P0, PT, R0, UR7, PT ;  /* 0x0000000700007c0b */ /* 0x000fe2000bf04000 */
[----:B------:R-:W-:Y:S02]  /*0730*/  BSSY.RECONVERGENT B4, `(.L_x_8) ;  /* 0x0000024000047945 */ /* 0x000fe40003800200 */
        /* <DEDUP_REMOVED lines=8> */
[----:B------:R-:W-:Y:S01]  /*07c0*/  IMAD.MOV.U32 R17, RZ, RZ, 0x1 ;  /* 0x00000001ff117424 */ /* 0x000fe200078e00ff */
[----:B---3--:R-:W-:Y:S01]  /*07d0*/  FMNMX R26, R7, R22, PT ;  /* 0x00000016071a7209 */ /* 0x008fe20003800000 */
[----:B------:R-:W-:Y:S02]  /*07e0*/  FADD R19, -R19, R22 ;  /* 0x0000001613137221 */ /* 0x000fe40000000100 */
[----:B------:R-:W-:Y:S02]  /*07f0*/  FMNMX R16, RZ, R16, !PT ;  /* 0x00000010ff107209 */ /* 0x000fe40007800000 */
[----:B------:R-:W-:Y:S01]  /*0800*/  SHF.L.U32 R25, R17, R6, RZ ;  /* 0x0000000611197219 */ /* 0x000fe200000006ff */
[----:B------:R-:W-:Y:S01]  /*0810*/  FADD R21, -R21, R26 ;  /* 0x0000001a15157221 */ /* 0x000fe20000000100 */
[----:B------:R-:W-:Y:S02]  /*0820*/  FFMA R18, R15, R19, R4 ;  /* 0x000000130f127223 */ /* 0x000fe40000000004 */
[----:B------:R-:W-:-:S02]  /*0830*/  SEL R25, R25, RZ, P0 ;  /* 0x000000ff19197207 */ /* 0x000fc40000000000 */
[----:B------:R-:W-:Y:S02]  /*0840*/  FMNMX R21, RZ, R21, !PT ;  /* 0x00000015ff157209 */ /* 0x000fe40007800000 */
[----:B------:R-:W-:-:S03]  /*0850*/  LOP3.LUT R25, R25, R12, RZ, 0xfc, !PT ;  /* 0x0000000c19197212 */ /* 0x000fc600078efcff */
[----:B------:R-:W-:-:S04]  /*0860*/  FMUL R23, R16, R21 ;  /* 0x0000001510177220 */ /* 0x000fc80000400000 */
[----:B------:R-:W-:-:S05]  /*0870*/  FADD R18, -R23, R18 ;  /* 0x0000001217127221 */ /* 0x000fca0000000100 */
[----:B------:R-:W-:Y:S02]  /*0880*/  FMNMX R21, R18, 9.9999999392252902908e-09, !PT ;  /* 0x322bcc7712157809 */ /* 0x000fe40007800000 */
[----:B------:R-:W-:Y:S02]  /*0890*/  SHF.L.U64.HI R18, R17, R6, RZ ;  /* 0x0000000611127219 */ /* 0x000fe400000102ff */
[----:B------:R-:W0:Y:S02]  /*08a0*/  MUFU.RCP R16, R21 ;  /* 0x0000001500107308 */ /* 0x000e240000001000 */
[----:B------:R-:W-:-:S04]  /*08b0*/  SEL R18, R18, RZ, P0 ;  /* 0x000000ff12127207 */ /* 0x000fc80000000000 */
[----:B------:R-:W-:Y:S01]  /*08c0*/  LOP3.LUT R12, R18, R11, RZ, 0xfc, !PT ;  /* 0x0000000b120c7212 */ /* 0x000fe200078efcff */
[----:B------:R-:W-:Y:S01]  /*08d0*/  VIADD R11, R6, 0x1 ;  /* 0x00000001060b7836 */ /* 0x000fe20000000000 */
        /* <DEDUP_REMOVED lines=9> */
.L_x_9:
[----:B------:R-:W-:Y:S05]  /*0970*/  BSYNC.RECONVERGENT B4 ;  /* 0x0000000000047941 */ /* 0x000fea0003800200 */
.L_x_8:
        /* <DEDUP_REMOVED lines=14> */
[----:B------:R-:W-:Y:S02]  /*0a60*/  IMAD.MOV.U32 R22, RZ, RZ, 0x1 ;  /* 0x00000001ff167424 */ /* 0x000fe400078e00ff */
[----:B------:R-:W-:Y:S01]  /*0a70*/  FADD R21, -R21, R26 ;  /* 0x0000001a15157221 */ /* 0x000fe20000000100 */
[----:B------:R-:W-:-:S04]  /*0a80*/  FFMA R18, R15, R19, R4 ;  /* 0x000000130f127223 */ /* 0x000fc80000000004 */
[----:B------:R-:W-:-:S05]  /*0a90*/  FMNMX R21, RZ, R21, !PT ;  /* 0x00000015ff157209 */ /* 0x000fca0007800000 */
[----:B------:R-:W-:-:S04]  /*0aa0*/  FMUL R23, R16, R21 ;  /* 0x0000001510177220 */ /* 0x000fc80000400000 */
[----:B------:R-:W-:-:S05]  /*0ab0*/  FADD R18, -R23, R18 ;  /* 0x0000001217127221 */ /* 0x000fca0000000100 */
[----:B------:R-:W-:Y:S02]  /*0ac0*/  FMNMX R21, R18, 9.9999999392252902908e-09, !PT ;  /* 0x322bcc7712157809 */ /* 0x000fe40007800000 */
[----:B------:R-:W-:Y:S02]  /*0ad0*/  SHF.L.U32 R18, R22, R11, RZ ;  /* 0x0000000b16127219 */ /* 0x000fe400000006ff */
[----:B------:R-:W0:Y:S02]  /*0ae0*/  MUFU.RCP R16, R21 ;  /* 0x0000001500107308 */ /* 0x000e240000001000 */
[----:B------:R-:W-:-:S04]  /*0af0*/  SEL R18, R18, RZ, P0 ;  /* 0x000000ff12127207 */ /* 0x000fc80000000000 */
[----:B------:R-:W-:Y:S02]  /*0b00*/  LOP3.LUT R25, R18, R25, RZ, 0xfc, !PT ;  /* 0x0000001912197212 */ /* 0x000fe400078efcff */
[----:B------:R-:W1:Y:S01]  /*0b10*/  FCHK P1, R23, R21 ;  /* 0x0000001517007302 */ /* 0x000e620000020000 */
[----:B0-----:R-:W-:-:S04]  /*0b20*/  FFMA R15, -R21, R16, 1 ;  /* 0x3f800000150f7423 */ /* 0x001fc80000000110 */
[----:B------:R-:W-:Y:S01]  /*0b30*/  FFMA R16, R16, R15, R16 ;  /* 0x0000000f10107223 */ /* 0x000fe20000000010 */
[----:B------:R-:W-:-:S03]  /*0b40*/  SHF.L.U64.HI R15, R22, R11, RZ ;  /* 0x0000000b160f7219 */ /* 0x000fc600000102ff */
[----:B------:R-:W-:Y:S01]  /*0b50*/  FFMA R11, R23, R16, RZ ;  /* 0x00000010170b7223 */ /* 0x000fe200000000ff */
[----:B------:R-:W-:-:S03]  /*0b60*/  SEL R15, R15, RZ, P0 ;  /* 0x000000ff0f0f7207 */ /* 0x000fc60000000000 */
[----:B------:R-:W-:Y:S01]  /*0b70*/  FFMA R0, -R21, R11, R23 ;  /* 0x0000000b15007223 */ /* 0x000fe20000000117 */
[----:B------:R-:W-:-:S03]  /*0b80*/  LOP3.LUT R12, R15, R12, RZ, 0xfc, !PT ;  /* 0x0000000c0f0c7212 */ /* 0x000fc600078efcff */
[----:B------:R-:W-:Y:S01]  /*0b90*/  FFMA R0, R16, R0, R11 ;  /* 0x0000000010007223 */ /* 0x000fe2000000000b */
[----:B------:R-:W-:Y:S01]  /*0ba0*/  VIADD R11, R6, 0x2 ;  /* 0x00000002060b7836 */ /* 0x000fe20000000000 */
[----:B-1----:R-:W-:Y:S06]  /*0bb0*/  @!P1 BRA `(.L_x_11) ;  /* 0x0000000000089947 */ /* 0x002fec0003800000 */
[----:B------:R-:W-:-:S07]  /*0bc0*/  MOV R16, 0xbe0 ;  /* 0x00000be000107802 */ /* 0x000fce0000000f00 */
[----:B------:R-:W-:Y:S05]  /*0bd0*/  CALL.REL.NOINC `($__internal_0_$__cuda_sm3x_div_rn_noftz_f32_slowpath) ;  /* 0x0000002000407944 */ /* 0x000fea0003c00000 */
.L_x_11:
[----:B------:R-:W-:Y:S05]  /*0be0*/  BSYNC.RECONVERGENT B4 ;  /* 0x0000000000047941 */ /* 0x000fea0003800200 */
.L_x_10:
        /* <DEDUP_REMOVED lines=38> */
.L_x_13:
[----:B------:R-:W-:Y:S05]  /*0e50*/  BSYNC.RECONVERGENT B4 ;  /* 0x0000000000047941 */ /* 0x000fea0003800200 */
.L_x_12:
        /* <DEDUP_REMOVED lines=38> */
.L_x_15:
[----:B------:R-:W-:Y:S05]  /*10c0*/  BSYNC.RECONVERGENT B4 ;  /* 0x0000000000047941 */ /* 0x000fea0003800200 */
.L_x_14:
        /* <DEDUP_REMOVED lines=38> */
.L_x_17:
[----:B------:R-:W-:Y:S05]  /*1330*/  BSYNC.RECONVERGENT B4 ;  /* 0x0000000000047941 */ /* 0x000fea0003800200 */
.L_x_16:
        /* <DEDUP_REMOVED lines=38> */
.L_x_19:
[----:B------:R-:W-:Y:S05]  /*15a0*/  BSYNC.RECONVERGENT B4 ;  /* 0x0000000000047941 */ /* 0x000fea0003800200 */
.L_x_18:
        /* <DEDUP_REMOVED lines=9> */
[----:B------:R-:W-:Y:S01]  /*1640*/  IMAD.MOV.U32 R18, RZ, RZ, 0x1 ;  /* 0x00000001ff127424 */ /* 0x000fe200078e00ff */
[----:B--2---:R-:W-:Y:S02]  /*1650*/  FMNMX R21, R8, R19, !PT ;  /* 0x0000001308157209 */ /* 0x004fe40007800000 */
[----:B------:R-:W-:Y:S01]  /*1660*/  FADD R16, -R16, R17 ;  /* 0x0000001110107221 */ /* 0x000fe20000000100 */
[----:B---3--:R-:W-:Y:S01]  /*1670*/  FMNMX R26, R7, R22, PT ;  /* 0x00000016071a7209 */ /* 0x008fe20003800000 */
[----:B------:R-:W-:-:S03]  /*1680*/  FADD R19, -R19, R22 ;  /* 0x0000001613137221 */ /* 0x000fc60000000100 */
[----:B------:R-:W-:Y:S01]  /*1690*/  FMNMX R16, RZ, R16, !PT ;  /* 0x00000010ff107209 */ /* 0x000fe20007800000 */
[----:B------:R-:W-:Y:S01]  /*16a0*/  FADD R21, -R21, R26 ;  /* 0x0000001a15157221 */ /* 0x000fe20000000100 */
[----:B------:R-:W-:-:S04]  /*16b0*/  FFMA R2, R15, R19, R4 ;  /* 0x000000130f027223 */ /* 0x000fc80000000004 */
[----:B------:R-:W-:-:S05]  /*16c0*/  FMNMX R21, RZ, R21, !PT ;  /* 0x00000015ff157209 */ /* 0x000fca0007800000 */
[----:B------:R-:W-:Y:S01]  /*16d0*/  FMUL R23, R16, R21 ;  /* 0x0000001510177220 */ /* 0x000fe20000400000 */
[CC--:B------:R-:W-:Y:S02]  /*16e0*/  SHF.L.U32 R16, R18.reuse, R11.reuse, RZ ;  /* 0x0000000b12107219 */ /* 0x0c0fe400000006ff */
[----:B------:R-:W-:Y:S01]  /*16f0*/  SHF.L.U64.HI R11, R18, R11, RZ ;  /* 0x0000000b120b7219 */ /* 0x000fe200000102ff */
[----:B------:R-:W-:Y:S01]  /*1700*/  FADD R2, -R23, R2 ;  /* 0x0000000217027221 */ /* 0x000fe20000000100 */
[----:B------:R-:W-:Y:S02]  /*1710*/  SEL R16, R16, RZ, P0 ;  /* 0x000000ff10107207 */ /* 0x000fe40000000000 */
[----:B------:R-:W-:Y:S02]  /*1720*/  SEL R11, R11, RZ, P0 ;  /* 0x000000ff0b0b7207 */ /* 0x000fe40000000000 */
[----:B------:R-:W-:Y:S02]  /*1730*/  FMNMX R21, R2, 9.9999999392252902908e-09, !PT ;  /* 0x322bcc7702157809 */ /* 0x000fe40007800000 */
[----:B------:R-:W-:-:S02]  /*1740*/  LOP3.LUT R25, R16, R25, RZ, 0xfc, !PT ;  /* 0x0000001910197212 */ /* 0x000fc400078efcff */
[----:B------:R-:W0:Y:S01]  /*1750*/  MUFU.RCP R2, R21 ;  /* 0x0000001500027308 */ /* 0x000e220000001000 */
[----:B------:R-:W-:-:S07]  /*1760*/  LOP3.LUT R11, R11, R12, RZ, 0xfc, !PT ;  /* 0x0000000c0b0b7212 */ /* 0x000fce00078efcff */
[----:B------:R-:W1:Y:S01]  /*1770*/  FCHK P1, R23, R21 ;  /* 0x0000001517007302 */ /* 0x000e620000020000 */
[----:B0-----:R-:W-:-:S04]  /*1780*/  FFMA R15, -R21, R2, 1 ;  /* 0x3f800000150f7423 */ /* 0x001fc80000000102 */
[----:B------:R-:W-:-:S04]  /*1790*/  FFMA R2, R2, R15, R2 ;  /* 0x0000000f02027223 */ /* 0x000fc80000000002 */
[----:B------:R-:W-:-:S04]  /*17a0*/  FFMA R15, R23, R2, RZ ;  /* 0x00000002170f7223 */ /* 0x000fc800000000ff */
[----:B------:R-:W-:-:S04]  /*17b0*/  FFMA R0, -R21, R15, R23 ;  /* 0x0000000f15007223 */ /* 0x000fc80000000117 */
[----:B------:R-:W-:Y:S01]  /*17c0*/  FFMA R0, R2, R0, R15 ;  /* 0x0000000002007223 */ /* 0x000fe2000000000f */
[----:B------:R-:W-:Y:S01]  /*17d0*/  VIADD R2, R6, 0x7 ;  /* 0x0000000706027836 */ /* 0x000fe20000000000 */
[----:B-1----:R-:W-:Y:S06]  /*17e0*/  @!P1 BRA `(.L_x_21) ;  /* 0x0000000000089947 */ /* 0x002fec0003800000 */
[----:B------:R-:W-:-:S07]  /*17f0*/  MOV R16, 0x1810 ;  /* 0x0000181000107802 */ /* 0x000fce0000000f00 */
[----:B------:R-:W-:Y:S05]  /*1800*/  CALL.REL.NOINC `($__internal_0_$__cuda_sm3x_div_rn_noftz_f32_slowpath) ;  /* 0x0000001400347944 */ /* 0x000fea0003c00000 */
.L_x_21:
[----:B------:R-:W-:Y:S05]  /*1810*/  BSYNC.RECONVERGENT B4 ;  /* 0x0000000000047941 */ /* 0x000fea0003800200 */
.L_x_20:
[----:B------:R-:W-:Y:S01]  /*1820*/  VIADD R24, R24, 0x8 ;  /* 0x0000000818187836 */ /* 0x000fe20000000000 */
[----:B------:R-:W-:Y:S01]  /*1830*/  FSETP.GT.AND P0, PT, R0, UR7, PT ;  /* 0x0000000700007c0b */ /* 0x000fe2000bf04000 */
[----:B------:R-:W-:Y:S02]  /*1840*/  IMAD.MOV.U32 R15, RZ, RZ, 0x1 ;  /* 0x00000001ff0f7424 */ /* 0x000fe400078e00ff */
[----:B------:R-:W-:Y:S01]  /*1850*/  VIADD R6, R6, 0x8 ;  /* 0x0000000806067836 */ /* 0x000fe20000000000 */
[----:B------:R-:W-:Y:S02]  /*1860*/  ISETP.NE.AND P1, PT, R24, R3, PT ;  /* 0x000000031800720c */ /* 0x000fe40003f25270 */
[CC--:B------:R-:W-:Y:S02]  /*1870*/  SHF.L.U32 R12, R15.reuse, R2.reuse, RZ ;  /* 0x000000020f0c7219 */ /* 0x0c0fe400000006ff */
[----:B------:R-:W-:Y:S02]  /*1880*/  SHF.L.U64.HI R0, R15, R2, RZ ;  /* 0x000000020f007219 */ /* 0x000fe400000102ff */
[----:B------:R-:W-:-:S02]  /*1890*/  SEL R12, R12, RZ, P0 ;  /* 0x000000ff0c0c7207 */ /* 0x000fc40000000000 */
[----:B------:R-:W-:Y:S02]  /*18a0*/  SEL R0, R0, RZ, P0 ;  /* 0x000000ff00007207 */ /* 0x000fe40000000000 */
[----:B------:R-:W-:Y:S02]  /*18b0*/  LOP3.LUT R12, R12, R25, RZ, 0xfc, !PT ;  /* 0x000000190c0c7212 */ /* 0x000fe400078efcff */
[----:B------:R-:W-:Y:S01]  /*18c0*/  LOP3.LUT R11, R0, R11, RZ, 0xfc, !PT ;  /* 0x0000000b000b7212 */ /* 0x000fe200078efcff */
[----:B------:R-:W-:Y:S06]  /*18d0*/  @P1 BRA `(.L_x_22) ;  /* 0xffffffec00041947 */ /* 0x000fec000383ffff */
.L_x_5:
[----:B------:R-:W-:Y:S05]  /*18e0*/  BSYNC.RECONVERGENT B3 ;  /* 0x0000000000037941 */ /* 0x000fea0003800200 */
.L_x_4:
[----:B------:R-:W-:-:S13]  /*18f0*/  ISETP.NE.AND P0, PT, R20, RZ, PT ;  /* 0x000000ff1400720c */ /* 0x000fda0003f05270 */
[----:B------:R-:W-:Y:S05]  /*1900*/  @!P0 BRA `(.L_x_3) ;  /* 0x0000001000b88947 */ /* 0x000fea0003800000 */
[----:B------:R-:W-:Y:S01]  /*1910*/  ISETP.GE.U32.AND P0, PT, R20, 0x4, PT ;  /* 0x000000041400780c */ /* 0x000fe20003f06070 */
[----:B------:R-:W-:Y:S01]  /*1920*/  BSSY.RECONVERGENT B3, `(.L_x_23) ;  /* 0x00000a6000037945 */ /* 0x000fe20003800200 */
[----:B------:R-:W-:-:S11]  /*1930*/  LOP3.LUT R3, R5, 0x3, RZ, 0xc0, !PT ;  /* 0x0000000305037812 */ /* 0x000fd600078ec0ff */
[----:B------:R-:W-:Y:S05]  /*1940*/  @!P0 BRA `(.L_x_24) ;  /* 0x00000008008c8947 */ /* 0x000fea0003800000 */
        /* <DEDUP_REMOVED lines=33> */
.L_x_26:
[----:B------:R-:W-:Y:S05]  /*1b60*/  BSYNC.RECONVERGENT B4 ;  /* 0x0000000000047941 */ /* 0x000fea0003800200 */
.L_x_25:
[----:B------:R-:W0:Y:S01]  /*1b70*/  LDS R15, [R2+0x14] ;  /* 0x00001400020f7984 */ /* 0x000e220000000800 */
[----:B------:R-:W1:Y:S01]  /*1b80*/  LDCU UR4, c[0x0][0x384] ;  /* 0x00007080ff0477ac */ /* 0x000e620008000800 */
[----:B------:R-:W-:Y:S01]  /*1b90*/  IMAD.MOV.U32 R25, RZ, RZ, 0x1 ;  /* 0x00000001ff197424 */ /* 0x000fe200078e00ff */
[----:B------:R-:W-:Y:S01]  /*1ba0*/  BSSY.RECONVERGENT B4, `(.L_x_27) ;  /* 0x0000023000047945 */ /* 0x000fe20003800200 */
[----:B------:R-:W2:Y:S01]  /*1bb0*/  LDS R18, [R2+0x1c] ;  /* 0x00001c0002127984 */ /* 0x000ea20000000800 */
[----:B------:R-:W-:-:S03]  /*1bc0*/  VIADD R24, R6, 0x1 ;  /* 0x0000000106187836 */ /* 0x000fc60000000000 */
[----:B------:R-:W3:Y:S04]  /*1bd0*/  LDS R19, [R2+0x18] ;  /* 0x0000180002137984 */ /* 0x000ee80000000800 */
[----:B------:R-:W4:Y:S01]  /*1be0*/  LDS R22, [R2+0x20] ;  /* 0x0000200002167984 */ /* 0x000f220000000800 */
[----:B-1----:R-:W-:Y:S02]  /*1bf0*/  FSETP.GT.AND P0, PT, R0, UR4, PT ;  /* 0x0000000400007c0b */ /* 0x002fe4000bf04000 */
[----:B0-----:R-:W-:Y:S02]  /*1c00*/  FMNMX R16, R10, R15, !PT ;  /* 0x0000000f0a107209 */ /* 0x001fe40007800000 */
[----:B--2---:R-:W-:Y:S01]  /*1c10*/  FMNMX R17, R9, R18, PT ;  /* 0x0000001209117209 */ /* 0x004fe20003800000 */
[----:B------:R-:W-:Y:S01]  /*1c20*/  FADD R15, -R15, R18 ;  /* 0x000000120f0f7221 */ /* 0x000fe20000000100 */
[----:B---3--:R-:W-:-:S03]  /*1c30*/  FMNMX R20, R8, R19, !PT ;  /* 0x0000001308147209 */ /* 0x008fc60007800000 */
[----:B------:R-:W-:Y:S01]  /*1c40*/  FADD R16, -R16, R17 ;  /* 0x0000001110107221 */ /* 0x000fe20000000100 */
[----:B----4-:R-:W-:Y:S01]  /*1c50*/  FMNMX R21, R7, R22, PT ;  /* 0x0000001607157209 */ /* 0x010fe20003800000 */
[----:B------:R-:W-:-:S03]  /*1c60*/  FADD R19, -R19, R22 ;  /* 0x0000001613137221 */ /* 0x000fc60000000100 */
[----:B------:R-:W-:Y:S01]  /*1c70*/  FMNMX R16, RZ, R16, !PT ;  /* 0x00000010ff107209 */ /* 0x000fe20007800000 */
[----:B------:R-:W-:Y:S01]  /*1c80*/  FADD R20, -R20, R21 ;  /* 0x0000001514147221 */ /* 0x000fe20000000100 */
[----:B------:R-:W-:-:S04]  /*1c90*/  FFMA R18, R15, R19, R4 ;  /* 0x000000130f127223 */ /* 0x000fc80000000004 */
[----:B------:R-:W-:Y:S02]  /*1ca0*/  FMNMX R23, RZ, R20, !PT ;  /* 0x00000014ff177209 */ /* 0x000fe40007800000 */
[CC--:B------:R-:W-:Y:S02]  /*1cb0*/  SHF.L.U32 R20, R25.reuse, R6.reuse, RZ ;  /* 0x0000000619147219 */ /* 0x0c0fe400000006ff */
[----:B------:R-:W-:Y:S01]  /*1cc0*/  SHF.L.U64.HI R25, R25, R6, RZ ;  /* 0x0000000619197219 */ /* 0x000fe200000102ff */
[----:B------:R-:W-:Y:S01]  /*1cd0*/  FMUL R23, R16, R23 ;  /* 0x0000001710177220 */ /* 0x000fe20000400000 */
[----:B------:R-:W-:Y:S02]  /*1ce0*/  SEL R20, R20, RZ, P0 ;  /* 0x000000ff14147207 */ /* 0x000fe40000000000 */
[----:B------:R-:W-:Y:S01]  /*1cf0*/  SEL R25, R25, RZ, P0 ;  /* 0x000000ff19197207 */ /* 0x000fe20000000000 */
        /* <DEDUP_REMOVED lines=10> */
[----:B------:R-:W-:Y:S01]  /*1da0*/  IMAD.MOV.U32 R21, RZ, RZ, R18 ;  /* 0x000000ffff157224 */ /* 0x000fe200078e0012 */
[----:B------:R-:W-:-:S07]  /*1db0*/  MOV R16, 0x1dd0 ;  /* 0x00001dd000107802 */ /* 0x000fce0000000f00 */
[----:B------:R-:W-:Y:S05]  /*1dc0*/  CALL.REL.NOINC `($__internal_0_$__cuda_sm3x_div_rn_noftz_f32_slowpath) ;  /* 0x0000000c00c47944 */ /* 0x000fea0003c00000 */
.L_x_28:
[----:B------:R-:W-:Y:S05]  /*1dd0*/  BSYNC.RECONVERGENT B4 ;  /* 0x0000000000047941 */ /* 0x000fea0003800200 */
.L_x_27:
[----:B------:R-:W0:Y:S01]  /*1de0*/  LDS R15, [R2+0x28] ;  /* 0x00002800020f7984 */ /* 0x000e220000000800 */
[----:B------:R-:W1:Y:S01]  /*1df0*/  LDCU UR4, c[0x0][0x384] ;  /* 0x00007080ff0477ac */ /* 0x000e620008000800 */
[----:B------:R-:W-:Y:S02]  /*1e00*/  BSSY.RECONVERGENT B4, `(.L_x_29) ;  /* 0x0000025000047945 */ /* 0x000fe40003800200 */
[----:B------:R-:W2:Y:S04]  /*1e10*/  LDS R18, [R2+0x30] ;  /* 0x0000300002127984 */ /* 0x000ea80000000800 */
[----:B------:R-:W3:Y:S04]  /*1e20*/  LDS R19, [R2+0x2c] ;  /* 0x00002c0002137984 */ /* 0x000ee80000000800 */
[----:B------:R-:W4:Y:S01]  /*1e30*/  LDS R22, [R2+0x34] ;  /* 0x0000340002167984 */ /* 0x000f220000000800 */
[----:B-1----:R-:W-:-:S02]  /*1e40*/  FSETP.GT.AND P0, PT, R0, UR4, PT ;  /* 0x0000000400007c0b */ /* 0x002fc4000bf04000 */
        /* <DEDUP_REMOVED lines=9> */
[----:B------:R-:W-:Y:S01]  /*1ee0*/  FFMA R18, R15, R19, R4 ;  /* 0x000000130f127223 */ /* 0x000fe20000000004 */
[----:B------:R-:W-:-:S03]  /*1ef0*/  IMAD.MOV.U32 R19, RZ, RZ, 0x1 ;  /* 0x00000001ff137424 */ /* 0x000fc600078e00ff */
[----:B------:R-:W-:Y:S02]  /*1f00*/  FMNMX R21, RZ, R21, !PT ;  /* 0x00000015ff157209 */ /* 0x000fe40007800000 */
[----:B------:R-:W-:-:S03]  /*1f10*/  SHF.L.U32 R17, R19, R24, RZ ;  /* 0x0000001813117219 */ /* 0x000fc600000006ff */
[----:B------:R-:W-:Y:S01]  /*1f20*/  FMUL R23, R16, R21 ;  /* 0x0000001510177220 */ /* 0x000fe20000400000 */
[----:B------:R-:W-:-:S03]  /*1f30*/  SEL R17, R17, RZ, P0 ;  /* 0x000000ff11117207 */ /* 0x000fc60000000000 */
[----:B------:R-:W-:Y:S01]  /*1f40*/  FADD R18, -R23, R18 ;  /* 0x0000001217127221 */ /* 0x000fe20000000100 */
[----:B------:R-:W-:-:S04]  /*1f50*/  LOP3.LUT R20, R20, R17, RZ, 0xfc, !PT ;  /* 0x0000001114147212 */ /* 0x000fc800078efcff */
[----:B------:R-:W-:Y:S02]  /*1f60*/  FMNMX R21, R18, 9.9999999392252902908e-09, !PT ;  /* 0x322bcc7712157809 */ /* 0x000fe40007800000 */
[----:B------:R-:W-:Y:S01]  /*1f70*/  SHF.L.U64.HI R18, R19, R24, RZ ;  /* 0x0000001813127219 */ /* 0x000fe200000102ff */
[----:B------:R-:W-:Y:S01]  /*1f80*/  VIADD R24, R6, 0x2 ;  /* 0x0000000206187836 */ /* 0x000fe20000000000 */
[----:B------:R-:W0:Y:S02]  /*1f90*/  MUFU.RCP R16, R21 ;  /* 0x0000001500107308 */ /* 0x000e240000001000 */
[----:B------:R-:W-:-:S04]  /*1fa0*/  SEL R18, R18, RZ, P0 ;  /* 0x000000ff12127207 */ /* 0x000fc80000000000 */
[----:B------:R-:W-:Y:S02]  /*1fb0*/  LOP3.LUT R25, R25, R18, RZ, 0xfc, !PT ;  /* 0x0000001219197212 */ /* 0x000fe400078efcff */
        /* <DEDUP_REMOVED lines=9> */
.L_x_30:
[----:B------:R-:W-:Y:S05]  /*2050*/  BSYNC.RECONVERGENT B4 ;  /* 0x0000000000047941 */ /* 0x000fea0003800200 */
.L_x_29:
        /* <DEDUP_REMOVED lines=12> */
[----:B------:R-:W-:Y:S01]  /*2120*/  IMAD.MOV.U32 R17, RZ, RZ, 0x1 ;  /* 0x00000001ff117424 */ /* 0x000fe200078e00ff */
[----:B----4-:R-:W-:Y:S01]  /*2130*/  FMNMX R26, R7, R22, PT ;  /* 0x00000016071a7209 */ /* 0x010fe20003800000 */
        /* <DEDUP_REMOVED lines=8> */
[----:B------:R-:W-:Y:S01]  /*21c0*/  FMUL R23, R16, R21 ;  /* 0x0000001510177220 */ /* 0x000fe20000400000 */
[----:B------:R-:W-:-:S03]  /*21d0*/  SHF.L.U64.HI R16, R17, R24, RZ ;  /* 0x0000001811107219 */ /* 0x000fc600000102ff */
[----:B------:R-:W-:Y:S01]  /*21e0*/  FADD R2, -R23, R2 ;  /* 0x0000000217027221 */ /* 0x000fe20000000100 */
[----:B------:R-:W-:-:S04]  /*21f0*/  SEL R16, R16, RZ, P0 ;  /* 0x000000ff10107207 */ /* 0x000fc80000000000 */
[----:B------:R-:W-:Y:S02]  /*2200*/  FMNMX R21, R2, 9.9999999392252902908e-09, !PT ;  /* 0x322bcc7702157809 */ /* 0x000fe40007800000 */
[----:B------:R-:W-:Y:S02]  /*2210*/  LOP3.LUT R20, R25, R16, RZ, 0xfc, !PT ;  /* 0x0000001019147212 */ /* 0x000fe400078efcff */
[----:B------:R-:W0:Y:S08]  /*2220*/  MUFU.RCP R2, R21 ;  /* 0x0000001500027308 */ /* 0x000e300000001000 */
        /* <DEDUP_REMOVED lines=10> */
.L_x_32:
[----:B------:R-:W-:Y:S05]  /*22d0*/  BSYNC.RECONVERGENT B4 ;  /* 0x0000000000047941 */ /* 0x000fea0003800200 */
.L_x_31:
[----:B------:R-:W0:Y:S01]  /*22e0*/  LDCU UR4, c[0x0][0x384] ;  /* 0x00007080ff0477ac */ /* 0x000e220008000800 */
[----:B------:R-:W-:Y:S02]  /*22f0*/  IMAD.MOV.U32 R15, RZ, RZ, 0x1 ;  /* 0x00000001ff0f7424 */ /* 0x000fe400078e00ff */
[----:B------:R-:W-:Y:S01]  /*2300*/  VIADD R6, R6, 0x4 ;  /* 0x0000000406067836 */ /* 0x000fe20000000000 */
[----:B0-----:R-:W-:Y:S02]  /*2310*/  FSETP.GT.AND P0, PT, R0, UR4, PT ;  /* 0x0000000400007c0b */ /* 0x001fe4000bf04000 */
[CC--:B------:R-:W-:Y:S02]  /*2320*/  SHF.L.U32 R0, R15.reuse, R2.reuse, RZ ;  /* 0x000000020f007219 */ /* 0x0c0fe400000006ff */
[----:B------:R-:W-:Y:S02]  /*2330*/  SHF.L.U64.HI R2, R15, R2, RZ ;  /* 0x000000020f027219 */ /* 0x000fe400000102ff */
[----:B------:R-:W-:-:S02]  /*2340*/  SEL R0, R0, RZ, P0 ;  /* 0x000000ff00007207 */ /* 0x000fc40000000000 */
[----:B------:R-:W-:Y:S02]  /*2350*/  SEL R2, R2, RZ, P0 ;  /* 0x000000ff02027207 */ /* 0x000fe40000000000 */
[----:B------:R-:W-:Y:S02]  /*2360*/  LOP3.LUT R12, R12, R27, R0, 0xfe, !PT ;  /* 0x0000001b0c0c7212 */ /* 0x000fe400078efe00 */
[----:B------:R-:W-:-:S07]  /*2370*/  LOP3.LUT R11, R11, R20, R2, 0xfe, !PT ;  /* 0x000000140b0b7212 */ /* 0x000fce00078efe02 */
.L_x_24:
[----:B------:R-:W-:Y:S05]  /*2380*/  BSYNC.RECONVERGENT B3 ;  /* 0x0000000000037941 */ /* 0x000fea0003800200 */
.L_x_23:
[----:B------:R-:W-:-:S13]  /*2390*/  ISETP.NE.AND P0, PT, R3, RZ, PT ;  /* 0x000000ff0300720c */ /* 0x000fda0003f05270 */
[----:B------:R-:W-:Y:S05]  /*23a0*/  @!P0 BRA `(.L_x_3) ;  /* 0x0000000800108947 */ /* 0x000fea0003800000 */
[----:B------:R-:W-:Y:S01]  /*23b0*/  ISETP.NE.AND P0, PT, R3, 0x1, PT ;  /* 0x000000010300780c */ /* 0x000fe20003f05270 */
[----:B------:R-:W-:-:S12]  /*23c0*/  BSSY.RECONVERGENT B3, `(.L_x_33) ;  /* 0x0000054000037945 */ /* 0x000fd80003800200 */
        /* <DEDUP_REMOVED lines=34> */
.L_x_36:
[----:B------:R-:W-:Y:S05]  /*25f0*/  BSYNC.RECONVERGENT B4 ;  /* 0x0000000000047941 */ /* 0x000fea0003800200 */
.L_x_35:
        /* <DEDUP_REMOVED lines=19> */
[----:B------:R-:W-:-:S03]  /*2730*/  SHF.L.U64.HI R20, R17, R6, RZ ;  /* 0x0000000611147219 */ /* 0x000fc600000102ff */
[----:B------:R-:W-:Y:S01]  /*2740*/  FMUL R23, R15, R16 ;  /* 0x000000100f177220 */ /* 0x000fe20000400000 */
[----:B------:R-:W-:Y:S02]  /*2750*/  SHF.L.U32 R16, R17, R6, RZ ;  /* 0x0000000611107219 */ /* 0x000fe400000006ff */
        /* <DEDUP_REMOVED lines=11> */
[----:B------:R-:W-:Y:S01]  /*2810*/  SEL R3, R16, RZ, P0 ;  /* 0x000000ff10037207 */ /* 0x000fe20000000000 */
[----:B-1----:R-:W-:Y:S06]  /*2820*/  @!P1 BRA `(.L_x_38) ;  /* 0x0000000000089947 */ /* 0x002fec0003800000 */
[----:B------:R-:W-:-:S07]  /*2830*/  MOV R16, 0x2850 ;  /* 0x0000285000107802 */ /* 0x000fce0000000f00 */
[----:B------:R-:W-:Y:S05]  /*2840*/  CALL.REL.NOINC `($__internal_0_$__cuda_sm3x_div_rn_noftz_f32_slowpath) ;  /* 0x0000000400247944 */ /* 0x000fea0003c00000 */
.L_x_38:
[----:B------:R-:W-:Y:S05]  /*2850*/  BSYNC.RECONVERGENT B4 ;  /* 0x0000000000047941 */ /* 0x000fea0003800200 */
.L_x_37:
        /* <DEDUP_REMOVED lines=10> */
.L_x_34:
[----:B------:R-:W-:Y:S05]  /*2900*/  BSYNC.RECONVERGENT B3 ;  /* 0x0000000000037941 */ /* 0x000fea0003800200 */
.L_x_33:
[----:B------:R-:W-:-:S04]  /*2910*/  LOP3.LUT R5, R5, 0x1, RZ, 0xc0, !PT ;  /* 0x0000000105057812 */ /* 0x000fc800078ec0ff */
[----:B------:R-:W-:-:S13]  /*2920*/  ISETP.NE.U32.AND P0, PT, R5, 0x1, PT ;  /* 0x000000010500780c */ /* 0x000fda0003f05070 */
[----:B------:R-:W-:Y:S05]  /*2930*/  @P0 BRA `(.L_x_3) ;  /* 0x0000000000ac0947 */ /* 0x000fea0003800000 */
        /* <DEDUP_REMOVED lines=33> */
.L_x_40:
[----:B------:R-:W-:Y:S05]  /*2b50*/  BSYNC.RECONVERGENT B3 ;  /* 0x0000000000037941 */ /* 0x000fea0003800200 */
.L_x_39:
[----:B------:R-:W0:Y:S01]  /*2b60*/  LDCU UR4, c[0x0][0x384] ;  /* 0x00007080ff0477ac */ /* 0x000e220008000800 */
[----:B------:R-:W-:-:S05]  /*2b70*/  IMAD.MOV.U32 R5, RZ, RZ, 0x1 ;  /* 0x00000001ff057424 */ /* 0x000fca00078e00ff */
[CC--:B------:R-:W-:Y:S02]  /*2b80*/  SHF.L.U32 R3, R5.reuse, R6.reuse, RZ ;  /* 0x0000000605037219 */ /* 0x0c0fe400000006ff */
[----:B0-----:R-:W-:Y:S02]  /*2b90*/  FSETP.GT.AND P0, PT, R0, UR4, PT ;  /* 0x0000000400007c0b */ /* 0x001fe4000bf04000 */
[----:B------:R-:W-:Y:S02]  /*2ba0*/  SHF.L.U64.HI R0, R5, R6, RZ ;  /* 0x0000000605007219 */ /* 0x000fe400000102ff */
[----:B------:R-:W-:Y:S02]  /*2bb0*/  SEL R3, R3, RZ, P0 ;  /* 0x000000ff03037207 */ /* 0x000fe40000000000 */
[----:B------:R-:W-:Y:S02]  /*2bc0*/  SEL R0, R0, RZ, P0 ;  /* 0x000000ff00007207 */ /* 0x000fe40000000000 */
[----:B------:R-:W-:-:S02]  /*2bd0*/  LOP3.LUT R12, R3, R12, RZ, 0xfc, !PT ;  /* 0x0000000c030c7212 */ /* 0x000fc400078efcff */
[----:B------:R-:W-:-:S07]  /*2be0*/  LOP3.LUT R11, R0, R11, RZ, 0xfc, !PT ;  /* 0x0000000b000b7212 */ /* 0x000fce00078efcff */
.L_x_3:
[----:B------:R-:W-:Y:S05]  /*2bf0*/  BSYNC.RECONVERGENT B0 ;  /* 0x0000000000007941 */ /* 0x000fea0003800200 */
.L_x_2:
[----:B------:R-:W0:Y:S01]  /*2c00*/  LDCU UR5, c[0x0][0x380] ;  /* 0x00007000ff0577ac */ /* 0x000e220008000800 */
[----:B------:R-:W1:Y:S01]  /*2c10*/  LDC.64 R2, c[0x0][0x390] ;  /* 0x0000e400ff027b82 */ /* 0x000e620000000a00 */
[----:B0-----:R-:W-:Y:S02]  /*2c20*/  ULOP3.LUT UR6, UR5, 0x8000003f, URZ, 0xc0, !UPT ;  /* 0x8000003f05067892 */ /* 0x001fe4000f8ec0ff */
[----:B------:R-:W-:Y:S02]  /*2c30*/  USHF.R.S32.HI UR4, URZ, 0x1f, UR5 ;  /* 0x0000001fff047899 */ /* 0x000fe40008011405 */
[----:B------:R-:W-:Y:S02]  /*2c40*/  UISETP.GT.AND UP0, UPT, UR6, URZ, UPT ;  /* 0x000000ff0600728c */ /* 0x000fe4000bf04270 */
[----:B------:R-:W-:-:S04]  /*2c50*/  ULEA.HI UR4, UR4, UR5, URZ, 0x6 ;  /* 0x0000000504047291 */ /* 0x000fc8000f8f30ff */
[----:B------:R-:W-:Y:S02]  /*2c60*/  USHF.R.S32.HI UR5, URZ, 0x6, UR4 ;  /* 0x00000006ff057899 */ /* 0x000fe40008011404 */
[----:B------:R-:W-:-:S03]  /*2c70*/  ULEA.HI.SX32 UR4, UR4, 0x1, 0x1a ;  /* 0x0000000104047891 */ /* 0x000fc6000f8fd2ff */
[----:B------:R-:W-:-:S06]  /*2c80*/  @!UP0 UIADD3 UR4, UPT, UPT, UR5, URZ, URZ ;  /* 0x000000ff05048290 */ /* 0x000fcc000fffe0ff */
[----:B------:R-:W-:-:S04]  /*2c90*/  IMAD R13, R13, UR4, R14 ;  /* 0x000000040d0d7c24 */ /* 0x000fc8000f8e020e */
[----:B-1----:R-:W-:-:S04]  /*2ca0*/  IMAD.WIDE R2, R13, 0x8, R2 ;  /* 0x000000080d027825 */ /* 0x002fc800078e0202 */
[----:B------:R-:W-:-:S05]  /*2cb0*/  IMAD.MOV.U32 R13, RZ, RZ, R11 ;  /* 0x000000ffff0d7224 */ /* 0x000fca00078e000b */
[----:B------:R-:W-:Y:S01]  /*2cc0*/  STG.E.64 desc[UR8][R2.64], R12 ;  /* 0x0000000c02007986 */ /* 0x000fe2000c101b08 */
[----:B------:R-:W-:Y:S05]  /*2cd0*/  EXIT ;  /* 0x000000000000794d */ /* 0x000fea0003800000 */
        .weak           $__internal_0_$__cuda_sm3x_div_rn_noftz_f32_slowpath
        .type           $__internal_0_$__cuda_sm3x_div_rn_noftz_f32_slowpath,@function
        .size           $__internal_0_$__cuda_sm3x_div_rn_noftz_f32_slowpath,(.L_x_349 - $__internal_0_$__cuda_sm3x_div_rn_noftz_f32_slowpath)
$__internal_0_$__cuda_sm3x_div_rn_noftz_f32_slowpath:
[----:B------:R-:W-:Y:S01]  /*2ce0*/  SHF.R.U32.HI R15, RZ, 0x17, R21 ;  /* 0x00000017ff0f7819 */ /* 0x000fe20000011615 */
[----:B------:R-:W-:Y:S01]  /*2cf0*/  BSSY.RECONVERGENT B1, `(.L_x_41) ;  /* 0x0000062000017945 */ /* 0x000fe20003800200 */
[----:B------:R-:W-:Y:S02]  /*2d00*/  SHF.R.U32.HI R18, RZ, 0x17, R23 ;  /* 0x00000017ff127819 */ /* 0x000fe40000011617 */
[----:B------:R-:W-:Y:S02]  /*2d10*/  LOP3.LUT R15, R15, 0xff, RZ, 0xc0, !PT ;  /* 0x000000ff0f0f7812 */ /* 0x000fe400078ec0ff */
[----:B------:R-:W-:-:S03]  /*2d20*/  LOP3.LUT R18, R18, 0xff, RZ, 0xc0, !PT ;  /* 0x000000ff12127812 */ /* 0x000fc600078ec0ff */
[----:B------:R-:W-:Y:S02]  /*2d30*/  VIADD R0, R15, 0xffffffff ;  /* 0xffffffff0f007836 */ /* 0x000fe40000000000 */
[----:B------:R-:W-:-:S03]  /*2d40*/  VIADD R19, R18, 0xffffffff ;  /* 0xffffffff12137836 */ /* 0x000fc60000000000 */
[----:B------:R-:W-:-:S04]  /*2d50*/  ISETP.GT.U32.AND P0, PT, R0, 0xfd, PT ;  /* 0x000000fd0000780c */ /* 0x000fc80003f04070 */
[----:B------:R-:W-:-:S13]  /*2d60*/  ISETP.GT.U32.OR P0, PT, R19, 0xfd, P0 ;  /* 0x000000fd1300780c */ /* 0x000fda0000704470 */
[----:B------:R-:W-:Y:S01]  /*2d70*/  @!P0 IMAD.MOV.U32 R17, RZ, RZ, RZ ;  /* 0x000000ffff118224 */ /* 0x000fe200078e00ff */
[----:B------:R-:W-:Y:S06]  /*2d80*/  @!P0 BRA `(.L_x_42) ;  /* 0x00000000005c8947 */ /* 0x000fec0003800000 */
[----:B------:R-:W-:Y:S02]  /*2d90*/  FSETP.GTU.FTZ.AND P0, PT, |R23|, +INF , PT ;  /* 0x7f8000001700780b */ /* 0x000fe40003f1c200 */
[----:B------:R-:W-:-:S04]  /*2da0*/  FSETP.GTU.FTZ.AND P1, PT, |R21|, +INF , PT ;  /* 0x7f8000001500780b */ /* 0x000fc80003f3c200 */
[----:B------:R-:W-:-:S13]  /*2db0*/  PLOP3.LUT P0, PT, P0, P1, PT, 0xf8, 0x8f ;  /* 0x00000000008f781c */ /* 0x000fda0000703f70 */
[----:B------:R-:W-:Y:S05]  /*2dc0*/  @P0 BRA `(.L_x_43) ;  /* 0x00000004004c0947 */ /* 0x000fea0003800000 */
[----:B------:R-:W-:-:S13]  /*2dd0*/  LOP3.LUT P0, RZ, R21, 0x7fffffff, R23, 0xc8, !PT ;  /* 0x7fffffff15ff7812 */ /* 0x000fda000780c817 */
[----:B------:R-:W-:Y:S05]  /*2de0*/  @!P0 BRA `(.L_x_44) ;  /* 0x00000004003c8947 */ /* 0x000fea0003800000 */
[----:B------:R-:W-:Y:S02]  /*2df0*/  FSETP.NEU.FTZ.AND P2, PT, |R23|, +INF , PT ;  /* 0x7f8000001700780b */ /* 0x000fe40003f5d200 */
[----:B------:R-:W-:Y:S02]  /*2e00*/  FSETP.NEU.FTZ.AND P1, PT, |R21|, +INF , PT ;  /* 0x7f8000001500780b */ /* 0x000fe40003f3d200 */
[----:B------:R-:W-:-:S11]  /*2e10*/  FSETP.NEU.FTZ.AND P0, PT, |R23|, +INF , PT ;  /* 0x7f8000001700780b */ /* 0x000fd60003f1d200 */
[----:B------:R-:W-:Y:S05]  /*2e20*/  @!P1 BRA !P2, `(.L_x_44) ;  /* 0x00000004002c9947 */ /* 0x000fea0005000000 */
[----:B------:R-:W-:-:S04]  /*2e30*/  LOP3.LUT P2, RZ, R23, 0x7fffffff, RZ, 0xc0, !PT ;  /* 0x7fffffff17ff7812 */ /* 0x000fc8000784c0ff */
[----:B------:R-:W-:-:S13]  /*2e40*/  PLOP3.LUT P1, PT, P1, P2, PT, 0x2f, 0xf2 ;  /* 0x0000000000f2781c */ /* 0x000fda0000f24577 */
[----:B------:R-:W-:Y:S05]  /*2e50*/  @P1 BRA `(.L_x_45) ;  /* 0x0000000400181947 */ /* 0x000fea0003800000 */
[----:B------:R-:W-:-:S04]  /*2e60*/  LOP3.LUT P1, RZ, R21, 0x7fffffff, RZ, 0xc0, !PT ;  /* 0x7fffffff15ff7812 */ /* 0x000fc8000782c0ff */
[----:B------:R-:W-:-:S13]  /*2e70*/  PLOP3.LUT P0, PT, P0, P1, PT, 0x2f, 0xf2 ;  /* 0x0000000000f2781c */ /* 0x000fda0000702577 */
[----:B------:R-:W-:Y:S05]  /*2e80*/  @P0 BRA `(.L_x_46) ;  /* 0x0000000400000947 */ /* 0x000fea0003800000 */
[----:B------:R-:W-:Y:S02]  /*2e90*/  ISETP.GE.AND P0, PT, R19, RZ, PT ;  /* 0x000000ff1300720c */ /* 0x000fe40003f06270 */
[----:B------:R-:W-:-:S11]  /*2ea0*/  ISETP.GE.AND P1, PT, R0, RZ, PT ;  /* 0x000000ff0000720c */ /* 0x000fd60003f26270 */
[----:B------:R-:W-:Y:S02]  /*2eb0*/  @P0 IMAD.MOV.U32 R17, RZ, RZ, RZ ;  /* 0x000000ffff110224 */ /* 0x000fe400078e00ff */
[----:B------:R-:W-:Y:S01]  /*2ec0*/  @!P0 FFMA R23, R23, 1.84467440737095516160e+19, RZ ;  /* 0x5f80000017178823 */ /* 0x000fe200000000ff */
[----:B------:R-:W-:Y:S02]  /*2ed0*/  @!P0 IMAD.MOV.U32 R17, RZ, RZ, -0x40 ;  /* 0xffffffc0ff118424 */ /* 0x000fe400078e00ff */
[----:B------:R-:W-:Y:S02]  /*2ee0*/  @!P1 FFMA R21, R21, 1.84467440737095516160e+19, RZ ;  /* 0x5f80000015159823 */ /* 0x000fe400000000ff */
[----:B------:R-:W-:-:S07]  /*2ef0*/  @!P1 VIADD R17, R17, 0x40 ;  /* 0x0000004011119836 */ /* 0x000fce0000000000 */
.L_x_42:
[----:B------:R-:W-:Y:S01]  /*2f00*/  LEA R26, R15, 0xc0800000, 0x17 ;  /* 0xc08000000f1a7811 */ /* 0x000fe200078eb8ff */
[----:B------:R-:W-:Y:S01]  /*2f10*/  VIADD R18, R18, 0xffffff81 ;  /* 0xffffff8112127836 */ /* 0x000fe20000000000 */
[----:B------:R-:W-:Y:S03]  /*2f20*/  BSSY.RECONVERGENT B2, `(.L_x_47) ;  /* 0x0000035000027945 */ /* 0x000fe60003800200 */
[----:B------:R-:W-:Y:S02]  /*2f30*/  IMAD.IADD R26, R21, 0x1, -R26 ;  /* 0x00000001151a7824 */ /* 0x000fe400078e0a1a */
[C---:B------:R-:W-:Y:S01]  /*2f40*/  IMAD R0, R18.reuse, -0x800000, R23 ;  /* 0xff80000012007824 */ /* 0x040fe200078e0217 */
[----:B------:R-:W-:Y:S01]  /*2f50*/  IADD3 R18, PT, PT, R18, 0x7f, -R15 ;  /* 0x0000007f12127810 */ /* 0x000fe20007ffe80f */
[----:B------:R-:W0:Y:S01]  /*2f60*/  MUFU.RCP R22, R26 ;  /* 0x0000001a00167308 */ /* 0x000e220000001000 */
[----:B------:R-:W-:-:S03]  /*2f70*/  FADD.FTZ R19, -R26, -RZ ;  /* 0x800000ff1a137221 */ /* 0x000fc60000010100 */
[----:B------:R-:W-:Y:S02]  /*2f80*/  IMAD.IADD R17, R18, 0x1, R17 ;  /* 0x0000000112117824 */ /* 0x000fe400078e0211 */
[----:B0-----:R-:W-:-:S04]  /*2f90*/  FFMA R21, R22, R19, 1 ;  /* 0x3f80000016157423 */ /* 0x001fc80000000013 */
[----:B------:R-:W-:-:S04]  /*2fa0*/  FFMA R21, R22, R21, R22 ;  /* 0x0000001516157223 */ /* 0x000fc80000000016 */
[----:B------:R-:W-:-:S04]  /*2fb0*/  FFMA R22, R0, R21, RZ ;  /* 0x0000001500167223 */ /* 0x000fc800000000ff */
[----:B------:R-:W-:-:S04]  /*2fc0*/  FFMA R23, R19, R22, R0 ;  /* 0x0000001613177223 */ /* 0x000fc80000000000 */
[----:B------:R-:W-:-:S04]  /*2fd0*/  FFMA R22, R21, R23, R22 ;  /* 0x0000001715167223 */ /* 0x000fc80000000016 */
[----:B------:R-:W-:-:S04]  /*2fe0*/  FFMA R19, R19, R22, R0 ;  /* 0x0000001613137223 */ /* 0x000fc80000000000 */
[----:B------:R-:W-:-:S05]  /*2ff0*/  FFMA R0, R21, R19, R22 ;  /* 0x0000001315007223 */ /* 0x000fca0000000016 */
[----:B------:R-:W-:-:S04]  /*3000*/  SHF.R.U32.HI R15, RZ, 0x17, R0 ;  /* 0x00000017ff0f7819 */ /* 0x000fc80000011600 */
[----:B------:R-:W-:-:S05]  /*3010*/  LOP3.LUT R18, R15, 0xff, RZ, 0xc0, !PT ;  /* 0x000000ff0f127812 */ /* 0x000fca00078ec0ff */
[----:B------:R-:W-:-:S04]  /*3020*/  IMAD.IADD R15, R18, 0x1, R17 ;  /* 0x00000001120f7824 */ /* 0x000fc800078e0211 */
[----:B------:R-:W-:-:S05]  /*3030*/  VIADD R18, R15, 0xffffffff ;  /* 0xffffffff0f127836 */ /* 0x000fca0000000000 */
[----:B------:R-:W-:-:S13]  /*3040*/  ISETP.GE.U32.AND P0, PT, R18, 0xfe, PT ;  /* 0x000000fe1200780c */ /* 0x000fda0003f06070 */
[----:B------:R-:W-:Y:S05]  /*3050*/  @!P0 BRA `(.L_x_48) ;  /* 0x0000000000808947 */ /* 0x000fea0003800000 */
[----:B------:R-:W-:-:S13]  /*3060*/  ISETP.GT.AND P0, PT, R15, 0xfe, PT ;  /* 0x000000fe0f00780c */ /* 0x000fda0003f04270 */
[----:B------:R-:W-:Y:S05]  /*3070*/  @P0 BRA `(.L_x_49) ;  /* 0x00000000006c0947 */ /* 0x000fea0003800000 */
[----:B------:R-:W-:-:S13]  /*3080*/  ISETP.GE.AND P0, PT, R15, 0x1, PT ;  /* 0x000000010f00780c */ /* 0x000fda0003f06270 */
[----:B------:R-:W-:Y:S05]  /*3090*/  @P0 BRA `(.L_x_50) ;  /* 0x0000000000740947 */ /* 0x000fea0003800000 */
[----:B------:R-:W-:Y:S02]  /*30a0*/  ISETP.GE.AND P0, PT, R15, -0x18, PT ;  /* 0xffffffe80f00780c */ /* 0x000fe40003f06270 */
[----:B------:R-:W-:-:S11]  /*30b0*/  LOP3.LUT R0, R0, 0x80000000, RZ, 0xc0, !PT ;  /* 0x8000000000007812 */ /* 0x000fd600078ec0ff */
[----:B------:R-:W-:Y:S05]  /*30c0*/  @!P0 BRA `(.L_x_50) ;  /* 0x0000000000688947 */ /* 0x000fea0003800000 */
[CCC-:B------:R-:W-:Y:S01]  /*30d0*/  FFMA.RZ R17, R21.reuse, R19.reuse, R22.reuse ;  /* 0x0000001315117223 */ /* 0x1c0fe2000000c016 */
[CCC-:B------:R-:W-:Y:S01]  /*30e0*/  FFMA.RP R18, R21.reuse, R19.reuse, R22.reuse ;  /* 0x0000001315127223 */ /* 0x1c0fe20000008016 */
[----:B------:R-:W-:Y:S01]  /*30f0*/  FFMA.RM R21, R21, R19, R22 ;  /* 0x0000001315157223 */ /* 0x000fe20000004016 */
[C---:B------:R-:W-:Y:S01]  /*3100*/  VIADD R19, R15.reuse, 0x20 ;  /* 0x000000200f137836 */ /* 0x040fe20000000000 */
[----:B------:R-:W-:Y:S02]  /*3110*/  ISETP.NE.AND P2, PT, R15, RZ, PT ;  /* 0x000000ff0f00720c */ /* 0x000fe40003f45270 */
[----:B------:R-:W-:Y:S02]  /*3120*/  LOP3.LUT R17, R17, 0x7fffff, RZ, 0xc0, !PT ;  /* 0x007fffff11117812 */ /* 0x000fe400078ec0ff */
[----:B------:R-:W-:Y:S01]  /*3130*/  ISETP.NE.AND P1, PT, R15, RZ, PT ;  /* 0x000000ff0f00720c */ /* 0x000fe20003f25270 */
[----:B------:R-:W-:Y:S01]  /*3140*/  IMAD.MOV R15, RZ, RZ, -R15 ;  /* 0x000000ffff0f7224 */ /* 0x000fe200078e0a0f */
[----:B------:R-:W-:-:S02]  /*3150*/  LOP3.LUT R22, R17, 0x800000, RZ, 0xfc, !PT ;  /* 0x0080000011167812 */ /* 0x000fc400078efcff */
[----:B------:R-:W-:Y:S02]  /*3160*/  FSETP.NEU.FTZ.AND P0, PT, R18, R21, PT ;  /* 0x000000151200720b */ /* 0x000fe40003f1d000 */
[----:B------:R-:W-:Y:S02]  /*3170*/  SHF.L.U32 R19, R22, R19, RZ ;  /* 0x0000001316137219 */ /* 0x000fe400000006ff */
[----:B------:R-:W-:Y:S02]  /*3180*/  SEL R15, R15, RZ, P2 ;  /* 0x000000ff0f0f7207 */ /* 0x000fe40001000000 */
[----:B------:R-:W-:Y:S02]  /*3190*/  ISETP.NE.AND P1, PT, R19, RZ, P1 ;  /* 0x000000ff1300720c */ /* 0x000fe40000f25270 */
[----:B------:R-:W-:Y:S02]  /*31a0*/  SHF.R.U32.HI R22, RZ, R15, R22 ;  /* 0x0000000fff167219 */ /* 0x000fe40000011616 */
[----:B------:R-:W-:-:S02]  /*31b0*/  PLOP3.LUT P0, PT, P0, P1, PT, 0xf8, 0x8f ;  /* 0x00000000008f781c */ /* 0x000fc40000703f70 */
[----:B------:R-:W-:Y:S02]  /*31c0*/  SHF.R.U32.HI R17, RZ, 0x1, R22 ;  /* 0x00000001ff117819 */ /* 0x000fe40000011616 */
[----:B------:R-:W-:-:S04]  /*31d0*/  SEL R18, RZ, 0x1, !P0 ;  /* 0x00000001ff127807 */ /* 0x000fc80004000000 */
[----:B------:R-:W-:-:S04]  /*31e0*/  LOP3.LUT R15, R18, 0x1, R17, 0xf8, !PT ;  /* 0x00000001120f7812 */ /* 0x000fc800078ef811 */
[----:B------:R-:W-:-:S05]  /*31f0*/  LOP3.LUT R22, R15, R22, RZ, 0xc0, !PT ;  /* 0x000000160f167212 */ /* 0x000fca00078ec0ff */
[----:B------:R-:W-:-:S05]  /*3200*/  IMAD.IADD R17, R17, 0x1, R22 ;  /* 0x0000000111117824 */ /* 0x000fca00078e0216 */
[----:B------:R-:W-:Y:S01]  /*3210*/  LOP3.LUT R0, R17, R0, RZ, 0xfc, !PT ;  /* 0x0000000011007212 */ /* 0x000fe200078efcff */
[----:B------:R-:W-:Y:S06]  /*3220*/  BRA `(.L_x_50) ;  /* 0x0000000000107947 */ /* 0x000fec0003800000 */
.L_x_49:
[----:B------:R-:W-:-:S04]  /*3230*/  LOP3.LUT R0, R0, 0x80000000, RZ, 0xc0, !PT ;  /* 0x8000000000007812 */ /* 0x000fc800078ec0ff */
[----:B------:R-:W-:Y:S01]  /*3240*/  LOP3.LUT R0, R0, 0x7f800000, RZ, 0xfc, !PT ;  /* 0x7f80000000007812 */ /* 0x000fe200078efcff */
[----:B------:R-:W-:Y:S06]  /*3250*/  BRA `(.L_x_50) ;  /* 0x0000000000047947 */ /* 0x000fec0003800000 */
.L_x_48:
[----:B------:R-:W-:-:S07]  /*3260*/  IMAD R0, R17, 0x800000, R0 ;  /* 0x0080000011007824 */ /* 0x000fce00078e0200 */
.L_x_50:
[----:B------:R-:W-:Y:S05]  /*3270*/  BSYNC.RECONVERGENT B2 ;  /* 0x0000000000027941 */ /* 0x000fea0003800200 */
.L_x_47:
[----:B------:R-:W-:Y:S05]  /*3280*/  BRA `(.L_x_51) ;  /* 0x0000000000207947 */ /* 0x000fea0003800000 */
.L_x_46:
[----:B------:R-:W-:-:S04]  /*3290*/  LOP3.LUT R21, R21, 0x80000000, R23, 0x48, !PT ;  /* 0x8000000015157812 */ /* 0x000fc800078e4817 */
[----:B------:R-:W-:Y:S01]  /*32a0*/  LOP3.LUT R0, R21, 0x7f800000, RZ, 0xfc, !PT ;  /* 0x7f80000015007812 */ /* 0x000fe200078efcff */
[----:B------:R-:W-:Y:S06]  /*32b0*/  BRA `(.L_x_51) ;  /* 0x0000000000147947 */ /* 0x000fec0003800000 */
.L_x_45:
[----:B------:R-:W-:Y:S01]  /*32c0*/  LOP3.LUT R0, R21, 0x80000000, R23, 0x48, !PT ;  /* 0x8000000015007812 */ /* 0x000fe200078e4817 */
[----:B------:R-:W-:Y:S06]  /*32d0*/  BRA `(.L_x_51) ;  /* 0x00000000000c7947 */ /* 0x000fec0003800000 */
.L_x_44:
[----:B------:R-:W0:Y:S01]  /*32e0*/  MUFU.RSQ R0, -QNAN ;  /* 0xffc0000000007908 */ /* 0x000e220000001400 */
[----:B------:R-:W-:Y:S05]  /*32f0*/  BRA `(.L_x_51) ;  /* 0x0000000000047947 */ /* 0x000fea0003800000 */
.L_x_43:
[----:B------:R-:W-:-:S07]  /*3300*/  FADD.FTZ R0, R23, R21 ;  /* 0x0000001517007221 */ /* 0x000fce0000010000 */
.L_x_51:
[----:B------:R-:W-:Y:S05]  /*3310*/  BSYNC.RECONVERGENT B1 ;  /* 0x0000000000017941 */ /* 0x000fea0003800200 */
.L_x_41:
[----:B------:R-:W-:-:S04]  /*3320*/  IMAD.MOV.U32 R17, RZ, RZ, 0x0 ;  /* 0x00000000ff117424 */ /* 0x000fc800078e00ff */
[----:B0-----:R-:W-:Y:S05]  /*3330*/  RET.REL.NODEC R16 `(_Z17nms_normal_kernelifPKfPl) ;  /* 0xffffffcc10307950 */ /* 0x001fea0003c3ffff */
.L_x_52:
[----:B------:R-:W-:-:S00]  /*3340*/  BRA `(.L_x_52) ;  /* 0xfffffffc00fc7947 */ /* 0x000fc0000383ffff */
[----:B------:R-:W-:-:S00]  /*3350*/  NOP ;  /* 0x0000000000007918 */ /* 0x000fc00000000000 */
        /* <DEDUP_REMOVED lines=10> */
.L_x_349:


//--------------------- .text._Z24parsing_box_confs_kerneliPKfiS0_Pf --------------------------
	.section	.text._Z24parsing_box_confs_kerneliPKfiS0_Pf,"ax",@progbits
	.align	128
        .global         _Z24parsing_box_confs_kerneliPKfiS0_Pf
        .type           _Z24parsing_box_confs_kerneliPKfiS0_Pf,@function
        .size           _Z24parsing_box_confs_kerneliPKfiS0_Pf,(.L_x_350 - _Z24parsing_box_confs_kerneliPKfiS0_Pf)
        .other          _Z24parsing_box_confs_kerneliPKfiS0_Pf,@"STO_CUDA_ENTRY STV_DEFAULT"
_Z24parsing_box_confs_kerneliPKfiS0_Pf:
.text._Z24parsing_box_confs_kerneliPKfiS0_Pf:
[----:B------:R-:W-:Y:S01]  /*0000*/  LDC R1, c[0x0][0x37c] ;  /* 0x0000df00ff017b82 */ /* 0x000fe20000000800 */
[----:B------:R-:W0:Y:S01]  /*0010*/  S2R R0, SR_CTAID.X ;  /* 0x0000000000007919 */ /* 0x000e220000002500 */
[----:B------:R-:W1:Y:S01]  /*0020*/  LDCU UR4, c[0x0][0x380] ;  /* 0x00007000ff0477ac */ /* 0x000e620008000800 */
[----:B------:R-:W0:Y:S02]  /*0030*/  S2R R3, SR_TID.X ;  /* 0x0000000000037919 */ /* 0x000e240000002100 */
[----:B0-----:R-:W-:-:S05]  /*0040*/  IMAD R0, R0, 0x200, R3 ;  /* 0x0000020000007824 */ /* 0x001fca00078e0203 */
[----:B-1----:R-:W-:-:S13]  /*0050*/  ISETP.GE.AND P0, PT, R0, UR4, PT ;  /* 0x0000000400007c0c */ /* 0x002fda000bf06270 */
[----:B------:R-:W-:Y:S05]  /*0060*/  @P0 EXIT ;  /* 0x000000000000094d */ /* 0x000fea0003800000 */
[----:B------:R-:W0:Y:S01]  /*0070*/  LDC.64 R10, c[0x0][0x388] ;  /* 0x0000e200ff0a7b82 */ /* 0x000e220000000a00 */
[----:B------:R-:W1:Y:S01]  /*0080*/  LDCU.64 UR4, c[0x0][0x358] ;  /* 0x00006b00ff0477ac */ /* 0x000e620008000a00 */
[----:B------:R-:W-:-:S04]  /*0090*/  IMAD.SHL.U32 R3, R0, 0x8, RZ ;  /* 0x0000000800037824 */ /* 0x000fc800078e00ff */
[----:B0-----:R-:W-:-:S05]  /*00a0*/  IMAD.WIDE R10, R3, 0x4, R10 ;  /* 0x00000004030a7825 */ /* 0x001fca00078e020a */
[----:B-1----:R-:W2:Y:S04]  /*00b0*/  LDG.E R2, desc[UR4][R10.64+0x10] ;  /* 0x000010040a027981 */ /* 0x002ea8000c1e1900 */
[----:B------:R-:W2:Y:S04]  /*00c0*/  LDG.E R3, desc[UR4][R10.64+0x18] ;  /* 0x000018040a037981 */ /* 0x000ea8000c1e1900 */
[----:B------:R-:W3:Y:S04]  /*00d0*/  LDG.E R4, desc[UR4][R10.64] ;  /* 0x000000040a047981 */ /* 0x000ee8000c1e1900 */
[----:B------:R-:W3:Y:S04]  /*00e0*/  LDG.E R5, desc[UR4][R10.64+0x8] ;  /* 0x000008040a057981 */ /* 0x000ee8000c1e1900 */
[----:B------:R0:W5:Y:S01]  /*00f0*/  LDG.E R7, desc[UR4][R10.64+0x4] ;  /* 0x000004040a077981 */ /* 0x000162000c1e1900 */
[----:B------:R-:W-:Y:S01]  /*0100*/  BSSY.RECONVERGENT B2, `(.L_x_53) ;  /* 0x0000155000027945 */ /* 0x000fe20003800200 */
[----:B------:R-:W-:Y:S01]  /*0110*/  HFMA2 R8, -RZ, RZ, 0, 0 ;  /* 0x00000000ff087431 */ /* 0x000fe200000001ff */
[----:B--2---:R-:W-:-:S04]  /*0120*/  FMNMX R6, R2, R3, PT ;  /* 0x0000000302067209 */ /* 0x004fc80003800000 */
[----:B---3--:R-:W-:Y:S02]  /*0130*/  FMNMX3 R12, R4, R5, R6, PT ;  /* 0x00000005040c7276 */ /* 0x008fe40003800006 */
[----:B------:R-:W-:-:S04]  /*0140*/  FMNMX R6, R2, R3, !PT ;  /* 0x0000000302067209 */ /* 0x000fc80007800000 */
[----:B------:R-:W-:Y:S01]  /*0150*/  FMNMX3 R9, R4, R5, R6, !PT ;  /* 0x0000000504097276 */ /* 0x000fe20007800006 */
[----:B------:R-:W-:Y:S01]  /*0160*/  F2I.TRUNC.NTZ R12, R12 ;  /* 0x0000000c000c7305 */ /* 0x000fe2000020f100 */
[----:B------:R-:W-:-:S07]  /*0170*/  IMAD.MOV.U32 R6, RZ, RZ, RZ ;  /* 0x000000ffff067224 */ /* 0x000fce00078e00ff */
[----:B------:R-:W1:Y:S02]  /*0180*/  F2I.TRUNC.NTZ R9, R9 ;  /* 0x0000000900097305 */ /* 0x000e64000020f100 */
[----:B-1----:R-:W-:-:S13]  /*0190*/  ISETP.GT.AND P0, PT, R12, R9, PT ;  /* 0x000000090c00720c */ /* 0x002fda0003f04270 */
[----:B0-----:R-:W-:Y:S05]  /*01a0*/  @P0 BRA `(.L_x_54) ;  /* 0x0000001400280947 */ /* 0x001fea0003800000 */
[----:B------:R-:W2:Y:S04]  /*01b0*/  LDG.E R13, desc[UR4][R10.64+0x14] ;  /* 0x000014040a0d7981 */ /* 0x000ea8000c1e1900 */
[----:B------:R-:W3:Y:S04]  /*01c0*/  LDG.E R8, desc[UR4][R10.64+0x1c] ;  /* 0x00001c040a087981 */ /* 0x000ee8000c1e1900 */
[----:B------:R-:W4:Y:S01]  /*01d0*/  LDG.E R6, desc[UR4][R10.64+0xc] ;  /* 0x00000c040a067981 */ /* 0x000f22000c1e1900 */
[----:B-----5:R-:W-:Y:S01]  /*01e0*/  F2F.F64.F32 R56, R7 ;  /* 0x0000000700387310 */ /* 0x020fe20000201800 */
[----:B------:R-:W0:Y:S07]  /*01f0*/  LDC R18, c[0x0][0x390] ;  /* 0x0000e400ff127b82 */ /* 0x000e2e0000000800 */
[----:B--2---:R-:W-:Y:S01]  /*0200*/  F2F.F64.F32 R52, R13 ;  /* 0x0000000d00347310 */ /* 0x004fe20000201800 */
[C---:B---3--:R-:W-:Y:S01]  /*0210*/  FMNMX R9, R13.reuse, R8, PT ;  /* 0x000000080d097209 */ /* 0x048fe20003800000 */
[--C-:B------:R-:W-:Y:S01]  /*0220*/  FADD R44, -R13, R8.reuse ;  /* 0x000000080d2c7221 */ /* 0x100fe20000000100 */
[----:B------:R-:W-:-:S02]  /*0230*/  FADD R42, R7, -R8 ;  /* 0x80000008072a7221 */ /* 0x000fc40000000000 */
[----:B----4-:R-:W-:-:S03]  /*0240*/  FMNMX3 R9, R7, R6, R9, PT ;  /* 0x0000000607097276 */ /* 0x010fc60003800009 */
[----:B------:R-:W-:Y:S01]  /*0250*/  F2F.F64.F32 R54, R6 ;  /* 0x0000000600367310 */ /* 0x000fe20000201800 */
[----:B------:R-:W-:Y:S01]  /*0260*/  FADD R48, -R7, R6 ;  /* 0x0000000607307221 */ /* 0x000fe20000000100 */
[----:B------:R-:W-:-:S06]  /*0270*/  FADD R46, -R6, R13 ;  /* 0x0000000d062e7221 */ /* 0x000fcc0000000100 */
[----:B------:R-:W1:Y:S08]  /*0280*/  F2I.TRUNC.NTZ R9, R9 ;  /* 0x0000000900097305 */ /* 0x000e70000020f100 */
[----:B------:R2:W-:Y:S01]  /*0290*/  F2F.F64.F32 R50, R8 ;  /* 0x0000000800327310 */ /* 0x0005e20000201800 */
[----:B-1----:R-:W-:-:S07]  /*02a0*/  VIADD R16, R9, 0x1 ;  /* 0x0000000109107836 */ /* 0x002fce0000000000 */
[----:B------:R-:W1:Y:S01]  /*02b0*/  I2F.F64 R14, R9 ;  /* 0x00000009000e7312 */ /* 0x000e620000201c00 */
[----:B--2---:R-:W-:-:S04]  /*02c0*/  FMNMX R8, R13, R8, !PT ;  /* 0x000000080d087209 */ /* 0x004fc80007800000 */
[----:B------:R-:W-:Y:S01]  /*02d0*/  FMNMX3 R13, R7, R6, R8, !PT ;  /* 0x00000006070d7276 */ /* 0x000fe20007800008 */
[----:B------:R-:W-:Y:S02]  /*02e0*/  IMAD.MOV.U32 R8, RZ, RZ, RZ ;  /* 0x000000ffff087224 */ /* 0x000fe400078e00ff */
[----:B------:R-:W2:Y:S01]  /*02f0*/  I2F.F64 R10, R16 ;  /* 0x00000010000a7312 */ /* 0x000ea20000201c00 */
[----:B------:R-:W-:Y:S01]  /*0300*/  IMAD.MOV.U32 R6, RZ, RZ, RZ ;  /* 0x000000ffff067224 */ /* 0x000fe200078e00ff */
[----:B-1----:R-:W-:-:S06]  /*0310*/  DADD R14, R14, 0.5 ;  /* 0x3fe000000e0e7429 */ /* 0x002fcc0000000000 */
[----:B------:R-:W1:Y:S01]  /*0320*/  F2F.F64.F32 R48, R48 ;  /* 0x0000003000307310 */ /* 0x000e620000201800 */
[----:B--2---:R-:W-:-:S07]  /*0330*/  DADD R10, R10, 0.5 ;  /* 0x3fe000000a0a7429 */ /* 0x004fce0000000000 */
[----:B------:R-:W2:Y:S01]  /*0340*/  F2F.F64.F32 R46, R46 ;  /* 0x0000002e002e7310 */ /* 0x000ea20000201800 */
[--C-:B------:R-:W-:Y:S02]  /*0350*/  DADD R40, -R56, R14.reuse ;  /* 0x0000000038287229 */ /* 0x100fe4000000010e */
[--C-:B------:R-:W-:Y:S02]  /*0360*/  DADD R38, -R54, R14.reuse ;  /* 0x0000000036267229 */ /* 0x100fe4000000010e */
[----:B------:R-:W-:Y:S02]  /*0370*/  DADD R36, -R52, R14 ;  /* 0x0000000034247229 */ /* 0x000fe4000000010e */
[--C-:B------:R-:W-:Y:S01]  /*0380*/  DADD R34, -R56, R10.reuse ;  /* 0x0000000038227229 */ /* 0x100fe2000000010a */
[----:B------:R-:W3:Y:S01]  /*0390*/  F2F.F64.F32 R44, R44 ;  /* 0x0000002c002c7310 */ /* 0x000ee20000201800 */
[--C-:B------:R-:W-:Y:S02]  /*03a0*/  DADD R32, -R54, R10.reuse ;  /* 0x0000000036207229 */ /* 0x100fe4000000010a */
[----:B------:R-:W-:-:S02]  /*03b0*/  DADD R30, -R52, R10 ;  /* 0x00000000341e7229 */ /* 0x000fc4000000010a */
[----:B------:R-:W-:Y:S02]  /*03c0*/  DADD R28, -R50, R10 ;  /* 0x00000000321c7229 */ /* 0x000fe4000000010a */
[----:B-1----:R-:W-:Y:S01]  /*03d0*/  DMUL R40, R48, R40 ;  /* 0x0000002830287228 */ /* 0x002fe20000000000 */
[----:B------:R-:W1:Y:S01]  /*03e0*/  F2F.F64.F32 R42, R42 ;  /* 0x0000002a002a7310 */ /* 0x000e620000201800 */
[----:B--2---:R-:W-:Y:S01]  /*03f0*/  DMUL R38, R46, R38 ;  /* 0x000000262e267228 */ /* 0x004fe20000000000 */
[----:B0-----:R-:W-:Y:S01]  /*0400*/  IMAD R11, R9, R18, R18 ;  /* 0x00000012090b7224 */ /* 0x001fe200078e0212 */
[----:B------:R-:W-:Y:S02]  /*0410*/  DMUL R34, R48, R34 ;  /* 0x0000002230227228 */ /* 0x000fe40000000000 */
[----:B------:R-:W-:Y:S02]  /*0420*/  DMUL R32, R46, R32 ;  /* 0x000000202e207228 */ /* 0x000fe40000000000 */
[C---:B---3--:R-:W-:Y:S01]  /*0430*/  DMUL R36, R44.reuse, R36 ;  /* 0x000000242c247228 */ /* 0x048fe20000000000 */
[----:B------:R0:W2:Y:S01]  /*0440*/  F2I.TRUNC.NTZ R10, R13 ;  /* 0x0000000d000a7305 */ /* 0x0000a2000020f100 */
[----:B------:R-:W-:-:S02]  /*0450*/  DMUL R30, R44, R30 ;  /* 0x0000001e2c1e7228 */ /* 0x000fc40000000000 */
[----:B-1----:R-:W-:-:S11]  /*0460*/  DMUL R28, R42, R28 ;  /* 0x0000001c2a1c7228 */ /* 0x002fd60000000000 */
.L_x_86:
[----:B--2---:R-:W-:Y:S01]  /*0470*/  ISETP.GE.AND P0, PT, R10, R9, PT ;  /* 0x000000090a00720c */ /* 0x004fe20003f06270 */
[----:B------:R-:W-:-:S12]  /*0480*/  BSSY.RECONVERGENT B1, `(.L_x_55) ;  /* 0x0000116000017945 */ /* 0x000fd80003800200 */
[----:B------:R-:W-:Y:S05]  /*0490*/  @!P0 BRA `(.L_x_56) ;  /* 0x0000001000508947 */ /* 0x000fea0003800000 */
[----:B------:R-:W1:Y:S01]  /*04a0*/  I2F.F64 R60, R12 ;  /* 0x0000000c003c7312 */ /* 0x000e620000201c00 */
[----:B------:R-:W-:Y:S01]  /*04b0*/  FADD R26, -R4, R5 ;  /* 0x00000005041a7221 */ /* 0x000fe20000000100 */
[----:B------:R-:W-:Y:S01]  /*04c0*/  FADD R24, -R5, R2 ;  /* 0x0000000205187221 */ /* 0x000fe20000000100 */
[--C-:B------:R-:W-:Y:S01]  /*04d0*/  FADD R22, -R2, R3.reuse ;  /* 0x0000000302167221 */ /* 0x100fe20000000100 */
[----:B------:R-:W-:Y:S01]  /*04e0*/  FADD R62, R4, -R3 ;  /* 0x80000003043e7221 */ /* 0x000fe20000000000 */
[----:B0-----:R-:W-:Y:S01]  /*04f0*/  IADD3 R13, PT, PT, R10, 0x1, -R9 ;  /* 0x000000010a0d7810 */ /* 0x001fe20007ffe809 */
[----:B------:R-:W-:Y:S02]  /*0500*/  BSSY.RECONVERGENT B0, `(.L_x_57) ;  /* 0x000007b000007945 */ /* 0x000fe40003800200 */
[----:B------:R-:W0:Y:S01]  /*0510*/  F2F.F64.F32 R58, R4 ;  /* 0x00000004003a7310 */ /* 0x000e220000201800 */
[----:B------:R-:W-:Y:S02]  /*0520*/  LOP3.LUT P0, RZ, R13, 0x3, RZ, 0xc0, !PT ;  /* 0x000000030dff7812 */ /* 0x000fe4000780c0ff */
[----:B------:R-:W-:Y:S01]  /*0530*/  MOV R13, R9 ;  /* 0x00000009000d7202 */ /* 0x000fe20000000f00 */
[----:B-1----:R-:W-:-:S04]  /*0540*/  DADD R60, R60, 0.5 ;  /* 0x3fe000003c3c7429 */ /* 0x002fc80000000000 */
[----:B------:R-:W1:Y:S04]  /*0550*/  F2F.F64.F32 R18, R5 ;  /* 0x0000000500127310 */ /* 0x000e680000201800 */
[----:B0-----:R-:W-:-:S04]  /*0560*/  DADD R58, R60, -R58 ;  /* 0x000000003c3a7229 */ /* 0x001fc8000000083a */
[----:B------:R-:W0:Y:S01]  /*0570*/  F2F.F64.F32 R16, R2 ;  /* 0x0000000200107310 */ /* 0x000e220000201800 */
[----:B-1----:R-:W-:-:S07]  /*0580*/  DADD R18, R60, -R18 ;  /* 0x000000003c127229 */ /* 0x002fce0000000812 */
[----:B------:R-:W1:Y:S01]  /*0590*/  F2F.F64.F32 R14, R3 ;  /* 0x00000003000e7310 */ /* 0x000e620000201800 */
[----:B0-----:R-:W-:-:S07]  /*05a0*/  DADD R16, R60, -R16 ;  /* 0x000000003c107229 */ /* 0x001fce0000000810 */
[----:B------:R-:W0:Y:S01]  /*05b0*/  F2F.F64.F32 R26, R26 ;  /* 0x0000001a001a7310 */ /* 0x000e220000201800 */
[----:B-1----:R-:W-:-:S07]  /*05c0*/  DADD R14, R60, -R14 ;  /* 0x000000003c0e7229 */ /* 0x002fce000000080e */
[----:B------:R-:W1:Y:S01]  /*05d0*/  F2F.F64.F32 R24, R24 ;  /* 0x0000001800187310 */ /* 0x000e620000201800 */
[----:B0-----:R-:W-:-:S07]  /*05e0*/  DMUL R26, R58, R26 ;  /* 0x0000001a3a1a7228 */ /* 0x001fce0000000000 */
[----:B------:R-:W0:Y:S01]  /*05f0*/  F2F.F64.F32 R22, R22 ;  /* 0x0000001600167310 */ /* 0x000e220000201800 */
[----:B-1----:R-:W-:-:S07]  /*0600*/  DMUL R24, R18, R24 ;  /* 0x0000001812187228 */ /* 0x002fce0000000000 */
[----:B------:R-:W1:Y:S01]  /*0610*/  F2F.F64.F32 R20, R62 ;  /* 0x0000003e00147310 */ /* 0x000e620000201800 */
[----:B0-----:R-:W-:Y:S02]  /*0620*/  DMUL R22, R16, R22 ;  /* 0x0000001610167228 */ /* 0x001fe40000000000 */
[----:B-1----:R-:W-:Y:S01]  /*0630*/  DMUL R20, R14, R20 ;  /* 0x000000140e147228 */ /* 0x002fe20000000000 */
[----:B------:R-:W-:Y:S10]  /*0640*/  @!P0 BRA `(.L_x_58) ;  /* 0x0000000400988947 */ /* 0x000ff40003800000 */
[----:B------:R-:W0:Y:S01]  /*0650*/  I2F.F64 R14, R9 ;  /* 0x00000009000e7312 */ /* 0x000e220000201c00 */
[----:B------:R-:W-:Y:S01]  /*0660*/  DADD R58, R40, R26 ;  /* 0x00000000283a7229 */ /* 0x000fe2000000001a */
[----:B------:R-:W-:Y:S01]  /*0670*/  BSSY.RECONVERGENT B3, `(.L_x_59) ;  /* 0x000001b000037945 */ /* 0x000fe20003800200 */
[----:B------:R-:W-:-:S03]  /*0680*/  DADD R16, R36, R22 ;  /* 0x0000000024107229 */ /* 0x000fc60000000016 */
[----:B------:R-:W-:Y:S01]  /*0690*/  BSSY.RELIABLE B4, `(.L_x_60) ;  /* 0x0000010000047945 */ /* 0x000fe20003800100 */
[----:B0-----:R-:W-:Y:S02]  /*06a0*/  DADD R18, R14, 0.5 ;  /* 0x3fe000000e127429 */ /* 0x001fe40000000000 */
[----:B------:R-:W-:-:S06]  /*06b0*/  DADD R14, R38, R24 ;  /* 0x00000000260e7229 */ /* 0x000fcc0000000018 */
[----:B------:R-:W-:Y:S02]  /*06c0*/  DADD R18, -R50, R18 ;  /* 0x0000000032127229 */ /* 0x000fe40000000112 */
[----:B------:R-:W-:-:S06]  /*06d0*/  DSETP.GEU.AND P0, PT, R14, RZ, PT ;  /* 0x000000ff0e00722a */ /* 0x000fcc0003f0e000 */
[----:B------:R-:W-:Y:S02]  /*06e0*/  DFMA R18, R42, R18, R20 ;  /* 0x000000122a12722b */ /* 0x000fe40000000014 */
[----:B------:R-:W-:-:S06]  /*06f0*/  DSETP.LT.AND P0, PT, R58, RZ, !P0 ;  /* 0x000000ff3a00722a */ /* 0x000fcc0004701000 */
[----:B------:R-:W-:Y:S02]  /*0700*/  DSETP.LT.AND P0, PT, R16, RZ, P0 ;  /* 0x000000ff1000722a */ /* 0x000fe40000701000 */
[----:B------:R-:W-:-:S14]  /*0710*/  DSETP.LT.AND P1, PT, R18, RZ, PT ;  /* 0x000000ff1200722a */ /* 0x000fdc0003f21000 */
[----:B------:R-:W-:Y:S05]  /*0720*/  @P0 BRA P1, `(.L_x_61) ;  /* 0x0000000000180947 */ /* 0x000fea0000800000 */
[----:B------:R-:W-:-:S06]  /*0730*/  DSETP.GT.AND P0, PT, R14, RZ, PT ;  /* 0x000000ff0e00722a */ /* 0x000fcc0003f04000 */
[----:B------:R-:W-:-:S06]  /*0740*/  DSETP.LEU.OR P0, PT, R58, RZ, !P0 ;  /* 0x000000ff3a00722a */ /* 0x000fcc000470b400 */
[----:B------:R-:W-:-:S06]  /*0750*/  DSETP.LEU.OR P0, PT, R16, RZ, P0 ;  /* 0x000000ff1000722a */ /* 0x000fcc000070b400 */
[----:B------:R-:W-:-:S14]  /*0760*/  DSETP.LEU.OR P0, PT, R18, RZ, P0 ;  /* 0x000000ff1200722a */ /* 0x000fdc000070b400 */
[----:B------:R-:W-:Y:S05]  /*0770*/  @P0 BREAK.RELIABLE B4 ;  /* 0x0000000000040942 */ /* 0x000fea0003800100 */
[----:B------:R-:W-:Y:S05]  /*0780*/  @P0 BRA `(.L_x_62) ;  /* 0x0000000000240947 */ /* 0x000fea0003800000 */
.L_x_61:
[----:B------:R-:W-:Y:S05]  /*0790*/  BSYNC.RELIABLE B4 ;  /* 0x0000000000047941 */ /* 0x000fea0003800100 */
.L_x_60:
[----:B------:R-:W0:Y:S01]  /*07a0*/  LDC.64 R14, c[0x0][0x398] ;  /* 0x0000e600ff0e7b82 */ /* 0x000e220000000a00 */
[----:B------:R-:W1:Y:S02]  /*07b0*/  LDCU UR6, c[0x0][0x390] ;  /* 0x00007200ff0677ac */ /* 0x000e640008000800 */
[----:B-1----:R-:W-:-:S04]  /*07c0*/  IMAD R13, R9, UR6, R12 ;  /* 0x00000006090d7c24 */ /* 0x002fc8000f8e020c */
[----:B0-----:R-:W-:-:S06]  /*07d0*/  IMAD.WIDE R14, R13, 0x4, R14 ;  /* 0x000000040d0e7825 */ /* 0x001fcc00078e020e */
[----:B------:R-:W2:Y:S02]  /*07e0*/  LDG.E R15, desc[UR4][R14.64] ;  /* 0x000000040e0f7981 */ /* 0x000ea4000c1e1900 */
[----:B--2---:R-:W-:-:S13]  /*07f0*/  FSETP.GE.AND P0, PT, R15, RZ, PT ;  /* 0x000000ff0f00720b */ /* 0x004fda0003f06000 */
[----:B------:R-:W-:Y:S01]  /*0800*/  @P0 FADD R6, R6, R15 ;  /* 0x0000000f06060221 */ /* 0x000fe20000000000 */
[----:B------:R-:W-:-:S07]  /*0810*/  @P0 VIADD R8, R8, 0x1 ;  /* 0x0000000108080836 */ /* 0x000fce0000000000 */
.L_x_62:
[----:B------:R-:W-:Y:S05]  /*0820*/  BSYNC.RECONVERGENT B3 ;  /* 0x0000000000037941 */ /* 0x000fea0003800200 */
.L_x_59:
[----:B------:R-:W-:Y:S01]  /*0830*/  IADD3 R60, PT, PT, R10, 0x1, -R9 ;  /* 0x000000010a3c7810 */ /* 0x000fe20007ffe809 */
[----:B------:R-:W-:-:S03]  /*0840*/  VIADD R13, R9, 0x1 ;  /* 0x00000001090d7836 */ /* 0x000fc60000000000 */
[----:B------:R-:W-:-:S04]  /*0850*/  LOP3.LUT R60, R60, 0x3, RZ, 0xc0, !PT ;  /* 0x000000033c3c7812 */ /* 0x000fc800078ec0ff */
[----:B------:R-:W-:-:S13]  /*0860*/  ISETP.NE.AND P0, PT, R60, 0x1, PT ;  /* 0x000000013c00780c */ /* 0x000fda0003f05270 */
[----:B------:R-:W-:Y:S05]  /*0870*/  @!P0 BRA `(.L_x_58) ;  /* 0x00000004000c8947 */ /* 0x000fea0003800000 */
[----:B------:R-:W-:Y:S01]  /*0880*/  DADD R14, R32, R24 ;  /* 0x00000000200e7229 */ /* 0x000fe20000000018 */
[----:B------:R-:W-:Y:S01]  /*0890*/  BSSY.RECONVERGENT B3, `(.L_x_63) ;  /* 0x0000018000037945 */ /* 0x000fe20003800200 */
[----:B------:R-:W-:-:S03]  /*08a0*/  DADD R58, R34, R26 ;  /* 0x00000000223a7229 */ /* 0x000fc6000000001a */
[----:B------:R-:W-:Y:S01]  /*08b0*/  BSSY.RELIABLE B4, `(.L_x_64) ;  /* 0x000000e000047945 */ /* 0x000fe20003800100 */
[----:B------:R-:W-:Y:S02]  /*08c0*/  DADD R16, R28, R20 ;  /* 0x000000001c107229 */ /* 0x000fe40000000014 */
[----:B------:R-:W-:Y:S02]  /*08d0*/  DADD R18, R30, R22 ;  /* 0x000000001e127229 */ /* 0x000fe40000000016 */
[----:B------:R-:W-:-:S04]  /*08e0*/  DSETP.GEU.AND P0, PT, R14, RZ, PT ;  /* 0x000000ff0e00722a */ /* 0x000fc80003f0e000 */
[----:B------:R-:W-:Y:S02]  /*08f0*/  DSETP.LT.AND P1, PT, R16, RZ, PT ;  /* 0x000000ff1000722a */ /* 0x000fe40003f21000 */
[----:B------:R-:W-:-:S06]  /*0900*/  DSETP.LT.AND P0, PT, R58, RZ, !P0 ;  /* 0x000000ff3a00722a */ /* 0x000fcc0004701000 */
[----:B------:R-:W-:-:S14]  /*0910*/  DSETP.LT.AND P0, PT, R18, RZ, P0 ;  /* 0x000000ff1200722a */ /* 0x000fdc0000701000 */
[----:B------:R-:W-:Y:S05]  /*0920*/  @P0 BRA P1, `(.L_x_65) ;  /* 0x0000000000180947 */ /* 0x000fea0000800000 */
[----:B------:R-:W-:-:S06]  /*0930*/  DSETP.GT.AND P0, PT, R14, RZ, PT ;  /* 0x000000ff0e00722a */ /* 0x000fcc0003f04000 */
[----:B------:R-:W-:-:S06]  /*0940*/  DSETP.LEU.OR P0, PT, R58, RZ, !P0 ;  /* 0x000000ff3a00722a */ /* 0x000fcc000470b400 */
[----:B------:R-:W-:-:S06]  /*0950*/  DSETP.LEU.OR P0, PT, R18, RZ, P0 ;  /* 0x000000ff1200722a */ /* 0x000fcc000070b400 */
[----:B------:R-:W-:-:S14]  /*0960*/  DSETP.LEU.OR P0, PT, R16, RZ, P0 ;  /* 0x000000ff1000722a */ /* 0x000fdc000070b400 */
[----:B------:R-:W-:Y:S05]  /*0970*/  @P0 BREAK.RELIABLE B4 ;  /* 0x0000000000040942 */ /* 0x000fea0003800100 */
[----:B------:R-:W-:Y:S05]  /*0980*/  @P0 BRA `(.L_x_66) ;  /* 0x0000000000200947 */ /* 0x000fea0003800000 */
.L_x_65:
[----:B------:R-:W-:Y:S05]  /*0990*/  BSYNC.RELIABLE B4 ;  /* 0x0000000000047941 */ /* 0x000fea0003800100 */
.L_x_64:
[----:B------:R-:W0:Y:S01]  /*09a0*/  LDC.64 R14, c[0x0][0x398] ;  /* 0x0000e600ff0e7b82 */ /* 0x000e220000000a00 */
[----:B------:R-:W-:-:S04]  /*09b0*/  IMAD.IADD R13, R11, 0x1, R12 ;  /* 0x000000010b0d7824 */ /* 0x000fc800078e020c */
[----:B0-----:R-:W-:-:S06]  /*09c0*/  IMAD.WIDE R14, R13, 0x4, R14 ;  /* 0x000000040d0e7825 */ /* 0x001fcc00078e020e */
[----:B------:R-:W2:Y:S02]  /*09d0*/  LDG.E R15, desc[UR4][R14.64] ;  /* 0x000000040e0f7981 */ /* 0x000ea4000c1e1900 */
[----:B--2---:R-:W-:-:S13]  /*09e0*/  FSETP.GE.AND P0, PT, R15, RZ, PT ;  /* 0x000000ff0f00720b */ /* 0x004fda0003f06000 */
[----:B------:R-:W-:Y:S01]  /*09f0*/  @P0 FADD R6, R6, R15 ;  /* 0x0000000f06060221 */ /* 0x000fe20000000000 */
[----:B------:R-:W-:-:S07]  /*0a00*/  @P0 IADD3 R8, PT, PT, R8, 0x1, RZ ;  /* 0x0000000108080810 */ /* 0x000fce0007ffe0ff */
.L_x_66:
[----:B------:R-:W-:Y:S05]  /*0a10*/  BSYNC.RECONVERGENT B3 ;  /* 0x0000000000037941 */ /* 0x000fea0003800200 */
.L_x_63:
[----:B------:R-:W-:Y:S01]  /*0a20*/  ISETP.NE.AND P0, PT, R60, 0x2, PT ;  /* 0x000000023c00780c */ /* 0x000fe20003f05270 */
[----:B------:R-:W-:-:S12]  /*0a30*/  VIADD R13, R9, 0x2 ;  /* 0x00000002090d7836 */ /* 0x000fd80000000000 */
[----:B------:R-:W-:Y:S05]  /*0a40*/  @!P0 BRA `(.L_x_58) ;  /* 0x0000000000988947 */ /* 0x000fea0003800000 */
[----:B------:R-:W-:Y:S01]  /*0a50*/  VIADD R13, R9, 0x2 ;  /* 0x00000002090d7836 */ /* 0x000fe20000000000 */
[----:B------:R-:W-:Y:S03]  /*0a60*/  BSSY.RELIABLE B3, `(.L_x_67) ;  /* 0x000001b000037945 */ /* 0x000fe60003800100 */
[----:B------:R-:W0:Y:S02]  /*0a70*/  I2F.F64 R14, R13 ;  /* 0x0000000d000e7312 */ /* 0x000e240000201c00 */
[----:B0-----:R-:W-:-:S08]  /*0a80*/  DADD R14, R14, 0.5 ;  /* 0x3fe000000e0e7429 */ /* 0x001fd00000000000 */
[--C-:B------:R-:W-:Y:S02]  /*0a90*/  DADD R58, -R54, R14.reuse ;  /* 0x00000000363a7229 */ /* 0x100fe4000000010e */
[--C-:B------:R-:W-:Y:S02]  /*0aa0*/  DADD R16, -R56, R14.reuse ;  /* 0x0000000038107229 */ /* 0x100fe4000000010e */
[--C-:B------:R-:W-:Y:S02]  /*0ab0*/  DADD R18, -R50, R14.reuse ;  /* 0x0000000032127229 */ /* 0x100fe4000000010e */
[----:B------:R-:W-:Y:S02]  /*0ac0*/  DADD R14, -R52, R14 ;  /* 0x00000000340e7229 */ /* 0x000fe4000000010e */
[----:B------:R-:W-:Y:S02]  /*0ad0*/  DMUL R58, R46, R58 ;  /* 0x0000003a2e3a7228 */ /* 0x000fe40000000000 */
[----:B------:R-:W-:-:S02]  /*0ae0*/  DMUL R16, R48, R16 ;  /* 0x0000001030107228 */ /* 0x000fc40000000000 */
[----:B------:R-:W-:Y:S02]  /*0af0*/  DMUL R18, R42, R18 ;  /* 0x000000122a127228 */ /* 0x000fe40000000000 */
[----:B------:R-:W-:Y:S02]  /*0b00*/  DMUL R14, R44, R14 ;  /* 0x0000000e2c0e7228 */ /* 0x000fe40000000000 */
[----:B------:R-:W-:Y:S02]  /*0b10*/  DADD R58, R58, R24 ;  /* 0x000000003a3a7229 */ /* 0x000fe40000000018 */
[----:B------:R-:W-:Y:S02]  /*0b20*/  DADD R16, R16, R26 ;  /* 0x0000000010107229 */ /* 0x000fe4000000001a */
[----:B------:R-:W-:Y:S02]  /*0b30*/  DADD R18, R18, R20 ;  /* 0x0000000012127229 */ /* 0x000fe40000000014 */
[----:B------:R-:W-:-:S02]  /*0b40*/  DADD R14, R14, R22 ;  /* 0x000000000e0e7229 */ /* 0x000fc40000000016 */
[----:B------:R-:W-:-:S04]  /*0b50*/  DSETP.GEU.AND P0, PT, R58, RZ, PT ;  /* 0x000000ff3a00722a */ /* 0x000fc80003f0e000 */
[----:B------:R-:W-:Y:S02]  /*0b60*/  DSETP.LT.AND P1, PT, R18, RZ, PT ;  /* 0x000000ff1200722a */ /* 0x000fe40003f21000 */
[----:B------:R-:W-:-:S06]  /*0b70*/  DSETP.LT.AND P0, PT, R16, RZ, !P0 ;  /* 0x000000ff1000722a */ /* 0x000fcc0004701000 */
[----:B------:R-:W-:-:S14]  /*0b80*/  DSETP.LT.AND P0, PT, R14, RZ, P0 ;  /* 0x000000ff0e00722a */ /* 0x000fdc0000701000 */
[----:B------:R-:W-:Y:S05]  /*0b90*/  @P0 BRA P1, `(.L_x_68) ;  /* 0x00000000001c0947 */ /* 0x000fea0000800000 */
[----:B------:R-:W-:Y:S01]  /*0ba0*/  DSETP.GT.AND P0, PT, R58, RZ, PT ;  /* 0x000000ff3a00722a */ /* 0x000fe20003f04000 */
[----:B------:R-:W-:-:S05]  /*0bb0*/  VIADD R13, R9, 0x3 ;  /* 0x00000003090d7836 */ /* 0x000fca0000000000 */
[----:B------:R-:W-:-:S06]  /*0bc0*/  DSETP.LEU.OR P0, PT, R16, RZ, !P0 ;  /* 0x000000ff1000722a */ /* 0x000fcc000470b400 */
[----:B------:R-:W-:-:S06]  /*0bd0*/  DSETP.LEU.OR P0, PT, R14, RZ, P0 ;  /* 0x000000ff0e00722a */ /* 0x000fcc000070b400 */
[----:B------:R-:W-:-:S14]  /*0be0*/  DSETP.LEU.OR P0, PT, R18, RZ, P0 ;  /* 0x000000ff1200722a */ /* 0x000fdc000070b400 */
[----:B------:R-:W-:Y:S05]  /*0bf0*/  @P0 BREAK.RELIABLE B3 ;  /* 0x0000000000030942 */ /* 0x000fea0003800100 */
[----:B------:R-:W-:Y:S05]  /*0c00*/  @P0 BRA `(.L_x_58) ;  /* 0x0000000000280947 */ /* 0x000fea0003800000 */
.L_x_68:
[----:B------:R-:W-:Y:S05]  /*0c10*/  BSYNC.RELIABLE B3 ;  /* 0x0000000000037941 */ /* 0x000fea0003800100 */
.L_x_67:
[----:B------:R-:W0:Y:S01]  /*0c20*/  LDC.64 R14, c[0x0][0x398] ;  /* 0x0000e600ff0e7b82 */ /* 0x000e220000000a00 */
[----:B------:R-:W1:Y:S02]  /*0c30*/  LDCU UR6, c[0x0][0x390] ;  /* 0x00007200ff0677ac */ /* 0x000e640008000800 */
[----:B-1----:R-:W-:-:S05]  /*0c40*/  IADD3 R13, PT, PT, R12, UR6, R11 ;  /* 0x000000060c0d7c10 */ /* 0x002fca000fffe00b */
[----:B0-----:R-:W-:-:S06]  /*0c50*/  IMAD.WIDE R14, R13, 0x4, R14 ;  /* 0x000000040d0e7825 */ /* 0x001fcc00078e020e */
[----:B------:R-:W2:Y:S01]  /*0c60*/  LDG.E R15, desc[UR4][R14.64] ;  /* 0x000000040e0f7981 */ /* 0x000ea2000c1e1900 */
[----:B------:R-:W-:Y:S02]  /*0c70*/  IADD3 R13, PT, PT, R9, 0x3, RZ ;  /* 0x00000003090d7810 */ /* 0x000fe40007ffe0ff */
[----:B--2---:R-:W-:-:S13]  /*0c80*/  FSETP.GE.AND P0, PT, R15, RZ, PT ;  /* 0x000000ff0f00720b */ /* 0x004fda0003f06000 */
[----:B------:R-:W-:Y:S01]  /*0c90*/  @P0 FADD R6, R6, R15 ;  /* 0x0000000f06060221 */ /* 0x000fe20000000000 */
[----:B------:R-:W-:-:S07]  /*0ca0*/  @P0 VIADD R8, R8, 0x1 ;  /* 0x0000000108080836 */ /* 0x000fce0000000000 */
.L_x_58:
[----:B------:R-:W-:Y:S05]  /*0cb0*/  BSYNC.RECONVERGENT B0 ;  /* 0x0000000000007941 */ /* 0x000fea0003800200 */
.L_x_57:
[----:B------:R-:W-:-:S05]  /*0cc0*/  IMAD.IADD R14, R10, 0x1, -R9 ;  /* 0x000000010a0e7824 */ /* 0x000fca00078e0a09 */
[----:B------:R-:W-:-:S13]  /*0cd0*/  ISETP.GE.U32.AND P0, PT, R14, 0x3, PT ;  /* 0x000000030e00780c */ /* 0x000fda0003f06070 */
[----:B------:R-:W-:Y:S05]  /*0ce0*/  @!P0 BRA `(.L_x_56) ;  /* 0x00000008003c8947 */ /* 0x000fea0003800000 */
[----:B------:R-:W0:Y:S01]  /*0cf0*/  LDC R62, c[0x0][0x390] ;  /* 0x0000e400ff3e7b82 */ /* 0x000e220000000800 */
[C---:B------:R-:W-:Y:S01]  /*0d00*/  IADD3 R61, PT, PT, R13.reuse, 0x2, RZ ;  /* 0x000000020d3d7810 */ /* 0x040fe20007ffe0ff */
[C---:B------:R-:W-:Y:S02]  /*0d10*/  VIADD R15, R13.reuse, 0x3 ;  /* 0x000000030d0f7836 */ /* 0x040fe40000000000 */
[-C--:B0-----:R-:W-:Y:S02]  /*0d20*/  IMAD R63, R13, R62.reuse, R62 ;  /* 0x0000003e0d3f7224 */ /* 0x081fe400078e023e */
[-CC-:B------:R-:W-:Y:S02]  /*0d30*/  IMAD R60, R15, R62.reuse, R12.reuse ;  /* 0x0000003e0f3c7224 */ /* 0x180fe400078e020c */
[-CC-:B------:R-:W-:Y:S02]  /*0d40*/  IMAD R61, R61, R62.reuse, R12.reuse ;  /* 0x0000003e3d3d7224 */ /* 0x180fe400078e020c */
[----:B------:R-:W-:-:S02]  /*0d50*/  IMAD R62, R13, R62, R12 ;  /* 0x0000003e0d3e7224 */ /* 0x000fc400078e020c */
[----:B------:R-:W-:-:S07]  /*0d60*/  IMAD.IADD R63, R63, 0x1, R12 ;  /* 0x000000013f3f7824 */ /* 0x000fce00078e020c */
.L_x_85:
[----:B------:R-:W0:Y:S01]  /*0d70*/  I2F.F64 R16, R13 ;  /* 0x0000000d00107312 */ /* 0x000e220000201c00 */
[----:B------:R-:W-:Y:S04]  /*0d80*/  BSSY.RECONVERGENT B0, `(.L_x_69) ;  /* 0x000001d000007945 */ /* 0x000fe80003800200 */
[----:B------:R-:W-:Y:S01]  /*0d90*/  BSSY.RELIABLE B3, `(.L_x_70) ;  /* 0x0000015000037945 */ /* 0x000fe20003800100 */
[----:B0-----:R-:W-:-:S08]  /*0da0*/  DADD R16, R16, 0.5 ;  /* 0x3fe0000010107429 */ /* 0x001fd00000000000 */
[--C-:B------:R-:W-:Y:S02]  /*0db0*/  DADD R18, -R54, R16.reuse ;  /* 0x0000000036127229 */ /* 0x100fe40000000110 */
[--C-:B------:R-:W-:Y:S02]  /*0dc0*/  DADD R58, -R56, R16.reuse ;  /* 0x00000000383a7229 */ /* 0x100fe40000000110 */
[--C-:B------:R-:W-:Y:S02]  /*0dd0*/  DADD R14, -R50, R16.reuse ;  /* 0x00000000320e7229 */ /* 0x100fe40000000110 */
[----:B------:R-:W-:Y:S02]  /*0de0*/  DADD R16, -R52, R16 ;  /* 0x0000000034107229 */ /* 0x000fe40000000110 */
[----:B------:R-:W-:Y:S02]  /*0df0*/  DFMA R18, R46, R18, R24 ;  /* 0x000000122e12722b */ /* 0x000fe40000000018 */
[----:B------:R-:W-:-:S02]  /*0e00*/  DFMA R58, R48, R58, R26 ;  /* 0x0000003a303a722b */ /* 0x000fc4000000001a */
[----:B------:R-:W-:Y:S02]  /*0e10*/  DFMA R14, R42, R14, R20 ;  /* 0x0000000e2a0e722b */ /* 0x000fe40000000014 */
[----:B------:R-:W-:Y:S02]  /*0e20*/  DFMA R16, R44, R16, R22 ;  /* 0x000000102c10722b */ /* 0x000fe40000000016 */
        /* <DEDUP_REMOVED lines=11> */
.L_x_71:
[----:B------:R-:W-:Y:S05]  /*0ee0*/  BSYNC.RELIABLE B3 ;  /* 0x0000000000037941 */ /* 0x000fea0003800100 */
.L_x_70:
[----:B------:R-:W0:Y:S02]  /*0ef0*/  LDC.64 R14, c[0x0][0x398] ;  /* 0x0000e600ff0e7b82 */ /* 0x000e240000000a00 */
[----:B0-----:R-:W-:-:S06]  /*0f00*/  IMAD.WIDE R14, R62, 0x4, R14 ;  /* 0x000000043e0e7825 */ /* 0x001fcc00078e020e */
[----:B------:R-:W2:Y:S02]  /*0f10*/  LDG.E R15, desc[UR4][R14.64] ;  /* 0x000000040e0f7981 */ /* 0x000ea4000c1e1900 */
[----:B--2---:R-:W-:-:S13]  /*0f20*/  FSETP.GE.AND P0, PT, R15, RZ, PT ;  /* 0x000000ff0f00720b */ /* 0x004fda0003f06000 */
[----:B------:R-:W-:Y:S01]  /*0f30*/  @P0 FADD R6, R6, R15 ;  /* 0x0000000f06060221 */ /* 0x000fe20000000000 */
[----:B------:R-:W-:-:S07]  /*0f40*/  @P0 VIADD R8, R8, 0x1 ;  /* 0x0000000108080836 */ /* 0x000fce0000000000 */
.L_x_72:
[----:B------:R-:W-:Y:S05]  /*0f50*/  BSYNC.RECONVERGENT B0 ;  /* 0x0000000000007941 */ /* 0x000fea0003800200 */
.L_x_69:
[----:B------:R-:W-:Y:S01]  /*0f60*/  VIADD R64, R13, 0x1 ;  /* 0x000000010d407836 */ /* 0x000fe20000000000 */
[----:B------:R-:W-:Y:S04]  /*0f70*/  BSSY.RECONVERGENT B0, `(.L_x_73) ;  /* 0x000001e000007945 */ /* 0x000fe80003800200 */
[----:B------:R-:W-:Y:S01]  /*0f80*/  BSSY.RELIABLE B3, `(.L_x_74) ;  /* 0x0000016000037945 */ /* 0x000fe20003800100 */
[----:B------:R-:W0:Y:S02]  /*0f90*/  I2F.F64 R16, R64 ;  /* 0x0000004000107312 */ /* 0x000e240000201c00 */
        /* <DEDUP_REMOVED lines=20> */
.L_x_75:
[----:B------:R-:W-:Y:S05]  /*10e0*/  BSYNC.RELIABLE B3 ;  /* 0x0000000000037941 */ /* 0x000fea0003800100 */
.L_x_74:
[----:B------:R-:W0:Y:S02]  /*10f0*/  LDC.64 R14, c[0x0][0x398] ;  /* 0x0000e600ff0e7b82 */ /* 0x000e240000000a00 */
[----:B0-----:R-:W-:-:S06]  /*1100*/  IMAD.WIDE R14, R63, 0x4, R14 ;  /* 0x000000043f0e7825 */ /* 0x001fcc00078e020e */
[----:B------:R-:W2:Y:S02]  /*1110*/  LDG.E R15, desc[UR4][R14.64] ;  /* 0x000000040e0f7981 */ /* 0x000ea4000c1e1900 */
[----:B--2---:R-:W-:-:S13]  /*1120*/  FSETP.GE.AND P0, PT, R15, RZ, PT ;  /* 0x000000ff0f00720b */ /* 0x004fda0003f06000 */
[----:B------:R-:W-:Y:S01]  /*1130*/  @P0 FADD R6, R6, R15 ;  /* 0x0000000f06060221 */ /* 0x000fe20000000000 */
[----:B------:R-:W-:-:S07]  /*1140*/  @P0 IADD3 R8, PT, PT, R8, 0x1, RZ ;  /* 0x0000000108080810 */ /* 0x000fce0007ffe0ff */
.L_x_76:
[----:B------:R-:W-:Y:S05]  /*1150*/  BSYNC.RECONVERGENT B0 ;  /* 0x0000000000007941 */ /* 0x000fea0003800200 */
.L_x_73:
        /* <DEDUP_REMOVED lines=24> */
.L_x_79:
[----:B------:R-:W-:Y:S05]  /*12e0*/  BSYNC.RELIABLE B3 ;  /* 0x0000000000037941 */ /* 0x000fea0003800100 */
.L_x_78:
[----:B------:R-:W0:Y:S02]  /*12f0*/  LDC.64 R14, c[0x0][0x398] ;  /* 0x0000e600ff0e7b82 */ /* 0x000e240000000a00 */
[----:B0-----:R-:W-:-:S06]  /*1300*/  IMAD.WIDE R14, R61, 0x4, R14 ;  /* 0x000000043d0e7825 */ /* 0x001fcc00078e020e */
[----:B------:R-:W2:Y:S02]  /*1310*/  LDG.E R15, desc[UR4][R14.64] ;  /* 0x000000040e0f7981 */ /* 0x000ea4000c1e1900 */
[----:B--2---:R-:W-:-:S13]  /*1320*/  FSETP.GE.AND P0, PT, R15, RZ, PT ;  /* 0x000000ff0f00720b */ /* 0x004fda0003f06000 */
[----:B------:R-:W-:Y:S01]  /*1330*/  @P0 FADD R6, R6, R15 ;  /* 0x0000000f06060221 */ /* 0x000fe20000000000 */
[----:B------:R-:W-:-:S07]  /*1340*/  @P0 VIADD R8, R8, 0x1 ;  /* 0x0000000108080836 */ /* 0x000fce0000000000 */
.L_x_80:
[----:B------:R-:W-:Y:S05]  /*1350*/  BSYNC.RECONVERGENT B0 ;  /* 0x0000000000007941 */ /* 0x000fea0003800200 */
.L_x_77:
        /* <DEDUP_REMOVED lines=24> */
.L_x_83:
[----:B------:R-:W-:Y:S05]  /*14e0*/  BSYNC.RELIABLE B3 ;  /* 0x0000000000037941 */ /* 0x000fea0003800100 */
.L_x_82:
[----:B------:R-:W0:Y:S02]  /*14f0*/  LDC.64 R14, c[0x0][0x398] ;  /* 0x0000e600ff0e7b82 */ /* 0x000e240000000a00 */
[----:B0-----:R-:W-:-:S06]  /*1500*/  IMAD.WIDE R14, R60, 0x4, R14 ;  /* 0x000000043c0e7825 */ /* 0x001fcc00078e020e */
[----:B------:R-:W2:Y:S02]  /*1510*/  LDG.E R15, desc[UR4][R14.64] ;  /* 0x000000040e0f7981 */ /* 0x000ea4000c1e1900 */
[----:B--2---:R-:W-:-:S13]  /*1520*/  FSETP.GE.AND P0, PT, R15, RZ, PT ;  /* 0x000000ff0f00720b */ /* 0x004fda0003f06000 */
[----:B------:R-:W-:Y:S01]  /*1530*/  @P0 FADD R6, R6, R15 ;  /* 0x0000000f06060221 */ /* 0x000fe20000000000 */
[----:B------:R-:W-:-:S07]  /*1540*/  @P0 IADD3 R8, PT, PT, R8, 0x1, RZ ;  /* 0x0000000108080810 */ /* 0x000fce0007ffe0ff */
.L_x_84:
[----:B------:R-:W-:Y:S05]  /*1550*/  BSYNC.RECONVERGENT B0 ;  /* 0x0000000000007941 */ /* 0x000fea0003800200 */
.L_x_81:
[----:B------:R-:W0:Y:S01]  /*1560*/  LDC R14, c[0x0][0x390] ;  /* 0x0000e400ff0e7b82 */ /* 0x000e220000000800 */
[----:B------:R-:W-:Y:S01]  /*1570*/  ISETP.NE.AND P0, PT, R65, R10, PT ;  /* 0x0000000a4100720c */ /* 0x000fe20003f05270 */
[----:B------:R-:W-:Y:S02]  /*1580*/  VIADD R13, R13, 0x4 ;  /* 0x000000040d0d7836 */ /* 0x000fe40000000000 */
[C---:B0-----:R-:W-:Y:S01]  /*1590*/  IMAD R60, R14.reuse, 0x4, R60 ;  /* 0x000000040e3c7824 */ /* 0x041fe200078e023c */
[C---:B------:R-:W-:Y:S01]  /*15a0*/  LEA R62, R14.reuse, R62, 0x2 ;  /* 0x0000003e0e3e7211 */ /* 0x040fe200078e10ff */
[C---:B------:R-:W-:Y:S02]  /*15b0*/  IMAD R61, R14.reuse, 0x4, R61 ;  /* 0x000000040e3d7824 */ /* 0x040fe400078e023d */
[----:B------:R-:W-:-:S06]  /*15c0*/  IMAD R63, R14, 0x4, R63 ;  /* 0x000000040e3f7824 */ /* 0x000fcc00078e023f */
[----:B------:R-:W-:Y:S05]  /*15d0*/  @P0 BRA `(.L_x_85) ;  /* 0xfffffff400e40947 */ /* 0x000fea000383ffff */
.L_x_56:
[----:B------:R-:W-:Y:S05]  /*15e0*/  BSYNC.RECONVERGENT B1 ;  /* 0x0000000000017941 */ /* 0x000fea0003800200 */
.L_x_55:
[----:B0-----:R-:W-:-:S04]  /*15f0*/  FMNMX R13, R2, R3, !PT ;  /* 0x00000003020d7209 */ /* 0x001fc80007800000 */
[----:B------:R-:W-:-:S06]  /*1600*/  FMNMX3 R13, R4, R5, R13, !PT ;  /* 0x00000005040d7276 */ /* 0x000fcc000780000d */
[----:B------:R-:W0:Y:S02]  /*1610*/  F2I.TRUNC.NTZ R13, R13 ;  /* 0x0000000d000d7305 */ /* 0x000e24000020f100 */
[C---:B0-----:R-:W-:Y:S01]  /*1620*/  ISETP.NE.AND P0, PT, R12.reuse, R13, PT ;  /* 0x0000000d0c00720c */ /* 0x041fe20003f05270 */
[----:B------:R-:W-:-:S12]  /*1630*/  VIADD R12, R12, 0x1 ;  /* 0x000000010c0c7836 */ /* 0x000fd80000000000 */
[----:B------:R-:W-:Y:S05]  /*1640*/  @P0 BRA `(.L_x_86) ;  /* 0xffffffec00880947 */ /* 0x000fea000383ffff */
.L_x_54:
[----:B------:R-:W-:Y:S05]  /*1650*/  BSYNC.RECONVERGENT B2 ;  /* 0x0000000000027941 */ /* 0x000fea0003800200 */
.L_x_53:
[----:B------:R-:W-:Y:S05]  /*1660*/  WARPSYNC.ALL ;  /* 0x0000000000007948 */ /* 0x000fea0003800000 */
[----:B------:R-:W-:-:S13]  /*1670*/  ISETP.NE.AND P0, PT, R8, RZ, PT ;  /* 0x000000ff0800720c */ /* 0x000fda0003f05270 */
[----:B------:R-:W-:Y:S05]  /*1680*/  @P0 BRA `(.L_x_87) ;  /* 0x0000000000400947 */ /* 0x000fea0003800000 */
[----:B------:R-:W0:Y:S01]  /*1690*/  LDCU UR6, c[0x0][0x390] ;  /* 0x00007200ff0677ac */ /* 0x000e220008000800 */
[----:B------:R-:W1:Y:S01]  /*16a0*/  LDC.64 R2, c[0x0][0x398] ;  /* 0x0000e600ff027b82 */ /* 0x000e620000000a00 */
[----:B0-----:R-:W-:-:S05]  /*16b0*/  I2FP.F32.S32 R5, UR6 ;  /* 0x0000000600057c45 */ /* 0x001fca0008201400 */
[----:B-----5:R-:W-:-:S06]  /*16c0*/  FFMA R7, R7, R5, R4 ;  /* 0x0000000507077223 */ /* 0x020fcc0000000004 */
[----:B------:R-:W1:Y:S02]  /*16d0*/  F2I.TRUNC.NTZ R7, R7 ;  /* 0x0000000700077305 */ /* 0x000e64000020f100 */
[----:B-1----:R-:W-:-:S06]  /*16e0*/  IMAD.WIDE R2, R7, 0x4, R2 ;  /* 0x0000000407027825 */ /* 0x002fcc00078e0202 */
[----:B------:R-:W2:Y:S02]  /*16f0*/  LDG.E R3, desc[UR4][R2.64] ;  /* 0x0000000402037981 */ /* 0x000ea4000c1e1900 */
[----:B--2---:R-:W-:-:S13]  /*1700*/  FSETP.GE.AND P0, PT, R3, RZ, PT ;  /* 0x000000ff0300720b */ /* 0x004fda0003f06000 */
[----:B------:R-:W0:Y:S02]  /*1710*/  @P0 LDC.64 R4, c[0x0][0x3a0] ;  /* 0x0000e800ff040b82 */ /* 0x000e240000000a00 */
[----:B0-----:R-:W-:-:S05]  /*1720*/  @P0 IMAD.WIDE R4, R0, 0x4, R4 ;  /* 0x0000000400040825 */ /* 0x001fca00078e0204 */
[----:B------:R0:W-:Y:S01]  /*1730*/  @P0 STG.E desc[UR4][R4.64], R3 ;  /* 0x0000000304000986 */ /* 0x0001e2000c101904 */
[----:B------:R-:W-:Y:S05]  /*1740*/  @P0 EXIT ;  /* 0x000000000000094d */ /* 0x000fea0003800000 */
[----:B0-----:R-:W0:Y:S02]  /*1750*/  LDC.64 R2, c[0x0][0x3a0] ;  /* 0x0000e800ff027b82 */ /* 0x001e240000000a00 */
[----:B0-----:R-:W-:-:S05]  /*1760*/  IMAD.WIDE R2, R0, 0x4, R2 ;  /* 0x0000000400027825 */ /* 0x001fca00078e0202 */
[----:B------:R-:W-:Y:S01]  /*1770*/  STG.E desc[UR4][R2.64], RZ ;  /* 0x000000ff02007986 */ /* 0x000fe2000c101904 */
[----:B------:R-:W-:Y:S05]  /*1780*/  EXIT ;  /* 0x000000000000794d */ /* 0x000fea0003800000 */
.L_x_87:
[----:B-----5:R-:W-:Y:S01]  /*1790*/  I2FP.F32.S32 R7, R8 ;  /* 0x0000000800077245 */ /* 0x020fe20000201400 */
[----:B------:R-:W-:Y:S03]  /*17a0*/  BSSY.RECONVERGENT B0, `(.L_x_88) ;  /* 0x000000c000007945 */ /* 0x000fe60003800200 */
        /* <DEDUP_REMOVED lines=9> */
[----:B------:R-:W-:Y:S05]  /*1840*/  CALL.REL.NOINC `($__internal_1_$__cuda_sm3x_div_rn_noftz_f32_slowpath) ;  /* 0x0000000000187944 */ /* 0x000fea0003c00000 */
[----:B------:R-:W-:-:S07]  /*1850*/  IMAD.MOV.U32 R5, RZ, RZ, R6 ;  /* 0x000000ffff057224 */ /* 0x000fce00078e0006 */
.L_x_89:
[----:B------:R-:W-:Y:S05]  /*1860*/  BSYNC.RECONVERGENT B0 ;  /* 0x0000000000007941 */ /* 0x000fea0003800200 */
.L_x_88:
[----:B------:R-:W0:Y:S02]  /*1870*/  LDC.64 R2, c[0x0][0x3a0] ;  /* 0x0000e800ff027b82 */ /* 0x000e240000000a00 */
[----:B0-----:R-:W-:-:S05]  /*1880*/  IMAD.WIDE R2, R0, 0x4, R2 ;  /* 0x0000000400027825 */ /* 0x001fca00078e0202 */
[----:B------:R-:W-:Y:S01]  /*1890*/  STG.E desc[UR4][R2.64], R5 ;  /* 0x0000000502007986 */ /* 0x000fe2000c101904 */
[----:B------:R-:W-:Y:S05]  /*18a0*/  EXIT ;  /* 0x000000000000794d */ /* 0x000fea0003800000 */
        .weak           $__internal_1_$__cuda_sm3x_div_rn_noftz_f32_slowpath
        .type           $__internal_1_$__cuda_sm3x_div_rn_noftz_f32_slowpath,@function
        .size           $__internal_1_$__cuda_sm3x_div_rn_noftz_f32_slowpath,(.L_x_350 - $__internal_1_$__cuda_sm3x_div_rn_noftz_f32_slowpath)
$__internal_1_$__cuda_sm3x_div_rn_noftz_f32_slowpath:
[--C-:B------:R-:W-:Y:S01]  /*18b0*/  SHF.R.U32.HI R3, RZ, 0x17, R7.reuse ;  /* 0x00000017ff037819 */ /* 0x100fe20000011607 */
[----:B------:R-:W-:Y:S01]  /*18c0*/  BSSY.RECONVERGENT B1, `(.L_x_90) ;  /* 0x0000064000017945 */ /* 0x000fe20003800200 */
[----:B------:R-:W-:Y:S02]  /*18d0*/  SHF.R.U32.HI R2, RZ, 0x17, R6 ;  /* 0x00000017ff027819 */ /* 0x000fe40000011606 */
[----:B------:R-:W-:Y:S01]  /*18e0*/  LOP3.LUT R12, R3, 0xff, RZ, 0xc0, !PT ;  /* 0x000000ff030c7812 */ /* 0x000fe200078ec0ff */
[----:B------:R-:W-:Y:S01]  /*18f0*/  IMAD.MOV.U32 R3, RZ, RZ, R7 ;  /* 0x000000ffff037224 */ /* 0x000fe200078e0007 */
[----:B------:R-:W-:Y:S02]  /*1900*/  LOP3.LUT R8, R2, 0xff, RZ, 0xc0, !PT ;  /* 0x000000ff02087812 */ /* 0x000fe400078ec0ff */
[----:B------:R-:W-:-:S03]  /*1910*/  IADD3 R9, PT, PT, R12, -0x1, RZ ;  /* 0xffffffff0c097810 */ /* 0x000fc60007ffe0ff */
[----:B------:R-:W-:Y:S01]  /*1920*/  VIADD R5, R8, 0xffffffff ;  /* 0xffffffff08057836 */ /* 0x000fe20000000000 */
[----:B------:R-:W-:-:S04]  /*1930*/  ISETP.GT.U32.AND P0, PT, R9, 0xfd, PT ;  /* 0x000000fd0900780c */ /* 0x000fc80003f04070 */
[----:B------:R-:W-:-:S13]  /*1940*/  ISETP.GT.U32.OR P0, PT, R5, 0xfd, P0 ;  /* 0x000000fd0500780c */ /* 0x000fda0000704470 */
[----:B------:R-:W-:Y:S01]  /*1950*/  @!P0 IMAD.MOV.U32 R4, RZ, RZ, RZ ;  /* 0x000000ffff048224 */ /* 0x000fe200078e00ff */
[----:B------:R-:W-:Y:S06]  /*1960*/  @!P0 BRA `(.L_x_91) ;  /* 0x0000000000608947 */ /* 0x000fec0003800000 */
[----:B------:R-:W-:Y:S02]  /*1970*/  FSETP.GTU.FTZ.AND P0, PT, |R6|, +INF , PT ;  /* 0x7f8000000600780b */ /* 0x000fe40003f1c200 */
[----:B------:R-:W-:Y:S02]  /*1980*/  FSETP.GTU.FTZ.AND P1, PT, |R7|, +INF , PT ;  /* 0x7f8000000700780b */ /* 0x000fe40003f3c200 */
[----:B------:R-:W-:Y:S02]  /*1990*/  MOV R2, R7 ;  /* 0x0000000700027202 */ /* 0x000fe40000000f00 */
        /* <DEDUP_REMOVED lines=21> */
.L_x_91:
[----:B------:R-:W-:Y:S01]  /*1af0*/  LEA R2, R12, 0xc0800000, 0x17 ;  /* 0xc08000000c027811 */ /* 0x000fe200078eb8ff */
[----:B------:R-:W-:Y:S03]  /*1b00*/  BSSY.RECONVERGENT B2, `(.L_x_96) ;  /* 0x0000036000027945 */ /* 0x000fe60003800200 */
[----:B------:R-:W-:Y:S01]  /*1b10*/  IADD3 R5, PT, PT, -R2, R3, RZ ;  /* 0x0000000302057210 */ /* 0x000fe20007ffe1ff */
[----:B------:R-:W-:-:S03]  /*1b20*/  VIADD R3, R8, 0xffffff81 ;  /* 0xffffff8108037836 */ /* 0x000fc60000000000 */
[----:B------:R-:W0:Y:S01]  /*1b30*/  MUFU.RCP R7, R5 ;  /* 0x0000000500077308 */ /* 0x000e220000001000 */
[----:B------:R-:W-:Y:S01]  /*1b40*/  FADD.FTZ R9, -R5, -RZ ;  /* 0x800000ff05097221 */ /* 0x000fe20000010100 */
[C---:B------:R-:W-:Y:S01]  /*1b50*/  IMAD R2, R3.reuse, -0x800000, R6 ;  /* 0xff80000003027824 */ /* 0x040fe200078e0206 */
[----:B------:R-:W-:-:S05]  /*1b60*/  IADD3 R3, PT, PT, R3, 0x7f, -R12 ;  /* 0x0000007f03037810 */ /* 0x000fca0007ffe80c */
        /* <DEDUP_REMOVED lines=9> */
[----:B------:R-:W-:-:S04]  /*1c00*/  LOP3.LUT R2, R2, 0xff, RZ, 0xc0, !PT ;  /* 0x000000ff02027812 */ /* 0x000fc800078ec0ff */
[----:B------:R-:W-:-:S05]  /*1c10*/  IADD3 R7, PT, PT, R2, R3, RZ ;  /* 0x0000000302077210 */ /* 0x000fca0007ffe0ff */
        /* <DEDUP_REMOVED lines=10> */
[-CC-:B------:R-:W-:Y:S01]  /*1cc0*/  FFMA.RZ R2, R11, R9.reuse, R8.reuse ;  /* 0x000000090b027223 */ /* 0x180fe2000000c008 */
[----:B------:R-:W-:Y:S02]  /*1cd0*/  VIADD R5, R7, 0x20 ;  /* 0x0000002007057836 */ /* 0x000fe40000000000 */
[-CC-:B------:R-:W-:Y:S01]  /*1ce0*/  FFMA.RM R3, R11, R9.reuse, R8.reuse ;  /* 0x000000090b037223 */ /* 0x180fe20000004008 */
[----:B------:R-:W-:Y:S02]  /*1cf0*/  ISETP.NE.AND P2, PT, R7, RZ, PT ;  /* 0x000000ff0700720c */ /* 0x000fe40003f45270 */
[----:B------:R-:W-:Y:S01]  /*1d00*/  LOP3.LUT R4, R2, 0x7fffff, RZ, 0xc0, !PT ;  /* 0x007fffff02047812 */ /* 0x000fe200078ec0ff */
[----:B------:R-:W-:Y:S01]  /*1d10*/  FFMA.RP R2, R11, R9, R8 ;  /* 0x000000090b027223 */ /* 0x000fe20000008008 */
[----:B------:R-:W-:Y:S02]  /*1d20*/  ISETP.NE.AND P1, PT, R7, RZ, PT ;  /* 0x000000ff0700720c */ /* 0x000fe40003f25270 */
[----:B------:R-:W-:-:S02]  /*1d30*/  LOP3.LUT R4, R4, 0x800000, RZ, 0xfc, !PT ;  /* 0x0080000004047812 */ /* 0x000fc400078efcff */
[----:B------:R-:W-:Y:S02]  /*1d40*/  IADD3 R7, PT, PT, -R7, RZ, RZ ;  /* 0x000000ff07077210 */ /* 0x000fe40007ffe1ff */
[----:B------:R-:W-:Y:S02]  /*1d50*/  SHF.L.U32 R5, R4, R5, RZ ;  /* 0x0000000504057219 */ /* 0x000fe400000006ff */
[----:B------:R-:W-:Y:S02]  /*1d60*/  FSETP.NEU.FTZ.AND P0, PT, R2, R3, PT ;  /* 0x000000030200720b */ /* 0x000fe40003f1d000 */
[----:B------:R-:W-:Y:S02]  /*1d70*/  SEL R3, R7, RZ, P2 ;  /* 0x000000ff07037207 */ /* 0x000fe40001000000 */
[----:B------:R-:W-:Y:S02]  /*1d80*/  ISETP.NE.AND P1, PT, R5, RZ, P1 ;  /* 0x000000ff0500720c */ /* 0x000fe40000f25270 */
[----:B------:R-:W-:-:S02]  /*1d90*/  SHF.R.U32.HI R3, RZ, R3, R4 ;  /* 0x00000003ff037219 */ /* 0x000fc40000011604 */
[----:B------:R-:W-:Y:S02]  /*1da0*/  PLOP3.LUT P0, PT, P0, P1, PT, 0xf8, 0x8f ;  /* 0x00000000008f781c */ /* 0x000fe40000703f70 */
[----:B------:R-:W-:Y:S02]  /*1db0*/  SHF.R.U32.HI R5, RZ, 0x1, R3 ;  /* 0x00000001ff057819 */ /* 0x000fe40000011603 */
[----:B------:R-:W-:-:S04]  /*1dc0*/  SEL R2, RZ, 0x1, !P0 ;  /* 0x00000001ff027807 */ /* 0x000fc80004000000 */
[----:B------:R-:W-:-:S04]  /*1dd0*/  LOP3.LUT R2, R2, 0x1, R5, 0xf8, !PT ;  /* 0x0000000102027812 */ /* 0x000fc800078ef805 */
[----:B------:R-:W-:-:S05]  /*1de0*/  LOP3.LUT R2, R2, R3, RZ, 0xc0, !PT ;  /* 0x0000000302027212 */ /* 0x000fca00078ec0ff */
[----:B------:R-:W-:-:S05]  /*1df0*/  IMAD.IADD R5, R5, 0x1, R2 ;  /* 0x0000000105057824 */ /* 0x000fca00078e0202 */
[----:B------:R-:W-:Y:S01]  /*1e00*/  LOP3.LUT R6, R5, R6, RZ, 0xfc, !PT ;  /* 0x0000000605067212 */ /* 0x000fe200078efcff */
[----:B------:R-:W-:Y:S06]  /*1e10*/  BRA `(.L_x_99) ;  /* 0x0000000000107947 */ /* 0x000fec0003800000 */
.L_x_98:
[----:B------:R-:W-:-:S04]  /*1e20*/  LOP3.LUT R6, R6, 0x80000000, RZ, 0xc0, !PT ;  /* 0x8000000006067812 */ /* 0x000fc800078ec0ff */
[----:B------:R-:W-:Y:S01]  /*1e30*/  LOP3.LUT R6, R6, 0x7f800000, RZ, 0xfc, !PT ;  /* 0x7f80000006067812 */ /* 0x000fe200078efcff */
[----:B------:R-:W-:Y:S06]  /*1e40*/  BRA `(.L_x_99) ;  /* 0x0000000000047947 */ /* 0x000fec0003800000 */
.L_x_97:
[----:B------:R-:W-:-:S07]  /*1e50*/  IMAD R6, R3, 0x800000, R6 ;  /* 0x0080000003067824 */ /* 0x000fce00078e0206 */
.L_x_99:
[----:B------:R-:W-:Y:S05]  /*1e60*/  BSYNC.RECONVERGENT B2 ;  /* 0x0000000000027941 */ /* 0x000fea0003800200 */
.L_x_96:
[----:B------:R-:W-:Y:S05]  /*1e70*/  BRA `(.L_x_100) ;  /* 0x0000000000207947 */ /* 0x000fea0003800000 */
.L_x_95:
[----:B------:R-:W-:-:S04]  /*1e80*/  LOP3.LUT R6, R3, 0x80000000, R6, 0x48, !PT ;  /* 0x8000000003067812 */ /* 0x000fc800078e4806 */
[----:B------:R-:W-:Y:S01]  /*1e90*/  LOP3.LUT R6, R6, 0x7f800000, RZ, 0xfc, !PT ;  /* 0x7f80000006067812 */ /* 0x000fe200078efcff */
[----:B------:R-:W-:Y:S06]  /*1ea0*/  BRA `(.L_x_100) ;  /* 0x0000000000147947 */ /* 0x000fec0003800000 */
.L_x_94:
[----:B------:R-:W-:Y:S01]  /*1eb0*/  LOP3.LUT R6, R3, 0x80000000, R6, 0x48, !PT ;  /* 0x8000000003067812 */ /* 0x000fe200078e4806 */
[----:B------:R-:W-:Y:S06]  /*1ec0*/  BRA `(.L_x_100) ;  /* 0x00000000000c7947 */ /* 0x000fec0003800000 */
.L_x_93:
[----:B------:R-:W0:Y:S01]  /*1ed0*/  MUFU.RSQ R6, -QNAN ;  /* 0xffc0000000067908 */ /* 0x000e220000001400 */
[----:B------:R-:W-:Y:S05]  /*1ee0*/  BRA `(.L_x_100) ;  /* 0x0000000000047947 */ /* 0x000fea0003800000 */
.L_x_92:
[----:B------:R-:W-:-:S07]  /*1ef0*/  FADD.FTZ R6, R6, R2 ;  /* 0x0000000206067221 */ /* 0x000fce0000010000 */
.L_x_100:
[----:B------:R-:W-:Y:S05]  /*1f00*/  BSYNC.RECONVERGENT B1 ;  /* 0x0000000000017941 */ /* 0x000fea0003800200 */
.L_x_90:
[----:B------:R-:W-:Y:S01]  /*1f10*/  MOV R2, R10 ;  /* 0x0000000a00027202 */ /* 0x000fe20000000f00 */
[----:B------:R-:W-:-:S04]  /*1f20*/  IMAD.MOV.U32 R3, RZ, RZ, 0x0 ;  /* 0x00000000ff037424 */ /* 0x000fc800078e00ff */
[----:B0-----:R-:W-:Y:S05]  /*1f30*/  RET.REL.NODEC R2 `(_Z24parsing_box_confs_kerneliPKfiS0_Pf) ;  /* 0xffffffe002307950 */ /* 0x001fea0003c3ffff */
.L_x_101:
        /* <DEDUP_REMOVED lines=12> */
.L_x_350:


//--------------------- .text._Z32boxes_parsing_with_weight_kerneliPKfiPf --------------------------
	.section	.text._Z32boxes_parsing_with_weight_kerneliPKfiPf,"ax",@progbits
	.align	128
        .global         _Z32boxes_parsing_with_weight_kerneliPKfiPf
        .type           _Z32boxes_parsing_with_weight_kerneliPKfiPf,@function
        .size           _Z32boxes_parsing_with_weight_kerneliPKfiPf,(.L_x_351 - _Z32boxes_parsing_with_weight_kerneliPKfiPf)
        .other          _Z32boxes_parsing_with_weight_kerneliPKfiPf,@"STO_CUDA_ENTRY STV_DEFAULT"
_Z32boxes_parsing_with_weight_kerneliPKfiPf:
.text._Z32boxes_parsing_with_weight_kerneliPKfiPf:
        /* <DEDUP_REMOVED lines=15> */
[----:B------:R-:W4:Y:S04]  /*00f0*/  LDG.E R3, desc[UR4][R4.64+0x14] ;  /* 0x0000140404037981 */ /* 0x000f28000c1e1900 */
[----:B------:R-:W4:Y:S04]  /*0100*/  LDG.E R0, desc[UR4][R4.64+0x1c] ;  /* 0x00001c0404007981 */ /* 0x000f28000c1e1900 */
[----:B------:R-:W5:Y:S04]  /*0110*/  LDG.E R71, desc[UR4][R4.64+0x4] ;  /* 0x0000040404477981 */ /* 0x000f68000c1e1900 */
[----:B------:R-:W5:Y:S01]  /*0120*/  LDG.E R2, desc[UR4][R4.64+0xc] ;  /* 0x00000c0404027981 */ /* 0x000f62000c1e1900 */
[----:B------:R-:W-:Y:S01]  /*0130*/  BSSY.RECONVERGENT B0, `(.L_x_102) ;  /* 0x00000f2000007945 */ /* 0x000fe20003800200 */
[----:B--2---:R-:W-:-:S02]  /*0140*/  FMNMX R7, R75, R74, !PT ;  /* 0x0000004a4b077209 */ /* 0x004fc40007800000 */
[----:B------:R-:W-:Y:S02]  /*0150*/  FMNMX R6, R75, R74, PT ;  /* 0x0000004a4b067209 */ /* 0x000fe40003800000 */
[CC--:B---3--:R-:W-:Y:S02]  /*0160*/  FMNMX3 R69, R73.reuse, R72.reuse, R7, !PT ;  /* 0x0000004849457276 */ /* 0x0c8fe40007800007 */
[----:B------:R-:W-:-:S04]  /*0170*/  FMNMX3 R6, R73, R72, R6, PT ;  /* 0x0000004849067276 */ /* 0x000fc80003800006 */
[----:B------:R-:W-:Y:S01]  /*0180*/  F2I.TRUNC.NTZ R70, R6 ;  /* 0x0000000600467305 */ /* 0x000fe2000020f100 */
[----:B----4-:R-:W-:-:S07]  /*0190*/  FMNMX R7, R3, R0, PT ;  /* 0x0000000003077209 */ /* 0x010fce0003800000 */
[----:B------:R-:W0:Y:S01]  /*01a0*/  F2I.TRUNC.NTZ R69, R69 ;  /* 0x0000004500457305 */ /* 0x000e22000020f100 */
[----:B-----5:R-:W-:Y:S02]  /*01b0*/  FMNMX3 R68, R71, R2, R7, PT ;  /* 0x0000000247447276 */ /* 0x020fe40003800007 */
[----:B------:R-:W-:-:S04]  /*01c0*/  FMNMX R7, R3, R0, !PT ;  /* 0x0000000003077209 */ /* 0x000fc80007800000 */
[----:B------:R-:W-:Y:S01]  /*01d0*/  FMNMX3 R9, R71, R2, R7, !PT ;  /* 0x0000000247097276 */ /* 0x000fe20007800007 */
[----:B------:R-:W1:Y:S01]  /*01e0*/  F2I.TRUNC.NTZ R68, R68 ;  /* 0x0000004400447305 */ /* 0x000e62000020f100 */
[----:B------:R-:W-:Y:S01]  /*01f0*/  IMAD.MOV.U32 R7, RZ, RZ, RZ ;  /* 0x000000ffff077224 */ /* 0x000fe200078e00ff */
[----:B0-----:R-:W-:-:S06]  /*0200*/  ISETP.GT.AND P0, PT, R70, R69, PT ;  /* 0x000000454600720c */ /* 0x001fcc0003f04270 */
[----:B------:R-:W0:Y:S07]  /*0210*/  F2I.TRUNC.NTZ R9, R9 ;  /* 0x0000000900097305 */ /* 0x000e2e000020f100 */
[----:B-1----:R-:W-:Y:S05]  /*0220*/  @P0 BRA `(.L_x_103) ;  /* 0x0000000c00880947 */ /* 0x002fea0003800000 */
[C---:B------:R-:W-:Y:S01]  /*0230*/  IADD3 R8, PT, PT, R68.reuse, 0x1, RZ ;  /* 0x0000000144087810 */ /* 0x040fe20007ffe0ff */
[----:B------:R-:W-:Y:S01]  /*0240*/  VIADD R62, R68, 0x2 ;  /* 0x00000002443e7836 */ /* 0x000fe20000000000 */
[----:B------:R-:W1:Y:S01]  /*0250*/  I2F.F64 R6, R68 ;  /* 0x0000004400067312 */ /* 0x000e620000201c00 */
[----:B------:R-:W-:Y:S01]  /*0260*/  FADD R16, -R71, R2 ;  /* 0x0000000247107221 */ /* 0x000fe20000000100 */
[----:B------:R-:W-:Y:S01]  /*0270*/  FADD R18, -R2, R3 ;  /* 0x0000000302127221 */ /* 0x000fe20000000100 */
[--C-:B------:R-:W-:Y:S01]  /*0280*/  FADD R20, -R3, R0.reuse ;  /* 0x0000000003147221 */ /* 0x100fe20000000100 */
[----:B------:R-:W-:Y:S01]  /*0290*/  FADD R22, R71, -R0 ;  /* 0x8000000047167221 */ /* 0x000fe20000000000 */
[----:B0-----:R-:W-:Y:S01]  /*02a0*/  VIADD R63, R9, 0x1 ;  /* 0x00000001093f7836 */ /* 0x001fe20000000000 */
[----:B------:R-:W-:Y:S02]  /*02b0*/  MOV R64, R70 ;  /* 0x0000004600407202 */ /* 0x000fe40000000f00 */
[----:B------:R-:W0:Y:S01]  /*02c0*/  I2F.F64 R30, R8 ;  /* 0x00000008001e7312 */ /* 0x000e220000201c00 */
[----:B-1----:R-:W-:-:S07]  /*02d0*/  DADD R6, R6, 0.5 ;  /* 0x3fe0000006067429 */ /* 0x002fce0000000000 */
[----:B------:R-:W1:Y:S01]  /*02e0*/  I2F.F64 R46, R62 ;  /* 0x0000003e002e7312 */ /* 0x000e620000201c00 */
[----:B0-----:R-:W-:-:S07]  /*02f0*/  DADD R38, R30, 0.5 ;  /* 0x3fe000001e267429 */ /* 0x001fce0000000000 */
[----:B------:R-:W0:Y:S01]  /*0300*/  F2F.F64.F32 R4, R71 ;  /* 0x0000004700047310 */ /* 0x000e220000201800 */
[----:B-1----:R-:W-:-:S07]  /*0310*/  DADD R46, R46, 0.5 ;  /* 0x3fe000002e2e7429 */ /* 0x002fce0000000000 */
[----:B------:R-:W1:Y:S01]  /*0320*/  F2F.F64.F32 R10, R2 ;  /* 0x00000002000a7310 */ /* 0x000e620000201800 */
[----:B0-----:R-:W-:-:S07]  /*0330*/  DADD R32, -R4, R38 ;  /* 0x0000000004207229 */ /* 0x001fce0000000126 */
[----:B------:R-:W0:Y:S01]  /*0340*/  F2F.F64.F32 R12, R3 ;  /* 0x00000003000c7310 */ /* 0x000e220000201800 */
[C---:B------:R-:W-:Y:S02]  /*0350*/  DADD R40, -R4.reuse, R46 ;  /* 0x0000000004287229 */ /* 0x040fe4000000012e */
[----:B------:R-:W-:Y:S02]  /*0360*/  DADD R24, -R4, R6 ;  /* 0x0000000004187229 */ /* 0x000fe40000000106 */
[----:B-1----:R-:W-:-:S03]  /*0370*/  DADD R34, -R10, R38 ;  /* 0x000000000a227229 */ /* 0x002fc60000000126 */
[----:B------:R-:W1:Y:S01]  /*0380*/  F2F.F64.F32 R14, R0 ;  /* 0x00000000000e7310 */ /* 0x000e620000201800 */
[C---:B------:R-:W-:Y:S02]  /*0390*/  DADD R42, -R10.reuse, R46 ;  /* 0x000000000a2a7229 */ /* 0x040fe4000000012e */
[----:B------:R-:W-:Y:S02]  /*03a0*/  DADD R26, -R10, R6 ;  /* 0x000000000a1a7229 */ /* 0x000fe40000000106 */
[----:B0-----:R-:W-:-:S03]  /*03b0*/  DADD R36, -R12, R38 ;  /* 0x000000000c247229 */ /* 0x001fc60000000126 */
[----:B------:R-:W0:Y:S01]  /*03c0*/  F2F.F64.F32 R16, R16 ;  /* 0x0000001000107310 */ /* 0x000e220000201800 */
[C---:B------:R-:W-:Y:S02]  /*03d0*/  DADD R44, -R12.reuse, R46 ;  /* 0x000000000c2c7229 */ /* 0x040fe4000000012e */
[--C-:B------:R-:W-:Y:S02]  /*03e0*/  DADD R28, -R12, R6.reuse ;  /* 0x000000000c1c7229 */ /* 0x100fe40000000106 */
[----:B-1----:R-:W-:-:S03]  /*03f0*/  DADD R30, -R14, R6 ;  /* 0x000000000e1e7229 */ /* 0x002fc60000000106 */
[----:B------:R-:W1:Y:S01]  /*0400*/  F2F.F64.F32 R18, R18 ;  /* 0x0000001200127310 */ /* 0x000e620000201800 */
[C---:B------:R-:W-:Y:S01]  /*0410*/  DADD R38, -R14.reuse, R38 ;  /* 0x000000000e267229 */ /* 0x040fe20000000126 */
[----:B------:R-:W-:Y:S01]  /*0420*/  IMAD.MOV.U32 R7, RZ, RZ, RZ ;  /* 0x000000ffff077224 */ /* 0x000fe200078e00ff */
[----:B------:R-:W-:Y:S02]  /*0430*/  DADD R46, -R14, R46 ;  /* 0x000000000e2e7229 */ /* 0x000fe4000000012e */
[----:B0-----:R-:W-:-:S03]  /*0440*/  DMUL R24, R16, R24 ;  /* 0x0000001810187228 */ /* 0x001fc60000000000 */
[----:B------:R-:W0:Y:S01]  /*0450*/  F2F.F64.F32 R20, R20 ;  /* 0x0000001400147310 */ /* 0x000e220000201800 */
[C---:B------:R-:W-:Y:S02]  /*0460*/  DMUL R32, R16.reuse, R32 ;  /* 0x0000002010207228 */ /* 0x040fe40000000000 */
[----:B------:R-:W-:Y:S02]  /*0470*/  DMUL R40, R16, R40 ;  /* 0x0000002810287228 */ /* 0x000fe40000000000 */
[----:B-1----:R-:W-:-:S03]  /*0480*/  DMUL R26, R18, R26 ;  /* 0x0000001a121a7228 */ /* 0x002fc60000000000 */
[----:B------:R-:W1:Y:S01]  /*0490*/  F2F.F64.F32 R22, R22 ;  /* 0x0000001600167310 */ /* 0x000e620000201800 */
[C---:B------:R-:W-:Y:S02]  /*04a0*/  DMUL R34, R18.reuse, R34 ;  /* 0x0000002212227228 */ /* 0x040fe40000000000 */
[----:B------:R-:W-:Y:S02]  /*04b0*/  DMUL R42, R18, R42 ;  /* 0x0000002a122a7228 */ /* 0x000fe40000000000 */
[C---:B0-----:R-:W-:Y:S02]  /*04c0*/  DMUL R28, R20.reuse, R28 ;  /* 0x0000001c141c7228 */ /* 0x041fe40000000000 */
[C---:B------:R-:W-:Y:S02]  /*04d0*/  DMUL R36, R20.reuse, R36 ;  /* 0x0000002414247228 */ /* 0x040fe40000000000 */
[----:B------:R-:W-:Y:S02]  /*04e0*/  DMUL R44, R20, R44 ;  /* 0x0000002c142c7228 */ /* 0x000fe40000000000 */
[----:B-1----:R-:W-:-:S02]  /*04f0*/  DMUL R30, R22, R30 ;  /* 0x0000001e161e7228 */ /* 0x002fc40000000000 */
[C---:B------:R-:W-:Y:S02]  /*0500*/  DMUL R38, R22.reuse, R38 ;  /* 0x0000002616267228 */ /* 0x040fe40000000000 */
[----:B------:R-:W-:-:S11]  /*0510*/  DMUL R46, R22, R46 ;  /* 0x0000002e162e7228 */ /* 0x000fd60000000000 */
.L_x_109:
[----:B------:R-:W-:Y:S01]  /*0520*/  ISETP.GE.AND P0, PT, R9, R68, PT ;  /* 0x000000440900720c */ /* 0x000fe20003f06270 */
[----:B------:R-:W-:-:S12]  /*0530*/  BSSY.RECONVERGENT B1, `(.L_x_104) ;  /* 0x00000ae000017945 */ /* 0x000fd80003800200 */
[----:B------:R-:W-:Y:S05]  /*0540*/  @!P0 BRA `(.L_x_105) ;  /* 0x0000000800b08947 */ /* 0x000fea0003800000 */
[----:B------:R-:W0:Y:S01]  /*0550*/  I2F.F64 R60, R64 ;  /* 0x00000040003c7312 */ /* 0x000e220000201c00 */
[----:B------:R-:W-:Y:S01]  /*0560*/  FADD R6, -R73, R72 ;  /* 0x0000004849067221 */ /* 0x000fe20000000100 */
[----:B------:R-:W-:Y:S01]  /*0570*/  FADD R65, -R72, R75 ;  /* 0x0000004b48417221 */ /* 0x000fe20000000100 */
[--C-:B------:R-:W-:Y:S01]  /*0580*/  FADD R67, -R75, R74.reuse ;  /* 0x0000004a4b437221 */ /* 0x100fe20000000100 */
[----:B------:R-:W-:Y:S01]  /*0590*/  FADD R76, R73, -R74 ;  /* 0x8000004a494c7221 */ /* 0x000fe20000000000 */
[----:B------:R-:W-:Y:S01]  /*05a0*/  BSSY.RECONVERGENT B2, `(.L_x_106) ;  /* 0x000004b000027945 */ /* 0x000fe20003800200 */
[----:B------:R-:W-:Y:S02]  /*05b0*/  IMAD.MOV.U32 R66, RZ, RZ, R68 ;  /* 0x000000ffff427224 */ /* 0x000fe400078e0044 */
[----:B------:R-:W1:Y:S01]  /*05c0*/  F2F.F64.F32 R54, R73 ;  /* 0x0000004900367310 */ /* 0x000e620000201800 */
[----:B0-----:R-:W-:-:S07]  /*05d0*/  DADD R60, R60, 0.5 ;  /* 0x3fe000003c3c7429 */ /* 0x001fce0000000000 */
[----:B------:R-:W0:Y:S01]  /*05e0*/  F2F.F64.F32 R52, R72 ;  /* 0x0000004800347310 */ /* 0x000e220000201800 */
[----:B-1----:R-:W-:-:S07]  /*05f0*/  DADD R54, R60, -R54 ;  /* 0x000000003c367229 */ /* 0x002fce0000000836 */
[----:B------:R1:W2:Y:S01]  /*0600*/  F2F.F64.F32 R48, R6 ;  /* 0x0000000600307310 */ /* 0x0002a20000201800 */
[----:B0-----:R-:W-:-:S07]  /*0610*/  DADD R52, R60, -R52 ;  /* 0x000000003c347229 */ /* 0x001fce0000000834 */
[----:B------:R-:W0:Y:S01]  /*0620*/  F2F.F64.F32 R50, R65 ;  /* 0x0000004100327310 */ /* 0x000e220000201800 */
[----:B-1----:R-:W-:-:S05]  /*0630*/  IMAD.IADD R6, R63, 0x1, -R68 ;  /* 0x000000013f067824 */ /* 0x002fca00078e0a44 */
[----:B------:R-:W-:Y:S01]  /*0640*/  LOP3.LUT P0, RZ, R6, 0x3, RZ, 0xc0, !PT ;  /* 0x0000000306ff7812 */ /* 0x000fe2000780c0ff */
[----:B--2---:R-:W-:Y:S01]  /*0650*/  DMUL R48, R54, R48 ;  /* 0x0000003036307228 */ /* 0x004fe20000000000 */
[----:B------:R-:W1:Y:S01]  /*0660*/  F2F.F64.F32 R58, R75 ;  /* 0x0000004b003a7310 */ /* 0x000e620000201800 */
[----:B0-----:R-:W-:-:S07]  /*0670*/  DMUL R50, R52, R50 ;  /* 0x0000003234327228 */ /* 0x001fce0000000000 */
[----:B------:R-:W0:Y:S01]  /*0680*/  F2F.F64.F32 R56, R74 ;  /* 0x0000004a00387310 */ /* 0x000e220000201800 */
[----:B-1----:R-:W-:-:S07]  /*0690*/  DADD R58, R60, -R58 ;  /* 0x000000003c3a7229 */ /* 0x002fce000000083a */
[----:B------:R-:W1:Y:S01]  /*06a0*/  F2F.F64.F32 R52, R67 ;  /* 0x0000004300347310 */ /* 0x000e620000201800 */
[----:B0-----:R-:W-:-:S07]  /*06b0*/  DADD R56, R60, -R56 ;  /* 0x000000003c387229 */ /* 0x001fce0000000838 */
[----:B------:R-:W0:Y:S01]  /*06c0*/  F2F.F64.F32 R54, R76 ;  /* 0x0000004c00367310 */ /* 0x000e220000201800 */
[----:B-1----:R-:W-:Y:S02]  /*06d0*/  DMUL R52, R58, R52 ;  /* 0x000000343a347228 */ /* 0x002fe40000000000 */
[----:B0-----:R-:W-:Y:S01]  /*06e0*/  DMUL R54, R56, R54 ;  /* 0x0000003638367228 */ /* 0x001fe20000000000 */
[----:B------:R-:W-:Y:S10]  /*06f0*/  @!P0 BRA `(.L_x_107) ;  /* 0x0000000000d48947 */ /* 0x000ff40003800000 */
[----:B------:R-:W-:Y:S01]  /*0700*/  DADD R60, R26, R50 ;  /* 0x000000001a3c7229 */ /* 0x000fe20000000032 */
[----:B------:R-:W-:Y:S01]  /*0710*/  LOP3.LUT R6, R6, 0x3, RZ, 0xc0, !PT ;  /* 0x0000000306067812 */ /* 0x000fe200078ec0ff */
[----:B------:R-:W-:Y:S02]  /*0720*/  DADD R66, R24, R48 ;  /* 0x0000000018427229 */ /* 0x000fe40000000030 */
[----:B------:R-:W-:Y:S01]  /*0730*/  DADD R58, R28, R52 ;  /* 0x000000001c3a7229 */ /* 0x000fe20000000034 */
[----:B------:R-:W-:Y:S01]  /*0740*/  ISETP.NE.AND P2, PT, R6, 0x1, PT ;  /* 0x000000010600780c */ /* 0x000fe20003f45270 */
[----:B------:R-:W-:Y:S02]  /*0750*/  DADD R56, R30, R54 ;  /* 0x000000001e387229 */ /* 0x000fe40000000036 */
[----:B------:R-:W-:-:S06]  /*0760*/  DSETP.GEU.AND P0, PT, R60, RZ, PT ;  /* 0x000000ff3c00722a */ /* 0x000fcc0003f0e000 */
[----:B------:R-:W-:-:S06]  /*0770*/  DSETP.LT.AND P0, PT, R66, RZ, !P0 ;  /* 0x000000ff4200722a */ /* 0x000fcc0004701000 */
[----:B------:R-:W-:-:S06]  /*0780*/  DSETP.LT.AND P0, PT, R58, RZ, P0 ;  /* 0x000000ff3a00722a */ /* 0x000fcc0000701000 */
[----:B------:R-:W-:-:S14]  /*0790*/  DSETP.LT.AND P0, PT, R56, RZ, P0 ;  /* 0x000000ff3800722a */ /* 0x000fdc0000701000 */
[----:B------:R-:W-:-:S06]  /*07a0*/  @!P0 DSETP.GT.AND P1, PT, R60, RZ, PT ;  /* 0x000000ff3c00822a */ /* 0x000fcc0003f24000 */
[----:B------:R-:W-:Y:S01]  /*07b0*/  @!P0 DSETP.GT.AND P1, PT, R66, RZ, P1 ;  /* 0x000000ff4200822a */ /* 0x000fe20000f24000 */
[----:B------:R-:W-:-:S05]  /*07c0*/  MOV R66, R8 ;  /* 0x0000000800427202 */ /* 0x000fca0000000f00 */
[----:B------:R-:W-:-:S06]  /*07d0*/  @!P0 DSETP.GT.AND P1, PT, R58, RZ, P1 ;  /* 0x000000ff3a00822a */ /* 0x000fcc0000f24000 */
[----:B------:R-:W-:Y:S01]  /*07e0*/  @!P0 DSETP.GT.AND P1, PT, R56, RZ, P1 ;  /* 0x000000ff3800822a */ /* 0x000fe20000f24000 */
[----:B------:R-:W-:-:S05]  /*07f0*/  IMAD.MOV.U32 R56, RZ, RZ, 0x1 ;  /* 0x00000001ff387424 */ /* 0x000fca00078e00ff */
[----:B------:R-:W-:-:S05]  /*0800*/  @!P0 SEL R56, RZ, 0x1, !P1 ;  /* 0x00000001ff388807 */ /* 0x000fca0004800000 */
[----:B------:R-:W-:Y:S01]  /*0810*/  IMAD.IADD R7, R7, 0x1, R56 ;  /* 0x0000000107077824 */ /* 0x000fe200078e0238 */
[----:B------:R-:W-:Y:S06]  /*0820*/  @!P2 BRA `(.L_x_107) ;  /* 0x000000000088a947 */ /* 0x000fec0003800000 */
[----:B------:R-:W-:Y:S01]  /*0830*/  DADD R60, R34, R50 ;  /* 0x00000000223c7229 */ /* 0x000fe20000000032 */
[----:B------:R-:W-:Y:S01]  /*0840*/  ISETP.NE.AND P2, PT, R6, 0x2, PT ;  /* 0x000000020600780c */ /* 0x000fe20003f45270 */
[----:B------:R-:W-:Y:S02]  /*0850*/  DADD R66, R32, R48 ;  /* 0x0000000020427229 */ /* 0x000fe40000000030 */
[----:B------:R-:W-:Y:S02]  /*0860*/  DADD R58, R36, R52 ;  /* 0x00000000243a7229 */ /* 0x000fe40000000034 */
[----:B------:R-:W-:Y:S02]  /*0870*/  DADD R56, R38, R54 ;  /* 0x0000000026387229 */ /* 0x000fe40000000036 */
[----:B------:R-:W-:-:S06]  /*0880*/  DSETP.GEU.AND P0, PT, R60, RZ, PT ;  /* 0x000000ff3c00722a */ /* 0x000fcc0003f0e000 */
[----:B------:R-:W-:-:S06]  /*0890*/  DSETP.LT.AND P0, PT, R66, RZ, !P0 ;  /* 0x000000ff4200722a */ /* 0x000fcc0004701000 */
[----:B------:R-:W-:-:S06]  /*08a0*/  DSETP.LT.AND P0, PT, R58, RZ, P0 ;  /* 0x000000ff3a00722a */ /* 0x000fcc0000701000 */
[----:B------:R-:W-:-:S14]  /*08b0*/  DSETP.LT.AND P0, PT, R56, RZ, P0 ;  /* 0x000000ff3800722a */ /* 0x000fdc0000701000 */
[----:B------:R-:W-:-:S06]  /*08c0*/  @!P0 DSETP.GT.AND P1, PT, R60, RZ, PT ;  /* 0x000000ff3c00822a */ /* 0x000fcc0003f24000 */
[----:B------:R-:W-:Y:S01]  /*08d0*/  @!P0 DSETP.GT.AND P1, PT, R66, RZ, P1 ;  /* 0x000000ff4200822a */ /* 0x000fe20000f24000 */
[----:B------:R-:W-:-:S05]  /*08e0*/  IMAD.MOV.U32 R66, RZ, RZ, R62 ;  /* 0x000000ffff427224 */ /* 0x000fca00078e003e */
[----:B------:R-:W-:-:S06]  /*08f0*/  @!P0 DSETP.GT.AND P1, PT, R58, RZ, P1 ;  /* 0x000000ff3a00822a */ /* 0x000fcc0000f24000 */
[----:B------:R-:W-:Y:S01]  /*0900*/  @!P0 DSETP.GT.AND P1, PT, R56, RZ, P1 ;  /* 0x000000ff3800822a */ /* 0x000fe20000f24000 */
[----:B------:R-:W-:-:S05]  /*0910*/  IMAD.MOV.U32 R56, RZ, RZ, 0x1 ;  /* 0x00000001ff387424 */ /* 0x000fca00078e00ff */
[----:B------:R-:W-:-:S04]  /*0920*/  @!P0 SEL R56, RZ, 0x1, !P1 ;  /* 0x00000001ff388807 */ /* 0x000fc80004800000 */
[----:B------:R-:W-:Y:S01]  /*0930*/  IADD3 R7, PT, PT, R7, R56, RZ ;  /* 0x0000003807077210 */ /* 0x000fe20007ffe0ff */
[----:B------:R-:W-:Y:S06]  /*0940*/  @!P2 BRA `(.L_x_107) ;  /* 0x000000000040a947 */ /* 0x000fec0003800000 */
[----:B------:R-:W-:Y:S01]  /*0950*/  DADD R60, R42, R50 ;  /* 0x000000002a3c7229 */ /* 0x000fe20000000032 */
[----:B------:R-:W-:Y:S01]  /*0960*/  IMAD.MOV.U32 R6, RZ, RZ, 0x1 ;  /* 0x00000001ff067424 */ /* 0x000fe200078e00ff */
        /* <DEDUP_REMOVED lines=9> */
[----:B------:R-:W-:-:S05]  /*0a00*/  VIADD R66, R68, 0x3 ;  /* 0x0000000344427836 */ /* 0x000fca0000000000 */
[----:B------:R-:W-:-:S06]  /*0a10*/  @!P0 DSETP.GT.AND P1, PT, R58, RZ, P1 ;  /* 0x000000ff3a00822a */ /* 0x000fcc0000f24000 */
[----:B------:R-:W-:-:S06]  /*0a20*/  @!P0 DSETP.GT.AND P1, PT, R56, RZ, P1 ;  /* 0x000000ff3800822a */ /* 0x000fcc0000f24000 */
[----:B------:R-:W-:-:S04]  /*0a30*/  @!P0 SEL R6, RZ, 0x1, !P1 ;  /* 0x00000001ff068807 */ /* 0x000fc80004800000 */
[----:B------:R-:W-:-:S07]  /*0a40*/  IADD3 R7, PT, PT, R7, R6, RZ ;  /* 0x0000000607077210 */ /* 0x000fce0007ffe0ff */
.L_x_107:
[----:B------:R-:W-:Y:S05]  /*0a50*/  BSYNC.RECONVERGENT B2 ;  /* 0x0000000000027941 */ /* 0x000fea0003800200 */
.L_x_106:
[----:B------:R-:W-:-:S05]  /*0a60*/  IMAD.IADD R6, R9, 0x1, -R68 ;  /* 0x0000000109067824 */ /* 0x000fca00078e0a44 */
[----:B------:R-:W-:-:S13]  /*0a70*/  ISETP.GE.U32.AND P0, PT, R6, 0x3, PT ;  /* 0x000000030600780c */ /* 0x000fda0003f06070 */
[----:B------:R-:W-:Y:S05]  /*0a80*/  @!P0 BRA `(.L_x_105) ;  /* 0x0000000400608947 */ /* 0x000fea0003800000 */
.L_x_108:
[----:B------:R-:W0:Y:S01]  /*0a90*/  I2F.F64 R58, R66 ;  /* 0x00000042003a7312 */ /* 0x000e220000201c00 */
[C---:B------:R-:W-:Y:S01]  /*0aa0*/  VIADD R6, R66.reuse, 0x1 ;  /* 0x0000000142067836 */ /* 0x040fe20000000000 */
[----:B------:R-:W-:Y:S01]  /*0ab0*/  IADD3 R67, PT, PT, R66, 0x3, RZ ;  /* 0x0000000342437810 */ /* 0x000fe20007ffe0ff */
[----:B------:R-:W-:Y:S01]  /*0ac0*/  IMAD.MOV.U32 R65, RZ, RZ, 0x1 ;  /* 0x00000001ff417424 */ /* 0x000fe200078e00ff */
        /* <DEDUP_REMOVED lines=9> */
[----:B------:R-:W-:-:S06]  /*0b60*/  DSETP.GEU.AND P0, PT, R60, RZ, PT ;  /* 0x000000ff3c00722a */ /* 0x000fcc0003f0e000 */
[----:B------:R-:W-:-:S06]  /*0b70*/  DSETP.LT.AND P0, PT, R76, RZ, !P0 ;  /* 0x000000ff4c00722a */ /* 0x000fcc0004701000 */
[----:B------:R-:W-:-:S06]  /*0b80*/  DSETP.LT.AND P0, PT, R56, RZ, P0 ;  /* 0x000000ff3800722a */ /* 0x000fcc0000701000 */
[----:B------:R-:W-:-:S14]  /*0b90*/  DSETP.LT.AND P0, PT, R58, RZ, P0 ;  /* 0x000000ff3a00722a */ /* 0x000fdc0000701000 */
[----:B------:R-:W-:Y:S01]  /*0ba0*/  @!P0 DSETP.GT.AND P1, PT, R60, RZ, PT ;  /* 0x000000ff3c00822a */ /* 0x000fe20003f24000 */
[----:B------:R0:W1:Y:S05]  /*0bb0*/  I2F.F64 R60, R6 ;  /* 0x00000006003c7312 */ /* 0x00006a0000201c00 */
[----:B------:R-:W-:Y:S01]  /*0bc0*/  @!P0 DSETP.GT.AND P1, PT, R76, RZ, P1 ;  /* 0x000000ff4c00822a */ /* 0x000fe20000f24000 */
[----:B0-----:R-:W-:-:S05]  /*0bd0*/  IMAD.MOV.U32 R6, RZ, RZ, 0x1 ;  /* 0x00000001ff067424 */ /* 0x001fca00078e00ff */
[----:B------:R-:W-:Y:S02]  /*0be0*/  @!P0 DSETP.GT.AND P1, PT, R56, RZ, P1 ;  /* 0x000000ff3800822a */ /* 0x000fe40000f24000 */
[----:B-1----:R-:W-:-:S04]  /*0bf0*/  DADD R56, R60, 0.5 ;  /* 0x3fe000003c387429 */ /* 0x002fc80000000000 */
[----:B------:R-:W-:-:S04]  /*0c00*/  @!P0 DSETP.GT.AND P1, PT, R58, RZ, P1 ;  /* 0x000000ff3a00822a */ /* 0x000fc80000f24000 */
[--C-:B------:R-:W-:Y:S02]  /*0c10*/  DADD R60, -R10, R56.reuse ;  /* 0x000000000a3c7229 */ /* 0x100fe40000000138 */
[----:B------:R-:W-:Y:S01]  /*0c20*/  @!P0 SEL R6, RZ, 0x1, !P1 ;  /* 0x00000001ff068807 */ /* 0x000fe20004800000 */
        /* <DEDUP_REMOVED lines=12> */
[C---:B------:R-:W-:Y:S01]  /*0cf0*/  IADD3 R60, PT, PT, R66.reuse, 0x2, RZ ;  /* 0x00000002423c7810 */ /* 0x040fe20007ffe0ff */
[----:B------:R-:W-:-:S04]  /*0d00*/  VIADD R66, R66, 0x4 ;  /* 0x0000000442427836 */ /* 0x000fc80000000000 */
[----:B------:R-:W-:Y:S01]  /*0d10*/  @!P2 DSETP.GT.AND P3, PT, R76, RZ, P3 ;  /* 0x000000ff4c00a22a */ /* 0x000fe20001f64000 */
[----:B------:R-:W0:Y:S01]  /*0d20*/  I2F.F64 R60, R60 ;  /* 0x0000003c003c7312 */ /* 0x000e220000201c00 */
[----:B------:R-:W-:-:S04]  /*0d30*/  ISETP.NE.AND P4, PT, R66, R63, PT ;  /* 0x0000003f4200720c */ /* 0x000fc80003f85270 */
[----:B------:R-:W-:-:S06]  /*0d40*/  @!P2 DSETP.GT.AND P3, PT, R58, RZ, P3 ;  /* 0x000000ff3a00a22a */ /* 0x000fcc0001f64000 */
[----:B------:R-:W-:Y:S02]  /*0d50*/  @!P2 DSETP.GT.AND P3, PT, R56, RZ, P3 ;  /* 0x000000ff3800a22a */ /* 0x000fe40001f64000 */
[----:B0-----:R-:W-:-:S04]  /*0d60*/  DADD R56, R60, 0.5 ;  /* 0x3fe000003c387429 */ /* 0x001fc80000000000 */
[----:B------:R-:W-:-:S04]  /*0d70*/  @!P2 SEL R65, RZ, 0x1, !P3 ;  /* 0x00000001ff41a807 */ /* 0x000fc80005800000 */
[----:B------:R-:W-:Y:S01]  /*0d80*/  IADD3 R65, PT, PT, R65, R6, R7 ;  /* 0x0000000641417210 */ /* 0x000fe20007ffe007 */
        /* <DEDUP_REMOVED lines=13> */
[----:B------:R-:W0:Y:S05]  /*0e60*/  I2F.F64 R6, R67 ;  /* 0x0000004300067312 */ /* 0x000e2a0000201c00 */
[----:B------:R-:W-:-:S06]  /*0e70*/  @!P0 DSETP.GT.AND P1, PT, R58, RZ, P1 ;  /* 0x000000ff3a00822a */ /* 0x000fcc0000f24000 */
[----:B------:R-:W-:Y:S02]  /*0e80*/  @!P0 DSETP.GT.AND P1, PT, R60, RZ, P1 ;  /* 0x000000ff3c00822a */ /* 0x000fe40000f24000 */
[----:B0-----:R-:W-:-:S04]  /*0e90*/  DADD R6, R6, 0.5 ;  /* 0x3fe0000006067429 */ /* 0x001fc80000000000 */
[----:B------:R-:W-:-:S04]  /*0ea0*/  @!P0 DSETP.GT.AND P1, PT, R56, RZ, P1 ;  /* 0x000000ff3800822a */ /* 0x000fc80000f24000 */
        /* <DEDUP_REMOVED lines=12> */
[----:B------:R-:W-:-:S06]  /*0f70*/  @!P2 DSETP.GT.AND P3, PT, R56, RZ, PT ;  /* 0x000000ff3800a22a */ /* 0x000fcc0003f64000 */
[----:B------:R-:W-:-:S06]  /*0f80*/  @!P2 DSETP.GT.AND P3, PT, R58, RZ, P3 ;  /* 0x000000ff3a00a22a */ /* 0x000fcc0001f64000 */
[----:B------:R-:W-:-:S06]  /*0f90*/  @!P2 DSETP.GT.AND P3, PT, R60, RZ, P3 ;  /* 0x000000ff3c00a22a */ /* 0x000fcc0001f64000 */
[----:B------:R-:W-:Y:S01]  /*0fa0*/  @!P2 DSETP.GT.AND P3, PT, R6, RZ, P3 ;  /* 0x000000ff0600a22a */ /* 0x000fe20001f64000 */
[----:B------:R-:W-:Y:S01]  /*0fb0*/  IMAD.MOV.U32 R6, RZ, RZ, 0x1 ;  /* 0x00000001ff067424 */ /* 0x000fe200078e00ff */
[----:B------:R-:W-:Y:S02]  /*0fc0*/  MOV R7, 0x1 ;  /* 0x0000000100077802 */ /* 0x000fe40000000f00 */
[----:B------:R-:W-:Y:S02]  /*0fd0*/  @!P0 SEL R6, RZ, 0x1, !P1 ;  /* 0x00000001ff068807 */ /* 0x000fe40004800000 */
[----:B------:R-:W-:-:S04]  /*0fe0*/  @!P2 SEL R7, RZ, 0x1, !P3 ;  /* 0x00000001ff07a807 */ /* 0x000fc80005800000 */
[----:B------:R-:W-:Y:S01]  /*0ff0*/  IADD3 R7, PT, PT, R7, R6, R65 ;  /* 0x0000000607077210 */ /* 0x000fe20007ffe041 */
[----:B------:R-:W-:Y:S06]  /*1000*/  @P4 BRA `(.L_x_108) ;  /* 0xfffffff800a04947 */ /* 0x000fec000383ffff */
.L_x_105:
[----:B------:R-:W-:Y:S05]  /*1010*/  BSYNC.RECONVERGENT B1 ;  /* 0x0000000000017941 */ /* 0x000fea0003800200 */
.L_x_104:
[C---:B------:R-:W-:Y:S01]  /*1020*/  ISETP.NE.AND P0, PT, R64.reuse, R69, PT ;  /* 0x000000454000720c */ /* 0x040fe20003f05270 */
[----:B------:R-:W-:-:S12]  /*1030*/  VIADD R64, R64, 0x1 ;  /* 0x0000000140407836 */ /* 0x000fd80000000000 */
[----:B------:R-:W-:Y:S05]  /*1040*/  @P0 BRA `(.L_x_109) ;  /* 0xfffffff400340947 */ /* 0x000fea000383ffff */
.L_x_103:
[----:B------:R-:W-:Y:S05]  /*1050*/  BSYNC.RECONVERGENT B0 ;  /* 0x0000000000007941 */ /* 0x000fea0003800200 */
.L_x_102:
[----:B------:R-:W-:Y:S01]  /*1060*/  ISETP.GT.AND P0, PT, R70, R69, PT ;  /* 0x000000454600720c */ /* 0x000fe20003f04270 */
[----:B------:R-:W-:Y:S03]  /*1070*/  BSSY.RECONVERGENT B0, `(.L_x_110) ;  /* 0x0000184000007945 */ /* 0x000fe60003800200 */
[----:B------:R-:W-:-:S13]  /*1080*/  ISETP.LT.OR P0, PT, R7, 0x1, P0 ;  /* 0x000000010700780c */ /* 0x000fda0000701670 */
[----:B------:R-:W-:Y:S05]  /*1090*/  @P0 BRA `(.L_x_111) ;  /* 0x0000001800040947 */ /* 0x000fea0003800000 */
[----:B------:R-:W1:Y:S01]  /*10a0*/  I2F.F64.U32 R28, R7 ;  /* 0x00000007001c7312 */ /* 0x000e620000201800 */
[C---:B------:R-:W-:Y:S01]  /*10b0*/  FADD R18, -R71.reuse, R2 ;  /* 0x0000000247127221 */ /* 0x040fe20000000100 */
[----:B------:R-:W-:Y:S01]  /*10c0*/  FADD R24, R71, -R0 ;  /* 0x8000000047187221 */ /* 0x000fe20000000000 */
[----:B------:R-:W-:Y:S05]  /*10d0*/  BSSY.RECONVERGENT B1, `(.L_x_112) ;  /* 0x0000018000017945 */ /* 0x000fea0003800200 */
[----:B------:R-:W2:Y:S01]  /*10e0*/  F2F.F64.F32 R10, R71 ;  /* 0x00000047000a7310 */ /* 0x000ea20000201800 */
[----:B-1----:R-:W-:-:S07]  /*10f0*/  VIADD R4, R29, 0x300402 ;  /* 0x003004021d047836 */ /* 0x002fce0000000000 */
[----:B------:R-:W1:Y:S01]  /*1100*/  MUFU.RCP64H R5, R29 ;  /* 0x0000001d00057308 */ /* 0x000e620000001800 */
[----:B------:R-:W-:-:S07]  /*1110*/  FSETP.GEU.AND P0, PT, |R4|, 5.8789094863358348022e-39, PT ;  /* 0x004004020400780b */ /* 0x000fce0003f0e200 */
[----:B------:R-:W3:Y:S08]  /*1120*/  F2F.F64.F32 R16, R0 ;  /* 0x0000000000107310 */ /* 0x000ef00000201800 */
[----:B------:R-:W4:Y:S01]  /*1130*/  F2F.F64.F32 R18, R18 ;  /* 0x0000001200127310 */ /* 0x000f220000201800 */
[----:B-1----:R-:W-:-:S07]  /*1140*/  DFMA R20, -R28, R4, 1 ;  /* 0x3ff000001c14742b */ /* 0x002fce0000000104 */
[----:B------:R-:W1:Y:S01]  /*1150*/  F2F.F64.F32 R24, R24 ;  /* 0x0000001800187310 */ /* 0x000e620000201800 */
[----:B------:R-:W-:Y:S01]  /*1160*/  DFMA R22, R20, R20, R20 ;  /* 0x000000141416722b */ /* 0x000fe20000000014 */
[----:B------:R-:W-:-:S06]  /*1170*/  FADD R20, -R2, R3 ;  /* 0x0000000302147221 */ /* 0x000fcc0000000100 */
[----:B------:R-:W0:Y:S01]  /*1180*/  F2F.F64.F32 R12, R2 ;  /* 0x00000002000c7310 */ /* 0x000e220000201800 */
[----:B------:R-:W-:Y:S01]  /*1190*/  DFMA R26, R4, R22, R4 ;  /* 0x00000016041a722b */ /* 0x000fe20000000004 */
[----:B------:R-:W-:-:S06]  /*11a0*/  FADD R22, -R3, R0 ;  /* 0x0000000003167221 */ /* 0x000fcc0000000100 */
[----:B------:R-:W0:Y:S08]  /*11b0*/  F2F.F64.F32 R20, R20 ;  /* 0x0000001400147310 */ /* 0x000e300000201800 */
[----:B------:R-:W0:Y:S08]  /*11c0*/  F2F.F64.F32 R22, R22 ;  /* 0x0000001600167310 */ /* 0x000e300000201800 */
[----:B------:R5:W0:Y:S02]  /*11d0*/  F2F.F64.F32 R14, R3 ;  /* 0x00000003000e7310 */ /* 0x000a240000201800 */
[----:B-----5:R-:W-:-:S08]  /*11e0*/  DFMA R2, -R28, R26, 1 ;  /* 0x3ff000001c02742b */ /* 0x020fd0000000011a */
[----:B------:R-:W-:Y:S01]  /*11f0*/  DFMA R26, R26, R2, R26 ;  /* 0x000000021a1a722b */ /* 0x000fe2000000001a */
[----:B01234-:R-:W-:Y:S10]  /*1200*/  @P0 BRA `(.L_x_113) ;  /* 0x0000000000100947 */ /* 0x01fff40003800000 */
[----:B------:R-:W-:-:S04]  /*1210*/  LOP3.LUT R0, R29, 0x7fffffff, RZ, 0xc0, !PT ;  /* 0x7fffffff1d007812 */ /* 0x000fc800078ec0ff */
[----:B------:R-:W-:Y:S02]  /*1220*/  IADD3 R27, PT, PT, R0, -0x100000, RZ ;  /* 0xfff00000001b7810 */ /* 0x000fe40007ffe0ff */
[----:B------:R-:W-:-:S07]  /*1230*/  MOV R0, 0x1250 ;  /* 0x0000125000007802 */ /* 0x000fce0000000f00 */
[----:B------:R-:W-:Y:S05]  /*1240*/  CALL.REL.NOINC `($__internal_2_$__cuda_sm20_dblrcp_rn_slowpath_v3) ;  /* 0x0000001400cc7944 */ /* 0x000fea0003c00000 */
.L_x_113:
[----:B------:R-:W-:Y:S05]  /*1250*/  BSYNC.RECONVERGENT B1 ;  /* 0x0000000000017941 */ /* 0x000fea0003800200 */
.L_x_112:
[----:B------:R-:W0:Y:S01]  /*1260*/  I2F.F64 R2, R68 ;  /* 0x0000004400027312 */ /* 0x000e220000201c00 */
[C---:B------:R-:W-:Y:S01]  /*1270*/  VIADD R36, R68.reuse, 0x2 ;  /* 0x0000000244247836 */ /* 0x040fe20000000000 */
[----:B------:R-:W-:Y:S01]  /*1280*/  IADD3 R8, PT, PT, R9, 0x1, RZ ;  /* 0x0000000109087810 */ /* 0x000fe20007ffe0ff */
[----:B------:R-:W-:-:S05]  /*1290*/  VIADD R0, R68, 0x1 ;  /* 0x0000000144007836 */ /* 0x000fca0000000000 */
[----:B------:R-:W1:Y:S01]  /*12a0*/  I2F.F64 R36, R36 ;  /* 0x0000002400247312 */ /* 0x000e620000201c00 */
[----:B0-----:R-:W-:-:S07]  /*12b0*/  DADD R2, R2, 0.5 ;  /* 0x3fe0000002027429 */ /* 0x001fce0000000000 */
[----:B------:R-:W0:Y:S01]  /*12c0*/  I2F.F64 R4, R0 ;  /* 0x0000000000047312 */ /* 0x000e220000201c00 */
[--C-:B------:R-:W-:Y:S02]  /*12d0*/  DADD R28, -R10, R2.reuse ;  /* 0x000000000a1c7229 */ /* 0x100fe40000000102 */
[--C-:B------:R-:W-:Y:S02]  /*12e0*/  DADD R30, -R12, R2.reuse ;  /* 0x000000000c1e7229 */ /* 0x100fe40000000102 */
[--C-:B------:R-:W-:Y:S02]  /*12f0*/  DADD R32, -R14, R2.reuse ;  /* 0x000000000e207229 */ /* 0x100fe40000000102 */
[----:B------:R-:W-:Y:S01]  /*1300*/  DADD R34, -R16, R2 ;  /* 0x0000000010227229 */ /* 0x000fe20000000102 */
[----:B------:R-:W2:Y:S01]  /*1310*/  LDC R3, c[0x0][0x390] ;  /* 0x0000e400ff037b82 */ /* 0x000ea20000000800 */
[----:B-1----:R-:W-:Y:S02]  /*1320*/  DADD R50, R36, 0.5 ;  /* 0x3fe0000024327429 */ /* 0x002fe40000000000 */
[----:B0-----:R-:W-:-:S02]  /*1330*/  DADD R4, R4, 0.5 ;  /* 0x3fe0000004047429 */ /* 0x001fc40000000000 */
[----:B------:R-:W-:Y:S02]  /*1340*/  DMUL R28, R18, R28 ;  /* 0x0000001c121c7228 */ /* 0x000fe40000000000 */
[----:B------:R-:W-:Y:S02]  /*1350*/  DMUL R30, R20, R30 ;  /* 0x0000001e141e7228 */ /* 0x000fe40000000000 */
[--C-:B------:R-:W-:Y:S02]  /*1360*/  DADD R44, -R10, R50.reuse ;  /* 0x000000000a2c7229 */ /* 0x100fe40000000132 */
[--C-:B------:R-:W-:Y:S02]  /*1370*/  DADD R46, -R12, R50.reuse ;  /* 0x000000000c2e7229 */ /* 0x100fe40000000132 */
[----:B------:R-:W-:Y:S02]  /*1380*/  DADD R48, -R14, R50 ;  /* 0x000000000e307229 */ /* 0x000fe40000000132 */
[----:B------:R-:W-:-:S02]  /*1390*/  DADD R36, -R10, R4 ;  /* 0x000000000a247229 */ /* 0x000fc40000000104 */
[--C-:B------:R-:W-:Y:S02]  /*13a0*/  DADD R38, -R12, R4.reuse ;  /* 0x000000000c267229 */ /* 0x100fe40000000104 */
[--C-:B------:R-:W-:Y:S02]  /*13b0*/  DADD R40, -R14, R4.reuse ;  /* 0x000000000e287229 */ /* 0x100fe40000000104 */
[C---:B------:R-:W-:Y:S02]  /*13c0*/  DADD R42, -R16.reuse, R4 ;  /* 0x00000000102a7229 */ /* 0x040fe40000000104 */
[----:B------:R-:W-:Y:S01]  /*13d0*/  DADD R50, -R16, R50 ;  /* 0x0000000010327229 */ /* 0x000fe20000000132 */
[----:B--2---:R-:W-:Y:S01]  /*13e0*/  IMAD R6, R68, R3, R3 ;  /* 0x0000000344067224 */ /* 0x004fe200078e0203 */
[----:B------:R-:W-:Y:S02]  /*13f0*/  DMUL R32, R22, R32 ;  /* 0x0000002016207228 */ /* 0x000fe40000000000 */
[----:B------:R-:W-:-:S02]  /*1400*/  DMUL R34, R24, R34 ;  /* 0x0000002218227228 */ /* 0x000fc40000000000 */
[----:B------:R-:W-:Y:S02]  /*1410*/  DMUL R36, R18, R36 ;  /* 0x0000002412247228 */ /* 0x000fe40000000000 */
[----:B------:R-:W-:Y:S02]  /*1420*/  DMUL R38, R20, R38 ;  /* 0x0000002614267228 */ /* 0x000fe40000000000 */
[----:B------:R-:W-:Y:S02]  /*1430*/  DMUL R40, R22, R40 ;  /* 0x0000002816287228 */ /* 0x000fe40000000000 */
[----:B------:R-:W-:Y:S02]  /*1440*/  DMUL R42, R24, R42 ;  /* 0x0000002a182a7228 */ /* 0x000fe40000000000 */
[----:B------:R-:W-:Y:S02]  /*1450*/  DMUL R44, R18, R44 ;  /* 0x0000002c122c7228 */ /* 0x000fe40000000000 */
[----:B------:R-:W-:-:S02]  /*1460*/  DMUL R46, R20, R46 ;  /* 0x0000002e142e7228 */ /* 0x000fc40000000000 */
[----:B------:R-:W-:Y:S02]  /*1470*/  DMUL R48, R22, R48 ;  /* 0x0000003016307228 */ /* 0x000fe40000000000 */
[----:B------:R-:W-:-:S11]  /*1480*/  DMUL R50, R24, R50 ;  /* 0x0000003218327228 */ /* 0x000fd60000000000 */
.L_x_145:
[----:B------:R-:W-:Y:S01]  /*1490*/  ISETP.GE.AND P0, PT, R9, R68, PT ;  /* 0x000000440900720c */ /* 0x000fe20003f06270 */
[----:B------:R-:W-:-:S12]  /*14a0*/  BSSY.RECONVERGENT B2, `(.L_x_114) ;  /* 0x000013d000027945 */ /* 0x000fd80003800200 */
[----:B0-----:R-:W-:Y:S05]  /*14b0*/  @!P0 BRA `(.L_x_115) ;  /* 0x0000001000ec8947 */ /* 0x001fea0003800000 */
[----:B------:R-:W0:Y:S01]  /*14c0*/  I2F.F64 R62, R70 ;  /* 0x00000046003e7312 */ /* 0x000e220000201c00 */
[C---:B------:R-:W-:Y:S01]  /*14d0*/  FADD R0, -R73.reuse, R72 ;  /* 0x0000004849007221 */ /* 0x040fe20000000100 */
[----:B------:R-:W-:Y:S01]  /*14e0*/  FADD R64, -R72, R75 ;  /* 0x0000004b48407221 */ /* 0x000fe20000000100 */
[--C-:B------:R-:W-:Y:S01]  /*14f0*/  FADD R66, R73, -R74.reuse ;  /* 0x8000004a49427221 */ /* 0x100fe20000000000 */
[----:B------:R-:W-:Y:S01]  /*1500*/  FADD R65, -R75, R74 ;  /* 0x0000004a4b417221 */ /* 0x000fe20000000100 */
[----:B------:R-:W-:Y:S03]  /*1510*/  BSSY.RECONVERGENT B1, `(.L_x_116) ;  /* 0x0000083000017945 */ /* 0x000fe60003800200 */
[----:B------:R-:W1:Y:S01]  /*1520*/  F2F.F64.F32 R56, R73 ;  /* 0x0000004900387310 */ /* 0x000e620000201800 */
[----:B0-----:R-:W-:-:S07]  /*1530*/  DADD R62, R62, 0.5 ;  /* 0x3fe000003e3e7429 */ /* 0x001fce0000000000 */
[----:B------:R0:W2:Y:S01]  /*1540*/  F2F.F64.F32 R52, R0 ;  /* 0x0000000000347310 */ /* 0x0000a20000201800 */
[----:B-1----:R-:W-:-:S07]  /*1550*/  DADD R56, -R56, R62 ;  /* 0x0000000038387229 */ /* 0x002fce000000013e */
[----:B------:R-:W1:Y:S01]  /*1560*/  F2F.F64.F32 R60, R72 ;  /* 0x00000048003c7310 */ /* 0x000e620000201800 */
[----:B0-----:R-:W-:-:S05]  /*1570*/  IMAD.IADD R0, R8, 0x1, -R68 ;  /* 0x0000000108007824 */ /* 0x001fca00078e0a44 */
[----:B------:R-:W-:Y:S01]  /*1580*/  LOP3.LUT P0, RZ, R0, 0x3, RZ, 0xc0, !PT ;  /* 0x0000000300ff7812 */ /* 0x000fe2000780c0ff */
[----:B--2---:R-:W-:Y:S01]  /*1590*/  DMUL R52, R52, R56 ;  /* 0x0000003834347228 */ /* 0x004fe20000000000 */
[----:B------:R-:W0:Y:S01]  /*15a0*/  F2F.F64.F32 R2, R74 ;  /* 0x0000004a00027310 */ /* 0x000e220000201800 */
[----:B-1----:R-:W-:-:S07]  /*15b0*/  DADD R60, -R60, R62 ;  /* 0x000000003c3c7229 */ /* 0x002fce000000013e */
[----:B------:R-:W1:Y:S01]  /*15c0*/  F2F.F64.F32 R4, R75 ;  /* 0x0000004b00047310 */ /* 0x000e620000201800 */
[----:B0-----:R-:W-:-:S07]  /*15d0*/  DADD R2, -R2, R62 ;  /* 0x0000000002027229 */ /* 0x001fce000000013e */
[----:B------:R-:W0:Y:S01]  /*15e0*/  F2F.F64.F32 R54, R64 ;  /* 0x0000004000367310 */ /* 0x000e220000201800 */
[----:B-1----:R-:W-:-:S07]  /*15f0*/  DADD R4, -R4, R62 ;  /* 0x0000000004047229 */ /* 0x002fce000000013e */
[----:B------:R-:W1:Y:S01]  /*1600*/  F2F.F64.F32 R58, R66 ;  /* 0x00000042003a7310 */ /* 0x000e620000201800 */
[----:B0-----:R-:W-:-:S07]  /*1610*/  DMUL R54, R54, R60 ;  /* 0x0000003c36367228 */ /* 0x001fce0000000000 */
[----:B------:R-:W0:Y:S01]  /*1620*/  F2F.F64.F32 R56, R65 ;  /* 0x0000004100387310 */ /* 0x000e220000201800 */
[----:B-1----:R-:W-:Y:S02]  /*1630*/  DMUL R58, R58, R2 ;  /* 0x000000023a3a7228 */ /* 0x002fe40000000000 */
[----:B0-----:R-:W-:Y:S01]  /*1640*/  DMUL R56, R56, R4 ;  /* 0x0000000438387228 */ /* 0x001fe20000000000 */
[----:B------:R-:W-:Y:S01]  /*1650*/  IMAD.MOV.U32 R5, RZ, RZ, R68 ;  /* 0x000000ffff057224 */ /* 0x000fe200078e0044 */
[----:B------:R-:W-:Y:S09]  /*1660*/  @!P0 BRA `(.L_x_117) ;  /* 0x0000000400b48947 */ /* 0x000ff20003800000 */
        /* <DEDUP_REMOVED lines=17> */
.L_x_120:
[----:B------:R-:W-:Y:S05]  /*1780*/  BSYNC.RELIABLE B4 ;  /* 0x0000000000047941 */ /* 0x000fea0003800100 */
.L_x_119:
[----:B------:R-:W0:Y:S01]  /*1790*/  LDC.64 R4, c[0x0][0x398] ;  /* 0x0000e600ff047b82 */ /* 0x000e220000000a00 */
[----:B------:R-:W1:Y:S02]  /*17a0*/  LDCU UR6, c[0x0][0x390] ;  /* 0x00007200ff0677ac */ /* 0x000e640008000800 */
[----:B-1----:R-:W-:-:S04]  /*17b0*/  IMAD R3, R68, UR6, R70 ;  /* 0x0000000644037c24 */ /* 0x002fc8000f8e0246 */
[----:B0-----:R-:W-:-:S05]  /*17c0*/  IMAD.WIDE R4, R3, 0x4, R4 ;  /* 0x0000000403047825 */ /* 0x001fca00078e0204 */
[----:B------:R-:W2:Y:S01]  /*17d0*/  LDG.E R60, desc[UR4][R4.64] ;  /* 0x00000004043c7981 */ /* 0x000ea2000c1e1900 */
[----:B------:R-:W-:Y:S01]  /*17e0*/  IMAD.MOV.U32 R62, RZ, RZ, R27 ;  /* 0x000000ffff3e7224 */ /* 0x000fe200078e001b */
[----:B--2---:R-:W0:Y:S02]  /*17f0*/  F2F.F64.F32 R2, R60 ;  /* 0x0000003c00027310 */ /* 0x004e240000201800 */
[----:B0-----:R-:W-:Y:S01]  /*1800*/  DSETP.MAX.AND P0, P1, R2, R26, PT ;  /* 0x0000001a0200722a */ /* 0x001fe2000390f000 */
[----:B------:R-:W-:Y:S01]  /*1810*/  MOV R61, R2 ;  /* 0x00000002003d7202 */ /* 0x000fe20000000f00 */
[----:B------:R-:W-:-:S04]  /*1820*/  IMAD.MOV.U32 R2, RZ, RZ, R26 ;  /* 0x000000ffff027224 */ /* 0x000fc800078e001a */
[----:B------:R-:W-:Y:S02]  /*1830*/  FSEL R3, R3, R62, P0 ;  /* 0x0000003e03037208 */ /* 0x000fe40000000000 */
[----:B------:R-:W-:-:S06]  /*1840*/  SEL R2, R61, R2, P0 ;  /* 0x000000023d027207 */ /* 0x000fcc0000000000 */
[----:B------:R-:W-:-:S06]  /*1850*/  @P1 LOP3.LUT R3, R62, 0x80000, RZ, 0xfc, !PT ;  /* 0x000800003e031812 */ /* 0x000fcc00078efcff */
[----:B------:R-:W0:Y:S02]  /*1860*/  F2F.F32.F64 R3, R2 ;  /* 0x0000000200037310 */ /* 0x000e240000301000 */
[----:B0-----:R0:W-:Y:S02]  /*1870*/  STG.E desc[UR4][R4.64], R3 ;  /* 0x0000000304007986 */ /* 0x0011e4000c101904 */
.L_x_121:
[----:B------:R-:W-:Y:S05]  /*1880*/  BSYNC.RECONVERGENT B3 ;  /* 0x0000000000037941 */ /* 0x000fea0003800200 */
.L_x_118:
[----:B------:R-:W-:Y:S02]  /*1890*/  LOP3.LUT R0, R0, 0x3, RZ, 0xc0, !PT ;  /* 0x0000000300007812 */ /* 0x000fe400078ec0ff */
[----:B0-----:R-:W-:Y:S02]  /*18a0*/  IADD3 R5, PT, PT, R68, 0x1, RZ ;  /* 0x0000000144057810 */ /* 0x001fe40007ffe0ff */
        /* <DEDUP_REMOVED lines=19> */
.L_x_124:
[----:B------:R-:W-:Y:S05]  /*19e0*/  BSYNC.RELIABLE B4 ;  /* 0x0000000000047941 */ /* 0x000fea0003800100 */
.L_x_123:
[----:B------:R-:W0:Y:S01]  /*19f0*/  LDC.64 R4, c[0x0][0x398] ;  /* 0x0000e600ff047b82 */ /* 0x000e220000000a00 */
[----:B------:R-:W-:-:S04]  /*1a00*/  IMAD.IADD R3, R6, 0x1, R70 ;  /* 0x0000000106037824 */ /* 0x000fc800078e0246 */
[----:B0-----:R-:W-:-:S05]  /*1a10*/  IMAD.WIDE R4, R3, 0x4, R4 ;  /* 0x0000000403047825 */ /* 0x001fca00078e0204 */
[----:B------:R-:W2:Y:S01]  /*1a20*/  LDG.E R60, desc[UR4][R4.64] ;  /* 0x00000004043c7981 */ /* 0x000ea2000c1e1900 */
[----:B------:R-:W-:Y:S01]  /*1a30*/  MOV R62, R27 ;  /* 0x0000001b003e7202 */ /* 0x000fe20000000f00 */
[----:B--2---:R-:W0:Y:S02]  /*1a40*/  F2F.F64.F32 R2, R60 ;  /* 0x0000003c00027310 */ /* 0x004e240000201800 */
[----:B0-----:R-:W-:Y:S01]  /*1a50*/  DSETP.MAX.AND P0, P1, R2, R26, PT ;  /* 0x0000001a0200722a */ /* 0x001fe2000390f000 */
[----:B------:R-:W-:Y:S02]  /*1a60*/  IMAD.MOV.U32 R61, RZ, RZ, R2 ;  /* 0x000000ffff3d7224 */ /* 0x000fe400078e0002 */
[----:B------:R-:W-:-:S03]  /*1a70*/  IMAD.MOV.U32 R2, RZ, RZ, R26 ;  /* 0x000000ffff027224 */ /* 0x000fc600078e001a */
[----:B------:R-:W-:Y:S02]  /*1a80*/  FSEL R3, R3, R62, P0 ;  /* 0x0000003e03037208 */ /* 0x000fe40000000000 */
[----:B------:R-:W-:-:S06]  /*1a90*/  SEL R2, R61, R2, P0 ;  /* 0x000000023d027207 */ /* 0x000fcc0000000000 */
[----:B------:R-:W-:-:S06]  /*1aa0*/  @P1 LOP3.LUT R3, R62, 0x80000, RZ, 0xfc, !PT ;  /* 0x000800003e031812 */ /* 0x000fcc00078efcff */
[----:B------:R-:W0:Y:S02]  /*1ab0*/  F2F.F32.F64 R3, R2 ;  /* 0x0000000200037310 */ /* 0x000e240000301000 */
[----:B0-----:R0:W-:Y:S02]  /*1ac0*/  STG.E desc[UR4][R4.64], R3 ;  /* 0x0000000304007986 */ /* 0x0011e4000c101904 */
.L_x_125:
[----:B------:R-:W-:Y:S05]  /*1ad0*/  BSYNC.RECONVERGENT B3 ;  /* 0x0000000000037941 */ /* 0x000fea0003800200 */
.L_x_122:
[----:B------:R-:W-:Y:S01]  /*1ae0*/  ISETP.NE.AND P0, PT, R0, 0x2, PT ;  /* 0x000000020000780c */ /* 0x000fe20003f05270 */
[----:B0-----:R-:W-:-:S12]  /*1af0*/  VIADD R5, R68, 0x2 ;  /* 0x0000000244057836 */ /* 0x001fd80000000000 */
[----:B------:R-:W-:Y:S05]  /*1b00*/  @!P0 BRA `(.L_x_117) ;  /* 0x00000000008c8947 */ /* 0x000fea0003800000 */
[----:B------:R-:W-:Y:S01]  /*1b10*/  DADD R60, R46, R54 ;  /* 0x000000002e3c7229 */ /* 0x000fe20000000036 */
[----:B------:R-:W-:Y:S01]  /*1b20*/  BSSY.RELIABLE B3, `(.L_x_126) ;  /* 0x0000010000037945 */ /* 0x000fe20003800100 */
[----:B------:R-:W-:Y:S02]  /*1b30*/  DADD R62, R44, R52 ;  /* 0x000000002c3e7229 */ /* 0x000fe40000000034 */
        /* <DEDUP_REMOVED lines=9> */
[----:B------:R-:W-:Y:S01]  /*1bd0*/  DSETP.LEU.OR P0, PT, R4, RZ, P0 ;  /* 0x000000ff0400722a */ /* 0x000fe2000070b400 */
[----:B------:R-:W-:-:S05]  /*1be0*/  IADD3 R5, PT, PT, R68, 0x3, RZ ;  /* 0x0000000344057810 */ /* 0x000fca0007ffe0ff */
[----:B------:R-:W-:-:S14]  /*1bf0*/  DSETP.LEU.OR P0, PT, R2, RZ, P0 ;  /* 0x000000ff0200722a */ /* 0x000fdc000070b400 */
[----:B------:R-:W-:Y:S05]  /*1c00*/  @P0 BREAK.RELIABLE B3 ;  /* 0x0000000000030942 */ /* 0x000fea0003800100 */
[----:B------:R-:W-:Y:S05]  /*1c10*/  @P0 BRA `(.L_x_117) ;  /* 0x0000000000480947 */ /* 0x000fea0003800000 */
.L_x_127:
[----:B------:R-:W-:Y:S05]  /*1c20*/  BSYNC.RELIABLE B3 ;  /* 0x0000000000037941 */ /* 0x000fea0003800100 */
.L_x_126:
[----:B------:R-:W0:Y:S01]  /*1c30*/  LDC.64 R60, c[0x0][0x398] ;  /* 0x0000e600ff3c7b82 */ /* 0x000e220000000a00 */
[----:B------:R-:W1:Y:S02]  /*1c40*/  LDCU UR6, c[0x0][0x390] ;  /* 0x00007200ff0677ac */ /* 0x000e640008000800 */
[----:B-1----:R-:W-:-:S05]  /*1c50*/  IADD3 R3, PT, PT, R70, UR6, R6 ;  /* 0x0000000646037c10 */ /* 0x002fca000fffe006 */
[----:B0-----:R-:W-:-:S05]  /*1c60*/  IMAD.WIDE R60, R3, 0x4, R60 ;  /* 0x00000004033c7825 */ /* 0x001fca00078e023c */
[----:B------:R-:W2:Y:S01]  /*1c70*/  LDG.E R0, desc[UR4][R60.64] ;  /* 0x000000043c007981 */ /* 0x000ea2000c1e1900 */
[----:B------:R-:W-:Y:S01]  /*1c80*/  IMAD.MOV.U32 R5, RZ, RZ, R27 ;  /* 0x000000ffff057224 */ /* 0x000fe200078e001b */
[----:B--2---:R-:W0:Y:S02]  /*1c90*/  F2F.F64.F32 R2, R0 ;  /* 0x0000000000027310 */ /* 0x004e240000201800 */
[----:B0-----:R-:W-:Y:S01]  /*1ca0*/  DSETP.MAX.AND P0, P1, R2, R26, PT ;  /* 0x0000001a0200722a */ /* 0x001fe2000390f000 */
[----:B------:R-:W-:Y:S01]  /*1cb0*/  IMAD.MOV.U32 R4, RZ, RZ, R3 ;  /* 0x000000ffff047224 */ /* 0x000fe200078e0003 */
[----:B------:R-:W-:-:S04]  /*1cc0*/  MOV R3, R26 ;  /* 0x0000001a00037202 */ /* 0x000fc80000000f00 */
[----:B------:R-:W-:Y:S02]  /*1cd0*/  FSEL R63, R4, R5, P0 ;  /* 0x00000005043f7208 */ /* 0x000fe40000000000 */
[----:B------:R-:W-:-:S06]  /*1ce0*/  SEL R2, R2, R3, P0 ;  /* 0x0000000302027207 */ /* 0x000fcc0000000000 */
[----:B------:R-:W-:Y:S01]  /*1cf0*/  @P1 LOP3.LUT R63, R5, 0x80000, RZ, 0xfc, !PT ;  /* 0x00080000053f1812 */ /* 0x000fe200078efcff */
[----:B------:R-:W-:-:S04]  /*1d00*/  VIADD R5, R68, 0x3 ;  /* 0x0000000344057836 */ /* 0x000fc80000000000 */
[----:B------:R-:W-:-:S06]  /*1d10*/  IMAD.MOV.U32 R3, RZ, RZ, R63 ;  /* 0x000000ffff037224 */ /* 0x000fcc00078e003f */
[----:B------:R-:W0:Y:S02]  /*1d20*/  F2F.F32.F64 R3, R2 ;  /* 0x0000000200037310 */ /* 0x000e240000301000 */
[----:B0-----:R0:W-:Y:S02]  /*1d30*/  STG.E desc[UR4][R60.64], R3 ;  /* 0x000000033c007986 */ /* 0x0011e4000c101904 */
.L_x_117:
[----:B------:R-:W-:Y:S05]  /*1d40*/  BSYNC.RECONVERGENT B1 ;  /* 0x0000000000017941 */ /* 0x000fea0003800200 */
.L_x_116:
[----:B------:R-:W-:-:S04]  /*1d50*/  IADD3 R0, PT, PT, -R68, R9, RZ ;  /* 0x0000000944007210 */ /* 0x000fc80007ffe1ff */
[----:B------:R-:W-:-:S13]  /*1d60*/  ISETP.GE.U32.AND P0, PT, R0, 0x3, PT ;  /* 0x000000030000780c */ /* 0x000fda0003f06070 */
[----:B------:R-:W-:Y:S05]  /*1d70*/  @!P0 BRA `(.L_x_115) ;  /* 0x0000000800bc8947 */ /* 0x000fea0003800000 */
[----:B------:R-:W1:Y:S01]  /*1d80*/  LDC R2, c[0x0][0x390] ;  /* 0x0000e400ff027b82 */ /* 0x000e620000000800 */
[C---:B0-----:R-:W-:Y:S02]  /*1d90*/  VIADD R3, R5.reuse, 0x3 ;  /* 0x0000000305037836 */ /* 0x041fe40000000000 */
[C---:B------:R-:W-:Y:S02]  /*1da0*/  VIADD R61, R5.reuse, 0x2 ;  /* 0x00000002053d7836 */ /* 0x040fe40000000000 */
[-C--:B-1----:R-:W-:Y:S02]  /*1db0*/  IMAD R63, R5, R2.reuse, R2 ;  /* 0x00000002053f7224 */ /* 0x082fe400078e0202 */
[-CC-:B------:R-:W-:Y:S02]  /*1dc0*/  IMAD R4, R3, R2.reuse, R70.reuse ;  /* 0x0000000203047224 */ /* 0x180fe400078e0246 */
[--C-:B------:R-:W-:Y:S01]  /*1dd0*/  IMAD R3, R61, R2, R70.reuse ;  /* 0x000000023d037224 */ /* 0x100fe200078e0246 */
[----:B------:R-:W-:Y:S01]  /*1de0*/  IADD3 R0, PT, PT, R63, R70, RZ ;  /* 0x000000463f007210 */ /* 0x000fe20007ffe0ff */
[----:B------:R-:W-:-:S07]  /*1df0*/  IMAD R2, R5, R2, R70 ;  /* 0x0000000205027224 */ /* 0x000fce00078e0246 */
.L_x_144:
        /* <DEDUP_REMOVED lines=23> */
.L_x_130:
[----:B------:R-:W-:Y:S05]  /*1f70*/  BSYNC.RELIABLE B3 ;  /* 0x0000000000037941 */ /* 0x000fea0003800100 */
.L_x_129:
[----:B------:R-:W0:Y:S02]  /*1f80*/  LDC.64 R62, c[0x0][0x398] ;  /* 0x0000e600ff3e7b82 */ /* 0x000e240000000a00 */
        /* <DEDUP_REMOVED lines=9> */
[----:B------:R-:W-:-:S05]  /*2020*/  @P1 LOP3.LUT R65, R66, 0x80000, RZ, 0xfc, !PT ;  /* 0x0008000042411812 */ /* 0x000fca00078efcff */
[----:B------:R-:W-:-:S06]  /*2030*/  IMAD.MOV.U32 R61, RZ, RZ, R65 ;  /* 0x000000ffff3d7224 */ /* 0x000fcc00078e0041 */
[----:B------:R-:W0:Y:S02]  /*2040*/  F2F.F32.F64 R61, R60 ;  /* 0x0000003c003d7310 */ /* 0x000e240000301000 */
[----:B0-----:R0:W-:Y:S02]  /*2050*/  STG.E desc[UR4][R62.64], R61 ;  /* 0x0000003d3e007986 */ /* 0x0011e4000c101904 */
.L_x_131:
[----:B------:R-:W-:Y:S05]  /*2060*/  BSYNC.RECONVERGENT B1 ;  /* 0x0000000000017941 */ /* 0x000fea0003800200 */
.L_x_128:
[----:B------:R-:W-:Y:S01]  /*2070*/  VIADD R76, R5, 0x1 ;  /* 0x00000001054c7836 */ /* 0x000fe20000000000 */
[----:B------:R-:W-:Y:S04]  /*2080*/  BSSY.RECONVERGENT B1, `(.L_x_132) ;  /* 0x0000026000017945 */ /* 0x000fe80003800200 */
[----:B------:R-:W-:Y:S01]  /*2090*/  BSSY.RELIABLE B3, `(.L_x_133) ;  /* 0x0000016000037945 */ /* 0x000fe20003800100 */
[----:B0-----:R-:W0:Y:S02]  /*20a0*/  I2F.F64 R62, R76 ;  /* 0x0000004c003e7312 */ /* 0x001e240000201c00 */
        /* <DEDUP_REMOVED lines=20> */
.L_x_134:
[----:B------:R-:W-:Y:S05]  /*21f0*/  BSYNC.RELIABLE B3 ;  /* 0x0000000000037941 */ /* 0x000fea0003800100 */
.L_x_133:
[----:B------:R-:W0:Y:S02]  /*2200*/  LDC.64 R62, c[0x0][0x398] ;  /* 0x0000e600ff3e7b82 */ /* 0x000e240000000a00 */
        /* <DEDUP_REMOVED lines=9> */
[----:B------:R-:W-:-:S04]  /*22a0*/  @P1 LOP3.LUT R65, R66, 0x80000, RZ, 0xfc, !PT ;  /* 0x0008000042411812 */ /* 0x000fc800078efcff */
[----:B------:R-:W-:-:S06]  /*22b0*/  MOV R61, R65 ;  /* 0x00000041003d7202 */ /* 0x000fcc0000000f00 */
[----:B------:R-:W0:Y:S02]  /*22c0*/  F2F.F32.F64 R61, R60 ;  /* 0x0000003c003d7310 */ /* 0x000e240000301000 */
[----:B0-----:R0:W-:Y:S02]  /*22d0*/  STG.E desc[UR4][R62.64], R61 ;  /* 0x0000003d3e007986 */ /* 0x0011e4000c101904 */
.L_x_135:
[----:B------:R-:W-:Y:S05]  /*22e0*/  BSYNC.RECONVERGENT B1 ;  /* 0x0000000000017941 */ /* 0x000fea0003800200 */
.L_x_132:
        /* <DEDUP_REMOVED lines=24> */
.L_x_138:
[----:B------:R-:W-:Y:S05]  /*2470*/  BSYNC.RELIABLE B3 ;  /* 0x0000000000037941 */ /* 0x000fea0003800100 */
.L_x_137:
[----:B------:R-:W0:Y:S02]  /*2480*/  LDC.64 R62, c[0x0][0x398] ;  /* 0x0000e600ff3e7b82 */ /* 0x000e240000000a00 */
        /* <DEDUP_REMOVED lines=9> */
[----:B------:R-:W-:-:S05]  /*2520*/  @P1 LOP3.LUT R65, R66, 0x80000, RZ, 0xfc, !PT ;  /* 0x0008000042411812 */ /* 0x000fca00078efcff */
[----:B------:R-:W-:-:S06]  /*2530*/  IMAD.MOV.U32 R61, RZ, RZ, R65 ;  /* 0x000000ffff3d7224 */ /* 0x000fcc00078e0041 */
[----:B------:R-:W0:Y:S02]  /*2540*/  F2F.F32.F64 R61, R60 ;  /* 0x0000003c003d7310 */ /* 0x000e240000301000 */
[----:B0-----:R0:W-:Y:S02]  /*2550*/  STG.E desc[UR4][R62.64], R61 ;  /* 0x0000003d3e007986 */ /* 0x0011e4000c101904 */
.L_x_139:
[----:B------:R-:W-:Y:S05]  /*2560*/  BSYNC.RECONVERGENT B1 ;  /* 0x0000000000017941 */ /* 0x000fea0003800200 */
.L_x_136:
[----:B------:R-:W-:Y:S01]  /*2570*/  IADD3 R76, PT, PT, R5, 0x3, RZ ;  /* 0x00000003054c7810 */ /* 0x000fe20007ffe0ff */
[----:B------:R-:W-:Y:S04]  /*2580*/  BSSY.RECONVERGENT B1, `(.L_x_140) ;  /* 0x0000026000017945 */ /* 0x000fe80003800200 */
[----:B------:R-:W-:Y:S01]  /*2590*/  BSSY.RELIABLE B3, `(.L_x_141) ;  /* 0x0000016000037945 */ /* 0x000fe20003800100 */
[----:B------:R-:W1:Y:S02]  /*25a0*/  I2F.F64 R66, R76 ;  /* 0x0000004c00427312 */ /* 0x000e640000201c00 */
[----:B-1----:R-:W-:-:S08]  /*25b0*/  DADD R66, R66, 0.5 ;  /* 0x3fe0000042427429 */ /* 0x002fd00000000000 */
[--C-:B0-----:R-:W-:Y:S02]  /*25c0*/  DADD R60, -R12, R66.reuse ;  /* 0x000000000c3c7229 */ /* 0x101fe40000000142 */
        /* <DEDUP_REMOVED lines=18> */
.L_x_142:
[----:B------:R-:W-:Y:S05]  /*26f0*/  BSYNC.RELIABLE B3 ;  /* 0x0000000000037941 */ /* 0x000fea0003800100 */
.L_x_141:
        /* <DEDUP_REMOVED lines=14> */
.L_x_143:
[----:B------:R-:W-:Y:S05]  /*27e0*/  BSYNC.RECONVERGENT B1 ;  /* 0x0000000000017941 */ /* 0x000fea0003800200 */
.L_x_140:
[----:B0-----:R-:W0:Y:S01]  /*27f0*/  LDC R61, c[0x0][0x390] ;  /* 0x0000e400ff3d7b82 */ /* 0x001e220000000800 */
[----:B------:R-:W-:-:S05]  /*2800*/  VIADD R5, R5, 0x4 ;  /* 0x0000000405057836 */ /* 0x000fca0000000000 */
[----:B------:R-:W-:Y:S02]  /*2810*/  ISETP.NE.AND P0, PT, R5, R8, PT ;  /* 0x000000080500720c */ /* 0x000fe40003f05270 */
[C---:B0-----:R-:W-:Y:S01]  /*2820*/  LEA R4, R61.reuse, R4, 0x2 ;  /* 0x000000043d047211 */ /* 0x041fe200078e10ff */
[C---:B------:R-:W-:Y:S01]  /*2830*/  IMAD R3, R61.reuse, 0x4, R3 ;  /* 0x000000043d037824 */ /* 0x040fe200078e0203 */
[C---:B------:R-:W-:Y:S01]  /*2840*/  LEA R2, R61.reuse, R2, 0x2 ;  /* 0x000000023d027211 */ /* 0x040fe200078e10ff */
[----:B------:R-:W-:-:S08]  /*2850*/  IMAD R0, R61, 0x4, R0 ;  /* 0x000000043d007824 */ /* 0x000fd000078e0200 */
[----:B------:R-:W-:Y:S05]  /*2860*/  @P0 BRA `(.L_x_144) ;  /* 0xfffffff400640947 */ /* 0x000fea000383ffff */
.L_x_115:
[----:B------:R-:W-:Y:S05]  /*2870*/  BSYNC.RECONVERGENT B2 ;  /* 0x0000000000027941 */ /* 0x000fea0003800200 */
.L_x_114:
[C---:B------:R-:W-:Y:S01]  /*2880*/  ISETP.NE.AND P0, PT, R70.reuse, R69, PT ;  /* 0x000000454600720c */ /* 0x040fe20003f05270 */
[----:B------:R-:W-:-:S12]  /*2890*/  VIADD R70, R70, 0x1 ;  /* 0x0000000146467836 */ /* 0x000fd80000000000 */
[----:B------:R-:W-:Y:S05]  /*28a0*/  @P0 BRA `(.L_x_145) ;  /* 0xffffffe800f80947 */ /* 0x000fea000383ffff */
.L_x_111:
[----:B------:R-:W-:Y:S05]  /*28b0*/  BSYNC.RECONVERGENT B0 ;  /* 0x0000000000007941 */ /* 0x000fea0003800200 */
.L_x_110:
[----:B------:R-:W-:Y:S05]  /*28c0*/  WARPSYNC.ALL ;  /* 0x0000000000007948 */ /* 0x000fea0003800000 */
[----:B------:R-:W-:-:S13]  /*28d0*/  ISETP.NE.AND P0, PT, R7, RZ, PT ;  /* 0x000000ff0700720c */ /* 0x000fda0003f05270 */
[----:B------:R-:W-:Y:S05]  /*28e0*/  @P0 EXIT ;  /* 0x000000000000094d */ /* 0x000fea0003800000 */
[----:B------:R-:W1:Y:S01]  /*28f0*/  LDCU UR6, c[0x0][0x390] ;  /* 0x00007200ff0677ac */ /* 0x000e620008000800 */
[----:B0-----:R-:W0:Y:S01]  /*2900*/  LDC.64 R2, c[0x0][0x398] ;  /* 0x0000e600ff027b82 */ /* 0x001e220000000a00 */
[----:B------:R-:W-:Y:S01]  /*2910*/  IMAD.MOV.U32 R7, RZ, RZ, 0x3f800000 ;  /* 0x3f800000ff077424 */ /* 0x000fe200078e00ff */
[----:B-1----:R-:W-:-:S05]  /*2920*/  I2FP.F32.S32 R0, UR6 ;  /* 0x0000000600007c45 */ /* 0x002fca0008201400 */
[----:B------:R-:W-:-:S04]  /*2930*/  FFMA R0, R71, R0, R73 ;  /* 0x0000000047007223 */ /* 0x000fc80000000049 */
[----:B------:R-:W0:Y:S02]  /*2940*/  F2I.TRUNC.NTZ R5, R0 ;  /* 0x0000000000057305 */ /* 0x000e24000020f100 */
[----:B0-----:R-:W-:-:S05]  /*2950*/  IMAD.WIDE R2, R5, 0x4, R2 ;  /* 0x0000000405027825 */ /* 0x001fca00078e0202 */
[----:B------:R-:W-:Y:S01]  /*2960*/  STG.E desc[UR4][R2.64], R7 ;  /* 0x0000000702007986 */ /* 0x000fe2000c101904 */
[----:B------:R-:W-:Y:S05]  /*2970*/  EXIT ;  /* 0x000000000000794d */ /* 0x000fea0003800000 */
        .weak           $__internal_2_$__cuda_sm20_dblrcp_rn_slowpath_v3
        .type           $__internal_2_$__cuda_sm20_dblrcp_rn_slowpath_v3,@function
        .size           $__internal_2_$__cuda_sm20_dblrcp_rn_slowpath_v3,(.L_x_351 - $__internal_2_$__cuda_sm20_dblrcp_rn_slowpath_v3)
$__internal_2_$__cuda_sm20_dblrcp_rn_slowpath_v3:
[----:B------:R-:W-:Y:S01]  /*2980*/  DSETP.GTU.AND P0, PT, |R28|, +INF , PT ;  /* 0x7ff000001c00742a */ /* 0x000fe20003f0c200 */
[----:B------:R-:W-:-:S13]  /*2990*/  BSSY.RECONVERGENT B2, `(.L_x_146) ;  /* 0x0000024000027945 */ /* 0x000fda0003800200 */
[----:B------:R-:W-:Y:S05]  /*29a0*/  @P0 BRA `(.L_x_147) ;  /* 0x0000000000800947 */ /* 0x000fea0003800000 */
[----:B------:R-:W-:-:S04]  /*29b0*/  LOP3.LUT R4, R29, 0x7fffffff, RZ, 0xc0, !PT ;  /* 0x7fffffff1d047812 */ /* 0x000fc800078ec0ff */
[----:B------:R-:W-:-:S04]  /*29c0*/  IADD3 R2, PT, PT, R4, -0x1, RZ ;  /* 0xffffffff04027810 */ /* 0x000fc80007ffe0ff */
[----:B------:R-:W-:-:S13]  /*29d0*/  ISETP.GE.U32.AND P0, PT, R2, 0x7fefffff, PT ;  /* 0x7fefffff0200780c */ /* 0x000fda0003f06070 */
[----:B------:R-:W-:Y:S01]  /*29e0*/  @P0 LOP3.LUT R3, R29, 0x7ff00000, RZ, 0x3c, !PT ;  /* 0x7ff000001d030812 */ /* 0x000fe200078e3cff */
[----:B------:R-:W-:Y:S01]  /*29f0*/  @P0 IMAD.MOV.U32 R2, RZ, RZ, RZ ;  /* 0x000000ffff020224 */ /* 0x000fe200078e00ff */
[----:B------:R-:W-:Y:S06]  /*2a00*/  @P0 BRA `(.L_x_148) ;  /* 0x0000000000700947 */ /* 0x000fec0003800000 */
[----:B------:R-:W-:-:S13]  /*2a10*/  ISETP.GE.U32.AND P0, PT, R4, 0x1000001, PT ;  /* 0x010000010400780c */ /* 0x000fda0003f06070 */
[----:B------:R-:W-:Y:S05]  /*2a20*/  @!P0 BRA `(.L_x_149) ;  /* 0x0000000000388947 */ /* 0x000fea0003800000 */
[----:B------:R-:W-:Y:S01]  /*2a30*/  VIADD R3, R29, 0xc0200000 ;  /* 0xc02000001d037836 */ /* 0x000fe20000000000 */
[----:B------:R-:W-:Y:S01]  /*2a40*/  MOV R2, R28 ;  /* 0x0000001c00027202 */ /* 0x000fe20000000f00 */
[----:B------:R-:W-:Y:S02]  /*2a50*/  IMAD.MOV.U32 R4, RZ, RZ, R27 ;  /* 0x000000ffff047224 */ /* 0x000fe400078e001b */
[----:B------:R-:W0:Y:S04]  /*2a60*/  MUFU.RCP64H R5, R3 ;  /* 0x0000000300057308 */ /* 0x000e280000001800 */
[----:B0-----:R-:W-:-:S08]  /*2a70*/  DFMA R26, -R2, R4, 1 ;  /* 0x3ff00000021a742b */ /* 0x001fd00000000104 */
[----:B------:R-:W-:-:S08]  /*2a80*/  DFMA R26, R26, R26, R26 ;  /* 0x0000001a1a1a722b */ /* 0x000fd0000000001a */
[----:B------:R-:W-:-:S08]  /*2a90*/  DFMA R26, R4, R26, R4 ;  /* 0x0000001a041a722b */ /* 0x000fd00000000004 */
[----:B------:R-:W-:-:S08]  /*2aa0*/  DFMA R4, -R2, R26, 1 ;  /* 0x3ff000000204742b */ /* 0x000fd0000000011a */
[----:B------:R-:W-:-:S08]  /*2ab0*/  DFMA R4, R26, R4, R26 ;  /* 0x000000041a04722b */ /* 0x000fd0000000001a */
[----:B------:R-:W-:-:S08]  /*2ac0*/  DMUL R4, R4, 2.2250738585072013831e-308 ;  /* 0x0010000004047828 */ /* 0x000fd00000000000 */
[----:B------:R-:W-:-:S08]  /*2ad0*/  DFMA R26, -R28, R4, 1 ;  /* 0x3ff000001c1a742b */ /* 0x000fd00000000104 */
[----:B------:R-:W-:-:S08]  /*2ae0*/  DFMA R26, R26, R26, R26 ;  /* 0x0000001a1a1a722b */ /* 0x000fd0000000001a */
[----:B------:R-:W-:Y:S01]  /*2af0*/  DFMA R2, R4, R26, R4 ;  /* 0x0000001a0402722b */ /* 0x000fe20000000004 */
[----:B------:R-:W-:Y:S10]  /*2b00*/  BRA `(.L_x_148) ;  /* 0x0000000000307947 */ /* 0x000ff40003800000 */
.L_x_149:
[----:B------:R-:W-:Y:S01]  /*2b10*/  DMUL R4, R28, 8.11296384146066816958e+31 ;  /* 0x469000001c047828 */ /* 0x000fe20000000000 */
[----:B------:R-:W-:-:S05]  /*2b20*/  IMAD.MOV.U32 R2, RZ, RZ, R27 ;  /* 0x000000ffff027224 */ /* 0x000fca00078e001b */
[----:B------:R-:W0:Y:S02]  /*2b30*/  MUFU.RCP64H R3, R5 ;  /* 0x0000000500037308 */ /* 0x000e240000001800 */
[----:B0-----:R-:W-:-:S08]  /*2b40*/  DFMA R26, -R4, R2, 1 ;  /* 0x3ff00000041a742b */ /* 0x001fd00000000102 */
[----:B------:R-:W-:-:S08]  /*2b50*/  DFMA R26, R26, R26, R26 ;  /* 0x0000001a1a1a722b */ /* 0x000fd0000000001a */
[----:B------:R-:W-:-:S08]  /*2b60*/  DFMA R26, R2, R26, R2 ;  /* 0x0000001a021a722b */ /* 0x000fd00000000002 */
[----:B------:R-:W-:-:S08]  /*2b70*/  DFMA R2, -R4, R26, 1 ;  /* 0x3ff000000402742b */ /* 0x000fd0000000011a */
[----:B------:R-:W-:-:S08]  /*2b80*/  DFMA R2, R26, R2, R26 ;  /* 0x000000021a02722b */ /* 0x000fd0000000001a */
[----:B------:R-:W-:Y:S01]  /*2b90*/  DMUL R2, R2, 8.11296384146066816958e+31 ;  /* 0x4690000002027828 */ /* 0x000fe20000000000 */
[----:B------:R-:W-:Y:S10]  /*2ba0*/  BRA `(.L_x_148) ;  /* 0x0000000000087947 */ /* 0x000ff40003800000 */
.L_x_147:
[----:B------:R-:W-:Y:S02]  /*2bb0*/  LOP3.LUT R3, R29, 0x80000, RZ, 0xfc, !PT ;  /* 0x000800001d037812 */ /* 0x000fe400078efcff */
[----:B------:R-:W-:-:S07]  /*2bc0*/  MOV R2, R28 ;  /* 0x0000001c00027202 */ /* 0x000fce0000000f00 */
.L_x_148:
[----:B------:R-:W-:Y:S05]  /*2bd0*/  BSYNC.RECONVERGENT B2 ;  /* 0x0000000000027941 */ /* 0x000fea0003800200 */
.L_x_146:
[----:B------:R-:W-:Y:S01]  /*2be0*/  IMAD.MOV.U32 R26, RZ, RZ, R2 ;  /* 0x000000ffff1a7224 */ /* 0x000fe200078e0002 */
[----:B------:R-:W-:Y:S01]  /*2bf0*/  MOV R2, R0 ;  /* 0x0000000000027202 */ /* 0x000fe20000000f00 */
[----:B------:R-:W-:Y:S02]  /*2c00*/  IMAD.MOV.U32 R27, RZ, RZ, R3 ;  /* 0x000000ffff1b7224 */ /* 0x000fe400078e0003 */
[----:B------:R-:W-:-:S04]  /*2c10*/  IMAD.MOV.U32 R3, RZ, RZ, 0x0 ;  /* 0x00000000ff037424 */ /* 0x000fc800078e00ff */
[----:B------:R-:W-:Y:S05]  /*2c20*/  RET.REL.NODEC R2 `(_Z32boxes_parsing_with_weight_kerneliPKfiPf) ;  /* 0xffffffd002f47950 */ /* 0x000fea0003c3ffff */
.L_x_150:
        /* <DEDUP_REMOVED lines=13> */
.L_x_351:


//--------------------- .text._Z20boxes_parsing_kerneliPKfiPi --------------------------
	.section	.text._Z20boxes_parsing_kerneliPKfiPi,"ax",@progbits
	.align	128
        .global         _Z20boxes_parsing_kerneliPKfiPi
        .type           _Z20boxes_parsing_kerneliPKfiPi,@function
        .size           _Z20boxes_parsing_kerneliPKfiPi,(.L_x_356 - _Z20boxes_parsing_kerneliPKfiPi)
        .other          _Z20boxes_parsing_kerneliPKfiPi,@"STO_CUDA_ENTRY STV_DEFAULT"
_Z20boxes_parsing_kerneliPKfiPi:
.text._Z20boxes_parsing_kerneliPKfiPi:
        /* <DEDUP_REMOVED lines=17> */
[----:B--2---:R-:W-:-:S02]  /*0110*/  FMNMX R4, R67, R66, !PT ;  /* 0x0000004243047209 */ /* 0x004fc40007800000 */
[----:B------:R-:W-:Y:S02]  /*0120*/  FMNMX R0, R67, R66, PT ;  /* 0x0000004243007209 */ /* 0x000fe40003800000 */
[CC--:B---3--:R-:W-:Y:S02]  /*0130*/  FMNMX3 R4, R65.reuse, R64.reuse, R4, !PT ;  /* 0x0000004041047276 */ /* 0x0c8fe40007800004 */
[----:B------:R-:W-:-:S04]  /*0140*/  FMNMX3 R0, R65, R64, R0, PT ;  /* 0x0000004041007276 */ /* 0x000fc80003800000 */
[----:B------:R-:W-:Y:S08]  /*0150*/  F2I.TRUNC.NTZ R9, R0 ;  /* 0x0000000000097305 */ /* 0x000ff0000020f100 */
[----:B------:R-:W1:Y:S02]  /*0160*/  F2I.TRUNC.NTZ R4, R4 ;  /* 0x0000000400047305 */ /* 0x000e64000020f100 */
[----:B-1----:R-:W-:-:S13]  /*0170*/  ISETP.GT.AND P0, PT, R9, R4, PT ;  /* 0x000000040900720c */ /* 0x002fda0003f04270 */
[----:B0-----:R-:W-:Y:S05]  /*0180*/  @P0 BRA `(.L_x_152) ;  /* 0x00000014002c0947 */ /* 0x001fea0003800000 */
[----:B------:R-:W2:Y:S04]  /*0190*/  LDG.E R0, desc[UR4][R2.64+0x14] ;  /* 0x0000140402007981 */ /* 0x000ea8000c1e1900 */
[----:B------:R-:W2:Y:S04]  /*01a0*/  LDG.E R13, desc[UR4][R2.64+0x1c] ;  /* 0x00001c04020d7981 */ /* 0x000ea8000c1e1900 */
[----:B------:R-:W3:Y:S01]  /*01b0*/  LDG.E R7, desc[UR4][R2.64+0xc] ;  /* 0x00000c0402077981 */ /* 0x000ee2000c1e1900 */
[----:B-----5:R-:W-:Y:S01]  /*01c0*/  F2F.F64.F32 R26, R62 ;  /* 0x0000003e001a7310 */ /* 0x020fe20000201800 */
[----:B------:R-:W0:Y:S01]  /*01d0*/  LDC R6, c[0x0][0x390] ;  /* 0x0000e400ff067b82 */ /* 0x000e220000000800 */
[----:B------:R-:W-:Y:S01]  /*01e0*/  BSSY.RECONVERGENT B2, `(.L_x_153) ;  /* 0x0000143000027945 */ /* 0x000fe20003800200 */
[----:B--2---:R-:W-:-:S04]  /*01f0*/  FMNMX R4, R0, R13, PT ;  /* 0x0000000d00047209 */ /* 0x004fc80003800000 */
[----:B---3--:R-:W-:-:S06]  /*0200*/  FMNMX3 R63, R62, R7, R4, PT ;  /* 0x000000073e3f7276 */ /* 0x008fcc0003800004 */
[----:B------:R-:W1:Y:S02]  /*0210*/  F2I.TRUNC.NTZ R63, R63 ;  /* 0x0000003f003f7305 */ /* 0x000e64000020f100 */
[C---:B-1----:R-:W-:Y:S01]  /*0220*/  VIADD R10, R63.reuse, 0x2 ;  /* 0x000000023f0a7836 */ /* 0x042fe20000000000 */
[----:B------:R-:W-:-:S05]  /*0230*/  IADD3 R61, PT, PT, R63, 0x1, RZ ;  /* 0x000000013f3d7810 */ /* 0x000fca0007ffe0ff */
[----:B------:R-:W-:Y:S08]  /*0240*/  I2F.F64 R4, R63 ;  /* 0x0000003f00047312 */ /* 0x000ff00000201c00 */
[----:B------:R-:W1:Y:S08]  /*0250*/  I2F.F64 R2, R61 ;  /* 0x0000003d00027312 */ /* 0x000e700000201c00 */
[----:B------:R-:W2:Y:S01]  /*0260*/  I2F.F64 R10, R10 ;  /* 0x0000000a000a7312 */ /* 0x000ea20000201c00 */
[----:B------:R-:W-:Y:S01]  /*0270*/  FADD R14, -R7, R0 ;  /* 0x00000000070e7221 */ /* 0x000fe20000000100 */
[----:B------:R-:W-:Y:S01]  /*0280*/  FADD R12, -R0, R13 ;  /* 0x0000000d000c7221 */ /* 0x000fe20000000100 */
[C---:B------:R-:W-:Y:S01]  /*0290*/  FADD R18, -R62.reuse, R7 ;  /* 0x000000073e127221 */ /* 0x040fe20000000100 */
[----:B------:R-:W-:-:S04]  /*02a0*/  FADD R16, R62, -R13 ;  /* 0x8000000d3e107221 */ /* 0x000fc80000000000 */
[----:B------:R-:W3:Y:S01]  /*02b0*/  F2F.F64.F32 R24, R7 ;  /* 0x0000000700187310 */ /* 0x000ee20000201800 */
[----:B-1----:R-:W-:-:S07]  /*02c0*/  DADD R2, R2, 0.5 ;  /* 0x3fe0000002027429 */ /* 0x002fce0000000000 */
[----:B------:R1:W-:Y:S08]  /*02d0*/  F2F.F64.F32 R22, R0 ;  /* 0x0000000000167310 */ /* 0x0003f00000201800 */
[----:B------:R-:W4:Y:S01]  /*02e0*/  F2F.F64.F32 R20, R13 ;  /* 0x0000000d00147310 */ /* 0x000f220000201800 */
[----:B-1----:R-:W-:Y:S01]  /*02f0*/  FMNMX R0, R0, R13, !PT ;  /* 0x0000000d00007209 */ /* 0x002fe20007800000 */
[----:B------:R-:W-:-:S02]  /*0300*/  DADD R4, R4, 0.5 ;  /* 0x3fe0000004047429 */ /* 0x000fc40000000000 */
[----:B--2---:R-:W-:Y:S01]  /*0310*/  DADD R36, R10, 0.5 ;  /* 0x3fe000000a247429 */ /* 0x004fe20000000000 */
[----:B------:R-:W-:-:S03]  /*0320*/  FMNMX3 R0, R62, R7, R0, !PT ;  /* 0x000000073e007276 */ /* 0x000fc60007800000 */
[----:B------:R-:W-:Y:S01]  /*0330*/  F2F.F64.F32 R18, R18 ;  /* 0x0000001200127310 */ /* 0x000fe20000201800 */
[----:B------:R-:W-:-:S07]  /*0340*/  DADD R28, -R26, R2 ;  /* 0x000000001a1c7229 */ /* 0x000fce0000000102 */
[----:B------:R-:W1:Y:S01]  /*0350*/  F2F.F64.F32 R16, R16 ;  /* 0x0000001000107310 */ /* 0x000e620000201800 */
[----:B---3--:R-:W-:-:S07]  /*0360*/  DADD R30, -R24, R2 ;  /* 0x00000000181e7229 */ /* 0x008fce0000000102 */
[----:B------:R-:W2:Y:S01]  /*0370*/  F2F.F64.F32 R14, R14 ;  /* 0x0000000e000e7310 */ /* 0x000ea20000201800 */
[----:B----4-:R-:W-:-:S07]  /*0380*/  DADD R32, -R20, R2 ;  /* 0x0000000014207229 */ /* 0x010fce0000000102 */
[----:B------:R-:W3:Y:S01]  /*0390*/  F2F.F64.F32 R12, R12 ;  /* 0x0000000c000c7310 */ /* 0x000ee20000201800 */
[----:B------:R-:W-:Y:S02]  /*03a0*/  DADD R34, -R22, R2 ;  /* 0x0000000016227229 */ /* 0x000fe40000000102 */
[----:B------:R-:W-:-:S05]  /*03b0*/  DADD R4, -R20, R4 ;  /* 0x0000000014047229 */ /* 0x000fca0000000104 */
[----:B------:R-:W4:Y:S01]  /*03c0*/  F2I.TRUNC.NTZ R60, R0 ;  /* 0x00000000003c7305 */ /* 0x000f22000020f100 */
[--C-:B------:R-:W-:Y:S02]  /*03d0*/  DADD R2, -R26, R36.reuse ;  /* 0x000000001a027229 */ /* 0x100fe40000000124 */
[--C-:B------:R-:W-:Y:S02]  /*03e0*/  DADD R38, -R24, R36.reuse ;  /* 0x0000000018267229 */ /* 0x100fe40000000124 */
[--C-:B------:R-:W-:Y:S02]  /*03f0*/  DADD R40, -R22, R36.reuse ;  /* 0x0000000016287229 */ /* 0x100fe40000000124 */
[----:B------:R-:W-:Y:S02]  /*0400*/  DADD R42, -R20, R36 ;  /* 0x00000000142a7229 */ /* 0x000fe40000000124 */
[----:B-1----:R-:W-:Y:S02]  /*0410*/  DMUL R10, R16, R4 ;  /* 0x00000004100a7228 */ /* 0x002fe40000000000 */
[----:B------:R-:W-:-:S02]  /*0420*/  DMUL R28, R18, R28 ;  /* 0x0000001c121c7228 */ /* 0x000fc40000000000 */
[----:B--2---:R-:W-:Y:S02]  /*0430*/  DMUL R30, R14, R30 ;  /* 0x0000001e0e1e7228 */ /* 0x004fe40000000000 */
[----:B------:R-:W-:Y:S02]  /*0440*/  DMUL R32, R16, R32 ;  /* 0x0000002010207228 */ /* 0x000fe40000000000 */
[----:B---3--:R-:W-:Y:S02]  /*0450*/  DMUL R34, R12, R34 ;  /* 0x000000220c227228 */ /* 0x008fe40000000000 */
[----:B------:R-:W-:Y:S02]  /*0460*/  DMUL R36, R18, R2 ;  /* 0x0000000212247228 */ /* 0x000fe40000000000 */
[----:B------:R-:W-:Y:S02]  /*0470*/  DMUL R38, R14, R38 ;  /* 0x000000260e267228 */ /* 0x000fe40000000000 */
[----:B------:R-:W-:-:S02]  /*0480*/  DMUL R40, R12, R40 ;  /* 0x000000280c287228 */ /* 0x000fc40000000000 */
[----:B------:R-:W-:Y:S01]  /*0490*/  DMUL R42, R16, R42 ;  /* 0x0000002a102a7228 */ /* 0x000fe20000000000 */
[----:B------:R-:W-:Y:S01]  /*04a0*/  MOV R7, RZ ;  /* 0x000000ff00077202 */ /* 0x000fe20000000f00 */
[----:B----4-:R-:W-:Y:S02]  /*04b0*/  VIADD R8, R60, 0x1 ;  /* 0x000000013c087836 */ /* 0x010fe40000000000 */
[----:B0-----:R-:W-:-:S07]  /*04c0*/  IMAD R6, R63, R6, R6 ;  /* 0x000000063f067224 */ /* 0x001fce00078e0206 */
.L_x_185:
[----:B------:R-:W-:Y:S01]  /*04d0*/  ISETP.GE.AND P0, PT, R60, R63, PT ;  /* 0x0000003f3c00720c */ /* 0x000fe20003f06270 */
[----:B------:R-:W-:-:S12]  /*04e0*/  BSSY.RECONVERGENT B1, `(.L_x_154) ;  /* 0x000010c000017945 */ /* 0x000fd80003800200 */
[----:B01----:R-:W-:Y:S05]  /*04f0*/  @!P0 BRA `(.L_x_155) ;  /* 0x0000001000288947 */ /* 0x003fea0003800000 */
[----:B------:R-:W0:Y:S01]  /*0500*/  I2F.F64 R50, R9 ;  /* 0x0000000900327312 */ /* 0x000e220000201c00 */
[----:B------:R-:W-:Y:S01]  /*0510*/  FADD R44, -R65, R64 ;  /* 0x00000040412c7221 */ /* 0x000fe20000000100 */
[----:B------:R-:W-:Y:S01]  /*0520*/  FADD R46, -R64, R67 ;  /* 0x00000043402e7221 */ /* 0x000fe20000000100 */
[--C-:B------:R-:W-:Y:S01]  /*0530*/  FADD R48, -R67, R66.reuse ;  /* 0x0000004243307221 */ /* 0x100fe20000000100 */
[----:B------:R-:W-:Y:S01]  /*0540*/  FADD R58, R65, -R66 ;  /* 0x80000042413a7221 */ /* 0x000fe20000000000 */
[----:B------:R-:W-:Y:S01]  /*0550*/  IADD3 R0, PT, PT, -R63, R8, RZ ;  /* 0x000000083f007210 */ /* 0x000fe20007ffe1ff */
[----:B------:R-:W-:Y:S02]  /*0560*/  BSSY.RECONVERGENT B0, `(.L_x_156) ;  /* 0x0000075000007945 */ /* 0x000fe40003800200 */
[----:B------:R-:W1:Y:S01]  /*0570*/  I2F.F64 R2, R9 ;  /* 0x0000000900027312 */ /* 0x000e620000201c00 */
[----:B------:R-:W-:Y:S01]  /*0580*/  LOP3.LUT P0, RZ, R0, 0x3, RZ, 0xc0, !PT ;  /* 0x0000000300ff7812 */ /* 0x000fe2000780c0ff */
[----:B0-----:R-:W-:-:S06]  /*0590*/  DADD R50, R50, 0.5 ;  /* 0x3fe0000032327429 */ /* 0x001fcc0000000000 */
[----:B------:R-:W0:Y:S01]  /*05a0*/  F2F.F64.F32 R54, R65 ;  /* 0x0000004100367310 */ /* 0x000e220000201800 */
[----:B-1----:R-:W-:-:S07]  /*05b0*/  DADD R2, R2, 0.5 ;  /* 0x3fe0000002027429 */ /* 0x002fce0000000000 */
[----:B------:R-:W1:Y:S01]  /*05c0*/  F2F.F64.F32 R52, R64 ;  /* 0x0000004000347310 */ /* 0x000e620000201800 */
[----:B0-----:R-:W-:-:S07]  /*05d0*/  DADD R54, R50, -R54 ;  /* 0x0000000032367229 */ /* 0x001fce0000000836 */
        /* <DEDUP_REMOVED lines=13> */
[----:B------:R-:W-:Y:S01]  /*06b0*/  IMAD.MOV.U32 R5, RZ, RZ, R63 ;  /* 0x000000ffff057224 */ /* 0x000fe200078e003f */
[----:B------:R-:W-:Y:S09]  /*06c0*/  @!P0 BRA `(.L_x_157) ;  /* 0x0000000400788947 */ /* 0x000ff20003800000 */
[----:B------:R-:W0:Y:S01]  /*06d0*/  I2F.F64 R4, R63 ;  /* 0x0000003f00047312 */ /* 0x000e220000201c00 */
[----:B------:R-:W-:Y:S01]  /*06e0*/  DADD R2, R10, R50 ;  /* 0x000000000a027229 */ /* 0x000fe20000000032 */
[----:B------:R-:W-:Y:S04]  /*06f0*/  BSSY.RECONVERGENT B4, `(.L_x_158) ;  /* 0x000001f000047945 */ /* 0x000fe80003800200 */
[----:B------:R-:W-:Y:S03]  /*0700*/  BSSY.RELIABLE B5, `(.L_x_159) ;  /* 0x0000016000057945 */ /* 0x000fe60003800100 */
[----:B------:R-:W-:Y:S02]  /*0710*/  DSETP.LT.AND P1, PT, R2, RZ, PT ;  /* 0x000000ff0200722a */ /* 0x000fe40003f21000 */
[----:B0-----:R-:W-:-:S08]  /*0720*/  DADD R4, R4, 0.5 ;  /* 0x3fe0000004047429 */ /* 0x001fd00000000000 */
[--C-:B------:R-:W-:Y:S02]  /*0730*/  DADD R52, -R24, R4.reuse ;  /* 0x0000000018347229 */ /* 0x100fe40000000104 */
[--C-:B------:R-:W-:Y:S02]  /*0740*/  DADD R54, -R26, R4.reuse ;  /* 0x000000001a367229 */ /* 0x100fe40000000104 */
[----:B------:R-:W-:-:S04]  /*0750*/  DADD R4, -R22, R4 ;  /* 0x0000000016047229 */ /* 0x000fc80000000104 */
[----:B------:R-:W-:Y:S02]  /*0760*/  DMUL R52, R14, R52 ;  /* 0x000000340e347228 */ /* 0x000fe40000000000 */
[----:B------:R-:W-:Y:S02]  /*0770*/  DMUL R54, R18, R54 ;  /* 0x0000003612367228 */ /* 0x000fe40000000000 */
[----:B------:R-:W-:-:S04]  /*0780*/  DMUL R4, R12, R4 ;  /* 0x000000040c047228 */ /* 0x000fc80000000000 */
[----:B------:R-:W-:Y:S02]  /*0790*/  DADD R52, R52, R46 ;  /* 0x0000000034347229 */ /* 0x000fe4000000002e */
[----:B------:R-:W-:Y:S02]  /*07a0*/  DADD R54, R54, R44 ;  /* 0x0000000036367229 */ /* 0x000fe4000000002c */
[----:B------:R-:W-:-:S04]  /*07b0*/  DADD R4, R4, R48 ;  /* 0x0000000004047229 */ /* 0x000fc80000000030 */
[----:B------:R-:W-:-:S06]  /*07c0*/  DSETP.GEU.AND P0, PT, R52, RZ, PT ;  /* 0x000000ff3400722a */ /* 0x000fcc0003f0e000 */
        /* <DEDUP_REMOVED lines=9> */
.L_x_160:
[----:B------:R-:W-:Y:S05]  /*0860*/  BSYNC.RELIABLE B5 ;  /* 0x0000000000057941 */ /* 0x000fea0003800100 */
.L_x_159:
[----:B------:R-:W0:Y:S01]  /*0870*/  LDC.64 R2, c[0x0][0x398] ;  /* 0x0000e600ff027b82 */ /* 0x000e220000000a00 */
[----:B------:R-:W1:Y:S01]  /*0880*/  LDCU UR6, c[0x0][0x390] ;  /* 0x00007200ff0677ac */ /* 0x000e620008000800 */
[----:B------:R-:W-:Y:S01]  /*0890*/  MOV R53, 0x1 ;  /* 0x0000000100357802 */ /* 0x000fe20000000f00 */
[----:B------:R-:W-:Y:S02]  /*08a0*/  VIADD R7, R7, 0x1 ;  /* 0x0000000107077836 */ /* 0x000fe40000000000 */
[----:B-1----:R-:W-:-:S04]  /*08b0*/  IMAD R5, R63, UR6, R9 ;  /* 0x000000063f057c24 */ /* 0x002fc8000f8e0209 */
[----:B0-----:R-:W-:-:S05]  /*08c0*/  IMAD.WIDE R2, R5, 0x4, R2 ;  /* 0x0000000405027825 */ /* 0x001fca00078e0202 */
[----:B------:R0:W-:Y:S02]  /*08d0*/  STG.E desc[UR4][R2.64], R53 ;  /* 0x0000003502007986 */ /* 0x0001e4000c101904 */
.L_x_161:
[----:B------:R-:W-:Y:S05]  /*08e0*/  BSYNC.RECONVERGENT B4 ;  /* 0x0000000000047941 */ /* 0x000fea0003800200 */
.L_x_158:
[----:B------:R-:W-:Y:S01]  /*08f0*/  IADD3 R0, PT, PT, -R63, R8, RZ ;  /* 0x000000083f007210 */ /* 0x000fe20007ffe1ff */
[----:B------:R-:W-:-:S03]  /*0900*/  IMAD.MOV.U32 R5, RZ, RZ, R61 ;  /* 0x000000ffff057224 */ /* 0x000fc600078e003d */
[----:B0-----:R-:W-:-:S04]  /*0910*/  LOP3.LUT R2, R0, 0x3, RZ, 0xc0, !PT ;  /* 0x0000000300027812 */ /* 0x001fc800078ec0ff */
        /* <DEDUP_REMOVED lines=19> */
.L_x_164:
[----:B------:R-:W-:Y:S05]  /*0a50*/  BSYNC.RELIABLE B5 ;  /* 0x0000000000057941 */ /* 0x000fea0003800100 */
.L_x_163:
[----:B------:R-:W0:Y:S01]  /*0a60*/  LDC.64 R2, c[0x0][0x398] ;  /* 0x0000e600ff027b82 */ /* 0x000e220000000a00 */
[----:B------:R-:W-:Y:S01]  /*0a70*/  IADD3 R5, PT, PT, R6, R9, RZ ;  /* 0x0000000906057210 */ /* 0x000fe20007ffe0ff */
[----:B------:R-:W-:Y:S01]  /*0a80*/  IMAD.MOV.U32 R53, RZ, RZ, 0x1 ;  /* 0x00000001ff357424 */ /* 0x000fe200078e00ff */
[----:B------:R-:W-:-:S03]  /*0a90*/  IADD3 R7, PT, PT, R7, 0x1, RZ ;  /* 0x0000000107077810 */ /* 0x000fc60007ffe0ff */
[----:B0-----:R-:W-:-:S05]  /*0aa0*/  IMAD.WIDE R2, R5, 0x4, R2 ;  /* 0x0000000405027825 */ /* 0x001fca00078e0202 */
[----:B------:R0:W-:Y:S02]  /*0ab0*/  STG.E desc[UR4][R2.64], R53 ;  /* 0x0000003502007986 */ /* 0x0001e4000c101904 */
.L_x_165:
[----:B------:R-:W-:Y:S05]  /*0ac0*/  BSYNC.RECONVERGENT B4 ;  /* 0x0000000000047941 */ /* 0x000fea0003800200 */
.L_x_162:
[----:B------:R-:W-:Y:S01]  /*0ad0*/  LOP3.LUT R0, R0, 0x3, RZ, 0xc0, !PT ;  /* 0x0000000300007812 */ /* 0x000fe200078ec0ff */
[----:B------:R-:W-:-:S03]  /*0ae0*/  VIADD R5, R63, 0x2 ;  /* 0x000000023f057836 */ /* 0x000fc60000000000 */
[----:B------:R-:W-:-:S13]  /*0af0*/  ISETP.NE.AND P0, PT, R0, 0x2, PT ;  /* 0x000000020000780c */ /* 0x000fda0003f05270 */
[----:B------:R-:W-:Y:S05]  /*0b00*/  @!P0 BRA `(.L_x_157) ;  /* 0x0000000000688947 */ /* 0x000fea0003800000 */
[----:B0-----:R-:W-:Y:S01]  /*0b10*/  DADD R52, R38, R46 ;  /* 0x0000000026347229 */ /* 0x001fe2000000002e */
        /* <DEDUP_REMOVED lines=16> */
.L_x_167:
[----:B------:R-:W-:Y:S05]  /*0c20*/  BSYNC.RELIABLE B4 ;  /* 0x0000000000047941 */ /* 0x000fea0003800100 */
.L_x_166:
[----:B------:R-:W0:Y:S01]  /*0c30*/  LDC.64 R2, c[0x0][0x398] ;  /* 0x0000e600ff027b82 */ /* 0x000e220000000a00 */
[----:B------:R-:W1:Y:S01]  /*0c40*/  LDCU UR6, c[0x0][0x390] ;  /* 0x00007200ff0677ac */ /* 0x000e620008000800 */
[----:B------:R-:W-:Y:S01]  /*0c50*/  IMAD.MOV.U32 R53, RZ, RZ, 0x1 ;  /* 0x00000001ff357424 */ /* 0x000fe200078e00ff */
[----:B------:R-:W-:Y:S02]  /*0c60*/  IADD3 R7, PT, PT, R7, 0x1, RZ ;  /* 0x0000000107077810 */ /* 0x000fe40007ffe0ff */
[----:B-1----:R-:W-:-:S05]  /*0c70*/  IADD3 R5, PT, PT, R9, UR6, R6 ;  /* 0x0000000609057c10 */ /* 0x002fca000fffe006 */
[----:B0-----:R-:W-:-:S04]  /*0c80*/  IMAD.WIDE R2, R5, 0x4, R2 ;  /* 0x0000000405027825 */ /* 0x001fc800078e0202 */
[----:B------:R-:W-:Y:S01]  /*0c90*/  VIADD R5, R63, 0x3 ;  /* 0x000000033f057836 */ /* 0x000fe20000000000 */
[----:B------:R1:W-:Y:S06]  /*0ca0*/  STG.E desc[UR4][R2.64], R53 ;  /* 0x0000003502007986 */ /* 0x0003ec000c101904 */
.L_x_157:
[----:B------:R-:W-:Y:S05]  /*0cb0*/  BSYNC.RECONVERGENT B0 ;  /* 0x0000000000007941 */ /* 0x000fea0003800200 */
.L_x_156:
[----:B------:R-:W-:-:S04]  /*0cc0*/  IADD3 R0, PT, PT, -R63, R60, RZ ;  /* 0x0000003c3f007210 */ /* 0x000fc80007ffe1ff */
[----:B------:R-:W-:-:S13]  /*0cd0*/  ISETP.GE.U32.AND P0, PT, R0, 0x3, PT ;  /* 0x000000030000780c */ /* 0x000fda0003f06070 */
[----:B------:R-:W-:Y:S05]  /*0ce0*/  @!P0 BRA `(.L_x_155) ;  /* 0x00000008002c8947 */ /* 0x000fea0003800000 */
[----:B01----:R-:W0:Y:S01]  /*0cf0*/  LDC R2, c[0x0][0x390] ;  /* 0x0000e400ff027b82 */ /* 0x003e220000000800 */
[C---:B------:R-:W-:Y:S01]  /*0d00*/  IADD3 R0, PT, PT, R5.reuse, 0x2, RZ ;  /* 0x0000000205007810 */ /* 0x040fe20007ffe0ff */
[C---:B------:R-:W-:Y:S02]  /*0d10*/  VIADD R4, R5.reuse, 0x3 ;  /* 0x0000000305047836 */ /* 0x040fe40000000000 */
[CC--:B0-----:R-:W-:Y:S02]  /*0d20*/  IMAD R52, R5.reuse, R2.reuse, R2 ;  /* 0x0000000205347224 */ /* 0x0c1fe400078e0202 */
[-CC-:B------:R-:W-:Y:S02]  /*0d30*/  IMAD R4, R4, R2.reuse, R9.reuse ;  /* 0x0000000204047224 */ /* 0x180fe400078e0209 */
[-CC-:B------:R-:W-:Y:S02]  /*0d40*/  IMAD R3, R0, R2.reuse, R9.reuse ;  /* 0x0000000200037224 */ /* 0x180fe400078e0209 */
[----:B------:R-:W-:-:S02]  /*0d50*/  IMAD R2, R5, R2, R9 ;  /* 0x0000000205027224 */ /* 0x000fc400078e0209 */
[----:B------:R-:W-:-:S07]  /*0d60*/  IMAD.IADD R0, R52, 0x1, R9 ;  /* 0x0000000134007824 */ /* 0x000fce00078e0209 */
.L_x_184:
        /* <DEDUP_REMOVED lines=23> */
.L_x_170:
[----:B------:R-:W-:Y:S05]  /*0ee0*/  BSYNC.RELIABLE B4 ;  /* 0x0000000000047941 */ /* 0x000fea0003800100 */
.L_x_169:
[----:B------:R-:W0:Y:S01]  /*0ef0*/  LDC.64 R52, c[0x0][0x398] ;  /* 0x0000e600ff347b82 */ /* 0x000e220000000a00 */
[----:B------:R-:W-:Y:S01]  /*0f00*/  MOV R55, 0x1 ;  /* 0x0000000100377802 */ /* 0x000fe20000000f00 */
[----:B------:R-:W-:Y:S02]  /*0f10*/  VIADD R7, R7, 0x1 ;  /* 0x0000000107077836 */ /* 0x000fe40000000000 */
[----:B0-----:R-:W-:-:S05]  /*0f20*/  IMAD.WIDE R52, R2, 0x4, R52 ;  /* 0x0000000402347825 */ /* 0x001fca00078e0234 */
[----:B------:R0:W-:Y:S02]  /*0f30*/  STG.E desc[UR4][R52.64], R55 ;  /* 0x0000003734007986 */ /* 0x0001e4000c101904 */
.L_x_171:
[----:B------:R-:W-:Y:S05]  /*0f40*/  BSYNC.RECONVERGENT B0 ;  /* 0x0000000000007941 */ /* 0x000fea0003800200 */
.L_x_168:
[----:B------:R-:W-:Y:S01]  /*0f50*/  IADD3 R68, PT, PT, R5, 0x1, RZ ;  /* 0x0000000105447810 */ /* 0x000fe20007ffe0ff */
        /* <DEDUP_REMOVED lines=23> */
.L_x_174:
[----:B------:R-:W-:Y:S05]  /*10d0*/  BSYNC.RELIABLE B4 ;  /* 0x0000000000047941 */ /* 0x000fea0003800100 */
.L_x_173:
[----:B------:R-:W0:Y:S01]  /*10e0*/  LDC.64 R52, c[0x0][0x398] ;  /* 0x0000e600ff347b82 */ /* 0x000e220000000a00 */
[----:B------:R-:W-:Y:S01]  /*10f0*/  IMAD.MOV.U32 R55, RZ, RZ, 0x1 ;  /* 0x00000001ff377424 */ /* 0x000fe200078e00ff */
[----:B------:R-:W-:Y:S01]  /*1100*/  IADD3 R7, PT, PT, R7, 0x1, RZ ;  /* 0x0000000107077810 */ /* 0x000fe20007ffe0ff */
[----:B0-----:R-:W-:-:S05]  /*1110*/  IMAD.WIDE R52, R0, 0x4, R52 ;  /* 0x0000000400347825 */ /* 0x001fca00078e0234 */
[----:B------:R0:W-:Y:S02]  /*1120*/  STG.E desc[UR4][R52.64], R55 ;  /* 0x0000003734007986 */ /* 0x0001e4000c101904 */
.L_x_175:
[----:B------:R-:W-:Y:S05]  /*1130*/  BSYNC.RECONVERGENT B0 ;  /* 0x0000000000007941 */ /* 0x000fea0003800200 */
.L_x_172:
        /* <DEDUP_REMOVED lines=24> */
.L_x_178:
[----:B------:R-:W-:Y:S05]  /*12c0*/  BSYNC.RELIABLE B4 ;  /* 0x0000000000047941 */ /* 0x000fea0003800100 */
.L_x_177:
[----:B------:R-:W0:Y:S01]  /*12d0*/  LDC.64 R52, c[0x0][0x398] ;  /* 0x0000e600ff347b82 */ /* 0x000e220000000a00 */
[----:B------:R-:W-:Y:S01]  /*12e0*/  MOV R55, 0x1 ;  /* 0x0000000100377802 */ /* 0x000fe20000000f00 */
[----:B------:R-:W-:Y:S02]  /*12f0*/  VIADD R7, R7, 0x1 ;  /* 0x0000000107077836 */ /* 0x000fe40000000000 */
[----:B0-----:R-:W-:-:S05]  /*1300*/  IMAD.WIDE R52, R3, 0x4, R52 ;  /* 0x0000000403347825 */ /* 0x001fca00078e0234 */
[----:B------:R0:W-:Y:S02]  /*1310*/  STG.E desc[UR4][R52.64], R55 ;  /* 0x0000003734007986 */ /* 0x0001e4000c101904 */
.L_x_179:
[----:B------:R-:W-:Y:S05]  /*1320*/  BSYNC.RECONVERGENT B0 ;  /* 0x0000000000007941 */ /* 0x000fea0003800200 */
.L_x_176:
        /* <DEDUP_REMOVED lines=24> */
.L_x_182:
[----:B------:R-:W-:Y:S05]  /*14b0*/  BSYNC.RELIABLE B4 ;  /* 0x0000000000047941 */ /* 0x000fea0003800100 */
.L_x_181:
[----:B------:R-:W0:Y:S01]  /*14c0*/  LDC.64 R52, c[0x0][0x398] ;  /* 0x0000e600ff347b82 */ /* 0x000e220000000a00 */
[----:B------:R-:W-:Y:S01]  /*14d0*/  IMAD.MOV.U32 R55, RZ, RZ, 0x1 ;  /* 0x00000001ff377424 */ /* 0x000fe200078e00ff */
[----:B------:R-:W-:Y:S01]  /*14e0*/  IADD3 R7, PT, PT, R7, 0x1, RZ ;  /* 0x0000000107077810 */ /* 0x000fe20007ffe0ff */
[----:B0-----:R-:W-:-:S05]  /*14f0*/  IMAD.WIDE R52, R4, 0x4, R52 ;  /* 0x0000000404347825 */ /* 0x001fca00078e0234 */
[----:B------:R0:W-:Y:S02]  /*1500*/  STG.E desc[UR4][R52.64], R55 ;  /* 0x0000003734007986 */ /* 0x0001e4000c101904 */
.L_x_183:
[----:B------:R-:W-:Y:S05]  /*1510*/  BSYNC.RECONVERGENT B0 ;  /* 0x0000000000007941 */ /* 0x000fea0003800200 */
.L_x_180:
        /* <DEDUP_REMOVED lines=8> */
.L_x_155:
[----:B------:R-:W-:Y:S05]  /*15a0*/  BSYNC.RECONVERGENT B1 ;  /* 0x0000000000017941 */ /* 0x000fea0003800200 */
.L_x_154:
[----:B------:R-:W-:-:S04]  /*15b0*/  FMNMX R0, R67, R66, !PT ;  /* 0x0000004243007209 */ /* 0x000fc80007800000 */
[----:B------:R-:W-:-:S06]  /*15c0*/  FMNMX3 R0, R65, R64, R0, !PT ;  /* 0x0000004041007276 */ /* 0x000fcc0007800000 */
[----:B------:R-:W2:Y:S02]  /*15d0*/  F2I.TRUNC.NTZ R0, R0 ;  /* 0x0000000000007305 */ /* 0x000ea4000020f100 */
[C---:B--2---:R-:W-:Y:S02]  /*15e0*/  ISETP.NE.AND P0, PT, R9.reuse, R0, PT ;  /* 0x000000000900720c */ /* 0x044fe40003f05270 */
[----:B------:R-:W-:-:S11]  /*15f0*/  IADD3 R9, PT, PT, R9, 0x1, RZ ;  /* 0x0000000109097810 */ /* 0x000fd60007ffe0ff */
[----:B------:R-:W-:Y:S05]  /*1600*/  @P0 BRA `(.L_x_185) ;  /* 0xffffffec00b00947 */ /* 0x000fea000383ffff */
[----:B------:R-:W-:Y:S05]  /*1610*/  BSYNC.RECONVERGENT B2 ;  /* 0x0000000000027941 */ /* 0x000fea0003800200 */
.L_x_153:
[----:B------:R-:W-:-:S13]  /*1620*/  ISETP.NE.AND P0, PT, R7, RZ, PT ;  /* 0x000000ff0700720c */ /* 0x000fda0003f05270 */
[----:B------:R-:W-:Y:S05]  /*1630*/  @P0 EXIT ;  /* 0x000000000000094d */ /* 0x000fea0003800000 */
.L_x_152:
[----:B------:R-:W-:Y:S05]  /*1640*/  BSYNC.RECONVERGENT B3 ;  /* 0x0000000000037941 */ /* 0x000fea0003800200 */
.L_x_151:
[----:B------:R-:W-:Y:S05]  /*1650*/  WARPSYNC.ALL ;  /* 0x0000000000007948 */ /* 0x000fea0003800000 */
[----:B------:R-:W2:Y:S01]  /*1660*/  LDCU UR6, c[0x0][0x390] ;  /* 0x00007200ff0677ac */ /* 0x000ea20008000800 */
[----:B01----:R-:W0:Y:S01]  /*1670*/  LDC.64 R2, c[0x0][0x398] ;  /* 0x0000e600ff027b82 */ /* 0x003e220000000a00 */
[----:B------:R-:W-:Y:S02]  /*1680*/  MOV R7, 0x1 ;  /* 0x0000000100077802 */ /* 0x000fe40000000f00 */
[----:B--2---:R-:W-:-:S05]  /*1690*/  I2FP.F32.S32 R0, UR6 ;  /* 0x0000000600007c45 */ /* 0x004fca0008201400 */
[----:B-----5:R-:W-:-:S04]  /*16a0*/  FFMA R0, R62, R0, R65 ;  /* 0x000000003e007223 */ /* 0x020fc80000000041 */
[----:B------:R-:W0:Y:S02]  /*16b0*/  F2I.TRUNC.NTZ R5, R0 ;  /* 0x0000000000057305 */ /* 0x000e24000020f100 */
[----:B0-----:R-:W-:-:S05]  /*16c0*/  IMAD.WIDE R2, R5, 0x4, R2 ;  /* 0x0000000405027825 */ /* 0x001fca00078e0202 */
[----:B------:R-:W-:Y:S01]  /*16d0*/  STG.E desc[UR4][R2.64], R7 ;  /* 0x0000000702007986 */ /* 0x000fe2000c101904 */
[----:B------:R-:W-:Y:S05]  /*16e0*/  EXIT ;  /* 0x000000000000794d */ /* 0x000fea0003800000 */
.L_x_186:
        /* <DEDUP_REMOVED lines=9> */
.L_x_356:


//--------------------- .text._Z19anchors_mask_kerneliPKiiPKbPb --------------------------
	.section	.text._Z19anchors_mask_kerneliPKiiPKbPb,"ax",@progbits
	.align	128
        .global         _Z19anchors_mask_kerneliPKiiPKbPb
        .type           _Z19anchors_mask_kerneliPKiiPKbPb,@function
        .size           _Z19anchors_mask_kerneliPKiiPKbPb,(.L_x_357 - _Z19anchors_mask_kerneliPKiiPKbPb)
        .other          _Z19anchors_mask_kerneliPKiiPKbPb,@"STO_CUDA_ENTRY STV_DEFAULT"
_Z19anchors_mask_kerneliPKiiPKbPb:
.text._Z19anchors_mask_kerneliPKiiPKbPb:
        /* <DEDUP_REMOVED lines=9> */
[----:B------:R-:W-:Y:S01]  /*0090*/  IMAD.SHL.U32 R5, R0, 0x4, RZ ;  /* 0x0000000400057824 */ /* 0x000fe200078e00ff */
[----:B------:R-:W2:Y:S01]  /*00a0*/  LDCU UR6, c[0x0][0x390] ;  /* 0x00007200ff0677ac */ /* 0x000ea20008000800 */
[----:B------:R-:W3:Y:S02]  /*00b0*/  LDCU.64 UR8, c[0x0][0x398] ;  /* 0x00007300ff0877ac */ /* 0x000ee40008000a00 */
[----:B0-----:R-:W-:-:S05]  /*00c0*/  IMAD.WIDE R2, R5, 0x4, R2 ;  /* 0x0000000405027825 */ /* 0x001fca00078e0202 */
[----:B-1----:R-:W4:Y:S04]  /*00d0*/  LDG.E R4, desc[UR4][R2.64] ;  /* 0x0000000402047981 */ /* 0x002f28000c1e1900 */
[----:B------:R-:W4:Y:S02]  /*00e0*/  LDG.E R5, desc[UR4][R2.64+0x8] ;  /* 0x0000080402057981 */ /* 0x000f24000c1e1900 */
[----:B----4-:R-:W-:-:S13]  /*00f0*/  ISETP.GT.AND P0, PT, R4, R5, PT ;  /* 0x000000050400720c */ /* 0x010fda0003f04270 */
[----:B--23--:R-:W-:Y:S05]  /*0100*/  @P0 BRA `(.L_x_187) ;  /* 0x0000000000540947 */ /* 0x00cfea0003800000 */
[----:B------:R0:W5:Y:S04]  /*0110*/  LDG.E R6, desc[UR4][R2.64+0x4] ;  /* 0x0000040402067981 */ /* 0x000168000c1e1900 */
[----:B------:R0:W5:Y:S01]  /*0120*/  LDG.E R7, desc[UR4][R2.64+0xc] ;  /* 0x00000c0402077981 */ /* 0x000162000c1e1900 */
[----:B------:R-:W-:Y:S01]  /*0130*/  BSSY.RECONVERGENT B0, `(.L_x_188) ;  /* 0x0000018000007945 */ /* 0x000fe20003800200 */
.L_x_193:
[----:B-----5:R-:W-:Y:S01]  /*0140*/  ISETP.GT.AND P0, PT, R6, R7, PT ;  /* 0x000000070600720c */ /* 0x020fe20003f04270 */
[----:B------:R-:W-:-:S12]  /*0150*/  BSSY.RELIABLE B1, `(.L_x_189) ;  /* 0x000000d000017945 */ /* 0x000fd80003800100 */
[----:B------:R-:W-:Y:S05]  /*0160*/  @P0 BRA `(.L_x_190) ;  /* 0x00000000002c0947 */ /* 0x000fea0003800000 */
[----:B------:R-:W-:-:S07]  /*0170*/  IMAD.MOV.U32 R8, RZ, RZ, R6 ;  /* 0x000000ffff087224 */ /* 0x000fce00078e0006 */
.L_x_192:
[----:B0-----:R-:W-:-:S05]  /*0180*/  IMAD R3, R8, UR6, R4 ;  /* 0x0000000608037c24 */ /* 0x001fca000f8e0204 */
[----:B------:R-:W-:-:S04]  /*0190*/  IADD3 R2, P0, PT, R3, UR8, RZ ;  /* 0x0000000803027c10 */ /* 0x000fc8000ff1e0ff */
[----:B------:R-:W-:-:S05]  /*01a0*/  LEA.HI.X.SX32 R3, R3, UR9, 0x1, P0 ;  /* 0x0000000903037c11 */ /* 0x000fca00080f0eff */
[----:B------:R-:W2:Y:S02]  /*01b0*/  LDG.E.U8 R2, desc[UR4][R2.64] ;  /* 0x0000000402027981 */ /* 0x000ea4000c1e1100 */
[----:B--2---:R-:W-:-:S13]  /*01c0*/  ISETP.NE.AND P0, PT, R2, RZ, PT ;  /* 0x000000ff0200720c */ /* 0x004fda0003f05270 */
[----:B------:R-:W-:Y:S05]  /*01d0*/  @P0 BREAK.RELIABLE B1 ;  /* 0x0000000000010942 */ /* 0x000fea0003800100 */
[----:B------:R-:W-:Y:S05]  /*01e0*/  @P0 BRA `(.L_x_191) ;  /* 0x0000000000300947 */ /* 0x000fea0003800000 */
[C---:B------:R-:W-:Y:S01]  /*01f0*/  ISETP.NE.AND P0, PT, R8.reuse, R7, PT ;  /* 0x000000070800720c */ /* 0x040fe20003f05270 */
[----:B------:R-:W-:-:S12]  /*0200*/  VIADD R8, R8, 0x1 ;  /* 0x0000000108087836 */ /* 0x000fd80000000000 */
[----:B------:R-:W-:Y:S05]  /*0210*/  @P0 BRA `(.L_x_192) ;  /* 0xfffffffc00d80947 */ /* 0x000fea000383ffff */
.L_x_190:
[----:B------:R-:W-:Y:S05]  /*0220*/  BSYNC.RELIABLE B1 ;  /* 0x0000000000017941 */ /* 0x000fea0003800100 */
.L_x_189:
[C---:B------:R-:W-:Y:S01]  /*0230*/  ISETP.NE.AND P0, PT, R4.reuse, R5, PT ;  /* 0x000000050400720c */ /* 0x040fe20003f05270 */
[----:B------:R-:W-:-:S12]  /*0240*/  VIADD R4, R4, 0x1 ;  /* 0x0000000104047836 */ /* 0x000fd80000000000 */
[----:B------:R-:W-:Y:S05]  /*0250*/  @P0 BRA `(.L_x_193) ;  /* 0xfffffffc00b80947 */ /* 0x000fea000383ffff */
.L_x_187:
[----:B------:R-:W0:Y:S02]  /*0260*/  LDCU.64 UR10, c[0x0][0x3a0] ;  /* 0x00007400ff0a77ac */ /* 0x000e240008000a00 */
[----:B0-----:R-:W-:-:S04]  /*0270*/  IADD3 R2, P0, PT, R0, UR10, RZ ;  /* 0x0000000a00027c10 */ /* 0x001fc8000ff1e0ff */
[----:B------:R-:W-:-:S05]  /*0280*/  LEA.HI.X.SX32 R3, R0, UR11, 0x1, P0 ;  /* 0x0000000b00037c11 */ /* 0x000fca00080f0eff */
[----:B------:R-:W-:Y:S01]  /*0290*/  STG.E.U8 desc[UR4][R2.64], RZ ;  /* 0x000000ff02007986 */ /* 0x000fe2000c101104 */
[----:B------:R-:W-:Y:S05]  /*02a0*/  EXIT ;  /* 0x000000000000794d */ /* 0x000fea0003800000 */
.L_x_191:
[----:B------:R-:W-:Y:S05]  /*02b0*/  BSYNC.RECONVERGENT B0 ;  /* 0x0000000000007941 */ /* 0x000fea0003800200 */
.L_x_188:
[----:B------:R-:W0:Y:S01]  /*02c0*/  LDCU.64 UR10, c[0x0][0x3a0] ;  /* 0x00007400ff0a77ac */ /* 0x000e220008000a00 */
[----:B------:R-:W-:Y:S01]  /*02d0*/  IMAD.MOV.U32 R4, RZ, RZ, 0x1 ;  /* 0x00000001ff047424 */ /* 0x000fe200078e00ff */
[----:B0-----:R-:W-:-:S04]  /*02e0*/  IADD3 R2, P0, PT, R0, UR10, RZ ;  /* 0x0000000a00027c10 */ /* 0x001fc8000ff1e0ff */
[----:B------:R-:W-:Y:S02]  /*02f0*/  LEA.HI.X.SX32 R3, R0, UR11, 0x1, P0 ;  /* 0x0000000b00037c11 */ /* 0x000fe400080f0eff */
[----:B------:R-:W-:-:S05]  /*0300*/  PRMT R0, R4, 0x7610, R0 ;  /* 0x0000761004007816 */ /* 0x000fca0000000000 */
[----:B------:R-:W-:Y:S01]  /*0310*/  STG.E.U8 desc[UR4][R2.64], R0 ;  /* 0x0000000002007986 */ /* 0x000fe2000c101104 */
[----:B------:R-:W-:Y:S05]  /*0320*/  EXIT ;  /* 0x000000000000794d */ /* 0x000fea0003800000 */
.L_x_194:
        /* <DEDUP_REMOVED lines=13> */
.L_x_357:


//--------------------- .text._Z10nms_kernelifPKfPl --------------------------
	.section	.text._Z10nms_kernelifPKfPl,"ax",@progbits
	.align	128
        .global         _Z10nms_kernelifPKfPl
        .type           _Z10nms_kernelifPKfPl,@function
        .size           _Z10nms_kernelifPKfPl,(.L_x_352 - _Z10nms_kernelifPKfPl)
        .other          _Z10nms_kernelifPKfPl,@"STO_CUDA_ENTRY STV_DEFAULT"
_Z10nms_kernelifPKfPl:
.text._Z10nms_kernelifPKfPl:
[----:B------:R-:W0:Y:S01]  /*0000*/  LDC R1, c[0x0][0x37c] ;  /* 0x0000df00ff017b82 */ /* 0x000e220000000800 */
[----:B------:R-:W1:Y:S07]  /*0010*/  S2R R51, SR_CTAID.X ;  /* 0x0000000000337919 */ /* 0x000e6e0000002500 */
[----:B------:R-:W1:Y:S01]  /*0020*/  LDC R2, c[0x0][0x380] ;  /* 0x0000e000ff027b82 */ /* 0x000e620000000800 */
[----:B0-----:R-:W-:Y:S01]  /*0030*/  VIADD R1, R1, 0xffffff30 ;  /* 0xffffff3001017836 */ /* 0x001fe20000000000 */
[----:B------:R-:W0:Y:S01]  /*0040*/  LDCU.64 UR6, c[0x0][0x358] ;  /* 0x00006b00ff0677ac */ /* 0x000e220008000a00 */
[----:B------:R-:W2:Y:S01]  /*0050*/  S2R R48, SR_CTAID.Y ;  /* 0x0000000000307919 */ /* 0x000ea20000002600 */
[----:B------:R-:W-:Y:S02]  /*0060*/  BSSY.RECONVERGENT B0, `(.L_x_195) ;  /* 0x0000028000007945 */ /* 0x000fe40003800200 */
[----:B------:R-:W-:Y:S01]  /*0070*/  R2UR UR10, R1 ;  /* 0x00000000010a72ca */ /* 0x000fe200000e0000 */
[----:B------:R-:W3:Y:S01]  /*0080*/  S2R R15, SR_TID.X ;  /* 0x00000000000f7919 */ /* 0x000ee20000002100 */
[----:B-1----:R-:W-:-:S02]  /*0090*/  IMAD R0, R51, -0x40, R2 ;  /* 0xffffffc033007824 */ /* 0x002fc400078e0202 */
[----:B--2---:R-:W-:-:S03]  /*00a0*/  IMAD R2, R48, -0x40, R2 ;  /* 0xffffffc030027824 */ /* 0x004fc600078e0202 */
[----:B------:R-:W-:-:S04]  /*00b0*/  I2FP.F32.S32 R0, R0 ;  /* 0x0000000000007245 */ /* 0x000fc80000201400 */
[----:B------:R-:W-:Y:S02]  /*00c0*/  FMNMX R0, R0, 64, PT ;  /* 0x4280000000007809 */ /* 0x000fe40003800000 */
[----:B------:R-:W-:Y:S02]  /*00d0*/  I2FP.F32.S32 R2, R2 ;  /* 0x0000000200027245 */ /* 0x000fe40000201400 */
[----:B------:R-:W3:Y:S02]  /*00e0*/  F2I.TRUNC.NTZ R49, R0 ;  /* 0x0000000000317305 */ /* 0x000ee4000020f100 */
[----:B------:R-:W-:-:S06]  /*00f0*/  FMNMX R2, R2, 64, PT ;  /* 0x4280000002027809 */ /* 0x000fcc0003800000 */
[----:B------:R-:W1:Y:S01]  /*0100*/  F2I.TRUNC.NTZ R2, R2 ;  /* 0x0000000200027305 */ /* 0x000e62000020f100 */
[C---:B---3--:R-:W-:Y:S02]  /*0110*/  ISETP.GE.U32.AND P0, PT, R15.reuse, R49, PT ;  /* 0x000000310f00720c */ /* 0x048fe40003f06070 */
[----:B-1----:R-:W-:-:S11]  /*0120*/  ISETP.GE.U32.AND P1, PT, R15, R2, PT ;  /* 0x000000020f00720c */ /* 0x002fd60003f26070 */
[----:B0-----:R-:W-:Y:S05]  /*0130*/  @P0 BRA `(.L_x_196) ;  /* 0x0000000000680947 */ /* 0x001fea0003800000 */
[----:B------:R-:W0:Y:S01]  /*0140*/  LDC.64 R10, c[0x0][0x388] ;  /* 0x0000e200ff0a7b82 */ /* 0x000e220000000a00 */
[----:B------:R-:W-:-:S04]  /*0150*/  IMAD R0, R51, 0x40, R15 ;  /* 0x0000004033007824 */ /* 0x000fc800078e020f */
[----:B------:R-:W-:-:S04]  /*0160*/  IMAD R3, R0, 0x5, RZ ;  /* 0x0000000500037824 */ /* 0x000fc800078e02ff */
[C---:B------:R-:W-:Y:S01]  /*0170*/  VIADD R7, R3.reuse, 0x2 ;  /* 0x0000000203077836 */ /* 0x040fe20000000000 */
[C---:B------:R-:W-:Y:S01]  /*0180*/  IADD3 R5, PT, PT, R3.reuse, 0x1, RZ ;  /* 0x0000000103057810 */ /* 0x040fe20007ffe0ff */
[C---:B------:R-:W-:Y:S01]  /*0190*/  VIADD R9, R3.reuse, 0x3 ;  /* 0x0000000303097836 */ /* 0x040fe20000000000 */
[C---:B------:R-:W-:Y:S01]  /*01a0*/  IADD3 R13, PT, PT, R3.reuse, 0x4, RZ ;  /* 0x00000004030d7810 */ /* 0x040fe20007ffe0ff */
        /* <DEDUP_REMOVED lines=19> */
.L_x_196:
[----:B------:R-:W-:Y:S05]  /*02e0*/  BSYNC.RECONVERGENT B0 ;  /* 0x0000000000007941 */ /* 0x000fea0003800200 */
.L_x_195:
[----:B------:R-:W-:Y:S06]  /*02f0*/  BAR.SYNC.DEFER_BLOCKING 0x0 ;  /* 0x0000000000007b1d */ /* 0x000fec0000010000 */
[----:B------:R-:W-:Y:S05]  /*0300*/  @P1 EXIT ;  /* 0x000000000000194d */ /* 0x000fea0003800000 */
[----:B------:R-:W-:Y:S01]  /*0310*/  VIADD R0, R15, 0x1 ;  /* 0x000000010f007836 */ /* 0x000fe20000000000 */
[C---:B------:R-:W-:Y:S01]  /*0320*/  ISETP.NE.AND P0, PT, R48.reuse, R51, PT ;  /* 0x000000333000720c */ /* 0x040fe20003f05270 */
[----:B------:R-:W-:Y:S01]  /*0330*/  BSSY.RECONVERGENT B0, `(.L_x_197) ;  /* 0x000096d000007945 */ /* 0x000fe20003800200 */
[----:B------:R-:W-:Y:S01]  /*0340*/  IMAD R48, R48, 0x40, R15 ;  /* 0x0000004030307824 */ /* 0x000fe200078e020f */
[----:B------:R-:W-:Y:S02]  /*0350*/  CS2R R46, SRZ ;  /* 0x00000000002e7805 */ /* 0x000fe4000001ff00 */
[----:B------:R-:W-:-:S04]  /*0360*/  SEL R42, R0, RZ, !P0 ;  /* 0x000000ff002a7207 */ /* 0x000fc80004000000 */
[----:B------:R-:W-:-:S13]  /*0370*/  ISETP.GE.AND P0, PT, R42, R49, PT ;  /* 0x000000312a00720c */ /* 0x000fda0003f06270 */
[----:B------:R-:W-:Y:S05]  /*0380*/  @P0 BRA `(.L_x_198) ;  /* 0x00000094009c0947 */ /* 0x000fea0003800000 */
[----:B0-----:R-:W0:Y:S01]  /*0390*/  LDC.64 R2, c[0x0][0x388] ;  /* 0x0000e200ff027b82 */ /* 0x001e220000000a00 */
[----:B------:R-:W-:-:S04]  /*03a0*/  IMAD R5, R48, 0x5, RZ ;  /* 0x0000000530057824 */ /* 0x000fc800078e02ff */
[----:B0-----:R-:W-:-:S05]  /*03b0*/  IMAD.WIDE.U32 R2, R5, 0x4, R2 ;  /* 0x0000000405027825 */ /* 0x001fca00078e0002 */
[----:B------:R-:W2:Y:S04]  /*03c0*/  LDG.E R45, desc[UR6][R2.64+0x10] ;  /* 0x00001006022d7981 */ /* 0x000ea8000c1e1900 */
[----:B------:R-:W3:Y:S04]  /*03d0*/  LDG.E R10, desc[UR6][R2.64+0x8] ;  /* 0x00000806020a7981 */ /* 0x000ee8000c1e1900 */
[----:B------:R-:W4:Y:S04]  /*03e0*/  LDG.E R8, desc[UR6][R2.64] ;  /* 0x0000000602087981 */ /* 0x000f28000c1e1900 */
[----:B------:R-:W5:Y:S04]  /*03f0*/  LDG.E R5, desc[UR6][R2.64+0xc] ;  /* 0x00000c0602057981 */ /* 0x000f68000c1e1900 */
[----:B------:R0:W5:Y:S01]  /*0400*/  LDG.E R9, desc[UR6][R2.64+0x4] ;  /* 0x0000040602097981 */ /* 0x000162000c1e1900 */
[----:B------:R-:W-:-:S02]  /*0410*/  CS2R R46, SRZ ;  /* 0x00000000002e7805 */ /* 0x000fc4000001ff00 */
[C---:B------:R-:W-:Y:S01]  /*0420*/  IADD3 R40, PT, PT, R1.reuse, 0x20, RZ ;  /* 0x0000002001287810 */ /* 0x040fe20007ffe0ff */
[----:B------:R-:W-:Y:S02]  /*0430*/  VIADD R41, R1, 0x50 ;  /* 0x0000005001297836 */ /* 0x000fe40000000000 */
[C---:B--2---:R-:W-:Y:S01]  /*0440*/  FMUL R0, R45.reuse, 0.63661974668502807617 ;  /* 0x3f22f9832d007820 */ /* 0x044fe20000400000 */
[C---:B------:R-:W-:Y:S01]  /*0450*/  FMUL R4, R45.reuse, -0.63661974668502807617 ;  /* 0xbf22f9832d047820 */ /* 0x040fe20000400000 */
[C---:B------:R-:W-:Y:S01]  /*0460*/  FADD R36, -R45.reuse, -RZ ;  /* 0x800000ff2d247221 */ /* 0x040fe20000000100 */
[----:B------:R-:W-:Y:S01]  /*0470*/  SHF.R.U32.HI R33, RZ, 0x17, R45 ;  /* 0x00000017ff217819 */ /* 0x000fe2000001162d */
[----:B---3--:R-:W-:Y:S01]  /*0480*/  FADD R38, R10, 9.9999997473787516356e-06 ;  /* 0x3727c5ac0a267421 */ /* 0x008fe20000000000 */
[----:B------:R-:W-:Y:S01]  /*0490*/  FSETP.GE.AND P0, PT, |R45|, 105615, PT ;  /* 0x47ce47802d00780b */ /* 0x000fe20003f06200 */
[----:B------:R-:W1:Y:S01]  /*04a0*/  F2I.NTZ R0, R0 ;  /* 0x0000000000007305 */ /* 0x000e620000203100 */
[----:B------:R-:W-:Y:S01]  /*04b0*/  SHF.R.U32.HI R30, RZ, 0x17, R36 ;  /* 0x00000017ff1e7819 */ /* 0x000fe20000011624 */
[----:B------:R-:W-:Y:S01]  /*04c0*/  IMAD.SHL.U32 R28, R36, 0x100, RZ ;  /* 0x00000100241c7824 */ /* 0x000fe200078e00ff */
[----:B0-----:R-:W-:Y:S01]  /*04d0*/  LOP3.LUT R2, R33, 0xe0, RZ, 0xc0, !PT ;  /* 0x000000e021027812 */ /* 0x001fe200078ec0ff */
[----:B----4-:R-:W-:Y:S01]  /*04e0*/  FADD R39, R10, R8 ;  /* 0x000000080a277221 */ /* 0x010fe20000000000 */
[----:B------:R-:W-:Y:S01]  /*04f0*/  LOP3.LUT R3, R30, 0xe0, RZ, 0xc0, !PT ;  /* 0x000000e01e037812 */ /* 0x000fe200078ec0ff */
[----:B------:R-:W-:Y:S01]  /*0500*/  FADD R37, R8, -9.9999997473787516356e-06 ;  /* 0xb727c5ac08257421 */ /* 0x000fe20000000000 */
[----:B------:R-:W-:Y:S01]  /*0510*/  IADD3 R2, PT, PT, R2, -0x80, RZ ;  /* 0xffffff8002027810 */ /* 0x000fe20007ffe0ff */
[----:B------:R-:W0:Y:S01]  /*0520*/  F2I.NTZ R4, R4 ;  /* 0x0000000400047305 */ /* 0x000e220000203100 */
[----:B------:R-:W-:Y:S01]  /*0530*/  FSETP.EQ.OR P1, PT, |R45|, +INF , !P0 ;  /* 0x7f8000002d00780b */ /* 0x000fe20004722600 */
[----:B------:R-:W-:Y:S01]  /*0540*/  VIADD R3, R3, 0xffffff80 ;  /* 0xffffff8003037836 */ /* 0x000fe20000000000 */
[----:B------:R-:W-:Y:S01]  /*0550*/  LOP3.LUT R30, R30, 0x1f, RZ, 0xc0, !PT ;  /* 0x0000001f1e1e7812 */ /* 0x000fe200078ec0ff */
[C---:B-----5:R-:W-:Y:S01]  /*0560*/  FADD R35, R5.reuse, 9.9999997473787516356e-06 ;  /* 0x3727c5ac05237421 */ /* 0x060fe20000000000 */
[----:B------:R-:W-:Y:S01]  /*0570*/  FADD R34, R5, R9 ;  /* 0x0000000905227221 */ /* 0x000fe20000000000 */
[----:B------:R-:W-:Y:S01]  /*0580*/  FADD R32, R9, -9.9999997473787516356e-06 ;  /* 0xb727c5ac09207421 */ /* 0x000fe20000000000 */
[----:B-1----:R-:W-:-:S02]  /*0590*/  I2FP.F32.S32 R44, R0 ;  /* 0x00000000002c7245 */ /* 0x002fc40000201400 */
[----:B------:R-:W-:Y:S02]  /*05a0*/  SEL R31, R0, RZ, !P0 ;  /* 0x000000ff001f7207 */ /* 0x000fe40004000000 */
[----:B------:R-:W-:Y:S01]  /*05b0*/  SHF.R.U32.HI R0, RZ, 0x5, R2 ;  /* 0x00000005ff007819 */ /* 0x000fe20000011602 */
[C---:B------:R-:W-:Y:S01]  /*05c0*/  FFMA R7, R44.reuse, -1.5707962512969970703, R45 ;  /* 0xbfc90fda2c077823 */ /* 0x040fe2000000002d */
[----:B------:R-:W-:Y:S02]  /*05d0*/  SHF.R.U32.HI R2, RZ, 0x5, R3 ;  /* 0x00000005ff027819 */ /* 0x000fe40000011603 */
[----:B0-----:R-:W-:Y:S01]  /*05e0*/  I2FP.F32.S32 R6, R4 ;  /* 0x0000000400067245 */ /* 0x001fe20000201400 */
[----:B------:R-:W-:Y:S01]  /*05f0*/  FFMA R7, R44, -7.5497894158615963534e-08, R7 ;  /* 0xb3a221682c077823 */ /* 0x000fe20000000007 */
[----:B------:R-:W-:Y:S01]  /*0600*/  P2R R53, PR, RZ, 0x2 ;  /* 0x00000002ff357803 */ /* 0x000fe20000000000 */
[----:B------:R-:W-:Y:S01]  /*0610*/  IMAD R50, R0, -0x4, R1 ;  /* 0xfffffffc00327824 */ /* 0x000fe200078e0201 */
[----:B------:R-:W-:Y:S01]  /*0620*/  LOP3.LUT R33, R33, 0x1f, RZ, 0xc0, !PT ;  /* 0x0000001f21217812 */ /* 0x000fe200078ec0ff */
[----:B------:R-:W-:Y:S01]  /*0630*/  FFMA R11, R6, -1.5707962512969970703, -R45 ;  /* 0xbfc90fda060b7823 */ /* 0x000fe2000000082d */
[----:B------:R-:W-:Y:S01]  /*0640*/  FFMA R44, R44, -5.3903029534742383927e-15, R7 ;  /* 0xa7c234c52c2c7823 */ /* 0x000fe20000000007 */
[----:B------:R-:W-:Y:S01]  /*0650*/  SEL R29, R4, RZ, !P0 ;  /* 0x000000ff041d7207 */ /* 0x000fe20004000000 */
[----:B------:R-:W-:-:S02]  /*0660*/  IMAD R52, R2, -0x4, R1 ;  /* 0xfffffffc02347824 */ /* 0x000fc400078e0201 */
[----:B------:R-:W-:Y:S01]  /*0670*/  FFMA R11, R6, -7.5497894158615963534e-08, R11 ;  /* 0xb3a22168060b7823 */ /* 0x000fe2000000000b */
[----:B------:R-:W-:Y:S01]  /*0680*/  LOP3.LUT R28, R28, 0x80000000, RZ, 0xfc, !PT ;  /* 0x800000001c1c7812 */ /* 0x000fe200078efcff */
[-C--:B------:R-:W-:Y:S01]  /*0690*/  @P0 FMUL R44, RZ, R45.reuse ;  /* 0x0000002dff2c0220 */ /* 0x080fe20000400000 */
[----:B------:R-:W-:Y:S01]  /*06a0*/  IADD3 R26, PT, PT, -R30, 0x20, RZ ;  /* 0x000000201e1a7810 */ /* 0x000fe20007ffe1ff */
[----:B------:R-:W-:Y:S01]  /*06b0*/  FFMA R43, R6, -5.3903029534742383927e-15, R11 ;  /* 0xa7c234c5062b7823 */ /* 0x000fe2000000000b */
[----:B------:R-:W-:-:S07]  /*06c0*/  @P0 FMUL R43, RZ, -R45 ;  /* 0x8000002dff2b0220 */ /* 0x000fce0000400000 */
.L_x_336:
[----:B0-----:R-:W0:Y:S01]  /*06d0*/  S2R R3, SR_CgaCtaId ;  /* 0x0000000000037919 */ /* 0x001e220000008800 */
[----:B------:R-:W-:Y:S01]  /*06e0*/  MOV R0, 0x400 ;  /* 0x0000040000007802 */ /* 0x000fe20000000f00 */
[----:B------:R-:W-:Y:S01]  /*06f0*/  IMAD.MOV.U32 R4, RZ, RZ, R10 ;  /* 0x000000ffff047224 */ /* 0x000fe200078e000a */
[----:B------:R-:W-:Y:S01]  /*0700*/  MOV R6, R8 ;  /* 0x0000000800067202 */ /* 0x000fe20000000f00 */
[----:B------:R-:W-:Y:S01]  /*0710*/  IMAD.MOV.U32 R7, RZ, RZ, R5 ;  /* 0x000000ffff077224 */ /* 0x000fe200078e0005 */
[----:B------:R-:W-:Y:S01]  /*0720*/  ISETP.NE.AND P0, PT, R53, RZ, PT ;  /* 0x000000ff3500720c */ /* 0x000fe20003f05270 */
[----:B------:R-:W-:Y:S01]  /*0730*/  IMAD.MOV.U32 R11, RZ, RZ, R9 ;  /* 0x000000ffff0b7224 */ /* 0x000fe200078e0009 */
[----:B------:R-:W-:Y:S01]  /*0740*/  BSSY.RECONVERGENT B1, `(.L_x_199) ;  /* 0x0000040000017945 */ /* 0x000fe20003800200 */
[----:B------:R-:W-:Y:S01]  /*0750*/  IMAD.MOV.U32 R12, RZ, RZ, R31 ;  /* 0x000000ffff0c7224 */ /* 0x000fe200078e001f */
[----:B------:R-:W-:Y:S01]  /*0760*/  STL.128 [R1+0x30], R4 ;  /* 0x0000300401007387 */ /* 0x000fe20000100c00 */
[----:B------:R-:W-:-:S03]  /*0770*/  IMAD.MOV.U32 R13, RZ, RZ, R44 ;  /* 0x000000ffff0d7224 */ /* 0x000fc600078e002c */
[----:B------:R-:W-:Y:S01]  /*0780*/  STL.128 [R1+0x20], R8 ;  /* 0x0000200801007387 */ /* 0x000fe20000100c00 */
[----:B0-----:R-:W-:Y:S02]  /*0790*/  LEA R3, R3, R0, 0x18 ;  /* 0x0000000003037211 */ /* 0x001fe400078ec0ff */
[----:B------:R-:W-:-:S03]  /*07a0*/  SHF.L.U32 R0, R45, 0x8, RZ ;  /* 0x000000082d007819 */ /* 0x000fc600000006ff */
[----:B------:R-:W-:Y:S01]  /*07b0*/  IMAD R2, R42, 0x14, R3 ;  /* 0x000000142a027824 */ /* 0x000fe200078e0203 */
[----:B------:R-:W-:-:S04]  /*07c0*/  IADD3 R3, PT, PT, -R33, 0x20, RZ ;  /* 0x0000002021037810 */ /* 0x000fc80007ffe1ff */
[----:B------:R-:W-:Y:S04]  /*07d0*/  LDS R54, [R2+0x8] ;  /* 0x0000080002367984 */ /* 0x000fe80000000800 */
[----:B------:R-:W0:Y:S04]  /*07e0*/  LDS R56, [R2] ;  /* 0x0000000002387984 */ /* 0x000e280000000800 */
[----:B------:R-:W-:Y:S04]  /*07f0*/  LDS R55, [R2+0xc] ;  /* 0x00000c0002377984 */ /* 0x000fe80000000800 */
[----:B------:R-:W1:Y:S04]  /*0800*/  LDS R57, [R2+0x4] ;  /* 0x0000040002397984 */ /* 0x000e680000000800 */
[----:B--2---:R2:W3:Y:S02]  /*0810*/  LDS R65, [R2+0x10] ;  /* 0x0000100002417984 */ /* 0x0044e40000000800 */
[----:B--2---:R-:W-:Y:S01]  /*0820*/  LOP3.LUT R2, R0, 0x80000000, RZ, 0xfc, !PT ;  /* 0x8000000000027812 */ /* 0x004fe200078efcff */
[----:B0-----:R-:W-:Y:S01]  /*0830*/  FADD R25, R54, R56 ;  /* 0x0000003836197221 */ /* 0x001fe20000000000 */
[----:B-1----:R-:W-:Y:S01]  /*0840*/  FADD R0, R55, R57 ;  /* 0x0000003937007221 */ /* 0x002fe20000000000 */
[----:B------:R-:W-:Y:S06]  /*0850*/  @P0 BRA `(.L_x_200) ;  /* 0x0000000000b80947 */ /* 0x000fec0003800000 */
[----:B------:R-:W-:Y:S02]  /*0860*/  HFMA2 R16, -RZ, RZ, 0, 0 ;  /* 0x00000000ff107431 */ /* 0x000fe400000001ff */
[----:B------:R-:W-:Y:S01]  /*0870*/  IMAD.MOV.U32 R4, RZ, RZ, R1 ;  /* 0x000000ffff047224 */ /* 0x000fe200078e0001 */
[----:B------:R-:W0:Y:S01]  /*0880*/  LDCU.64 UR8, c[0x4][URZ] ;  /* 0x01000000ff0877ac */ /* 0x000e220008000a00 */
[----:B------:R-:W-:Y:S01]  /*0890*/  UMOV UR5, URZ ;  /* 0x000000ff00057c82 */ /* 0x000fe20008000000 */
[----:B------:R-:W-:-:S05]  /*08a0*/  UMOV UR4, URZ ;  /* 0x000000ff00047c82 */ /* 0x000fca0008000000 */
.L_x_201:
[----:B0-----:R-:W-:Y:S01]  /*08b0*/  IMAD.U32 R12, RZ, RZ, UR8 ;  /* 0x00000008ff0c7e24 */ /* 0x001fe2000f8e00ff */
[----:B------:R-:W-:-:S05]  /*08c0*/  MOV R13, UR9 ;  /* 0x00000009000d7c02 */ /* 0x000fca0008000f00 */
[----:B------:R-:W2:Y:S01]  /*08d0*/  LDG.E.CONSTANT R7, desc[UR6][R12.64] ;  /* 0x000000060c077981 */ /* 0x000ea2000c1e9900 */
[----:B------:R-:W-:Y:S02]  /*08e0*/  UIADD3 UR8, UP0, UPT, UR8, 0x4, URZ ;  /* 0x0000000408087890 */ /* 0x000fe4000ff1e0ff */
[----:B------:R-:W-:Y:S02]  /*08f0*/  UIADD3 UR4, UPT, UPT, UR4, 0x1, URZ ;  /* 0x0000000104047890 */ /* 0x000fe4000fffe0ff */
[----:B------:R-:W-:Y:S02]  /*0900*/  UIADD3.X UR9, UPT, UPT, URZ, UR9, URZ, UP0, !UPT ;  /* 0x00000009ff097290 */ /* 0x000fe400087fe4ff */
[----:B------:R-:W-:Y:S01]  /*0910*/  UISETP.NE.AND UP0, UPT, UR4, 0x6, UPT ;  /* 0x000000060400788c */ /* 0x000fe2000bf05270 */
[----:B--2---:R-:W-:-:S03]  /*0920*/  IMAD.WIDE.U32 R6, R7, R2, RZ ;  /* 0x0000000207067225 */ /* 0x004fc600078e00ff */
[----:B------:R-:W-:-:S04]  /*0930*/  IADD3 R11, P0, PT, R6, R16, RZ ;  /* 0x00000010060b7210 */ /* 0x000fc80007f1e0ff */
[----:B------:R-:W-:Y:S01]  /*0940*/  IADD3.X R16, PT, PT, R7, UR5, RZ, P0, !PT ;  /* 0x0000000507107c10 */ /* 0x000fe200087fe4ff */
[----:B------:R0:W-:Y:S02]  /*0950*/  STL [R4], R11 ;  /* 0x0000000b04007387 */ /* 0x0001e40000100800 */
[----:B0-----:R-:W-:Y:S01]  /*0960*/  VIADD R4, R4, 0x4 ;  /* 0x0000000404047836 */ /* 0x001fe20000000000 */
[----:B------:R-:W-:Y:S06]  /*0970*/  BRA.U UP0, `(.L_x_201) ;  /* 0xfffffffd00cc7547 */ /* 0x000fec000b83ffff */
[----:B------:R-:W-:Y:S01]  /*0980*/  ISETP.NE.AND P0, PT, R33, RZ, PT ;  /* 0x000000ff2100720c */ /* 0x000fe20003f05270 */
[----:B------:R0:W-:Y:S04]  /*0990*/  STL [R1+0x18], R16 ;  /* 0x0000181001007387 */ /* 0x0001e80000100800 */
[----:B------:R-:W2:Y:S04]  /*09a0*/  LDL R4, [R50+0x18] ;  /* 0x0000180032047983 */ /* 0x000ea80000100800 */
[----:B------:R-:W4:Y:S04]  /*09b0*/  LDL R6, [R50+0x14] ;  /* 0x0000140032067983 */ /* 0x000f280000100800 */
[----:B------:R-:W5:Y:S01]  /*09c0*/  @P0 LDL R14, [R50+0x10] ;  /* 0x00001000320e0983 */ /* 0x000f620000100800 */
[----:B------:R-:W-:Y:S01]  /*09d0*/  UMOV UR4, 0x54442d19 ;  /* 0x54442d1900047882 */ /* 0x000fe20000000000 */
[----:B------:R-:W-:Y:S01]  /*09e0*/  UMOV UR5, 0x3bf921fb ;  /* 0x3bf921fb00057882 */ /* 0x000fe20000000000 */
[----:B--2---:R-:W-:-:S02]  /*09f0*/  @P0 SHF.L.U32 R7, R4, R33, RZ ;  /* 0x0000002104070219 */ /* 0x004fc400000006ff */
[----:B----4-:R-:W-:Y:S02]  /*0a00*/  @P0 SHF.R.U32.HI R12, RZ, R3, R6 ;  /* 0x00000003ff0c0219 */ /* 0x010fe40000011606 */
[----:B------:R-:W-:Y:S02]  /*0a10*/  @P0 SHF.L.U32 R11, R6, R33, RZ ;  /* 0x00000021060b0219 */ /* 0x000fe400000006ff */
[----:B-----5:R-:W-:Y:S01]  /*0a20*/  @P0 SHF.R.U32.HI R14, RZ, R3, R14 ;  /* 0x00000003ff0e0219 */ /* 0x020fe2000001160e */
[----:B------:R-:W-:-:S03]  /*0a30*/  @P0 IMAD.IADD R4, R7, 0x1, R12 ;  /* 0x0000000107040824 */ /* 0x000fc600078e020c */
[----:B------:R-:W-:Y:S02]  /*0a40*/  @P0 IADD3 R6, PT, PT, R11, R14, RZ ;  /* 0x0000000e0b060210 */ /* 0x000fe40007ffe0ff */
[----:B------:R-:W-:Y:S02]  /*0a50*/  ISETP.GE.AND P0, PT, R45, RZ, PT ;  /* 0x000000ff2d00720c */ /* 0x000fe40003f06270 */
[C-C-:B------:R-:W-:Y:S01]  /*0a60*/  SHF.L.W.U32.HI R12, R6.reuse, 0x2, R4.reuse ;  /* 0x00000002060c7819 */ /* 0x140fe20000010e04 */
[----:B------:R-:W-:Y:S01]  /*0a70*/  IMAD.SHL.U32 R6, R6, 0x4, RZ ;  /* 0x0000000406067824 */ /* 0x000fe200078e00ff */
[----:B------:R-:W-:Y:S02]  /*0a80*/  SHF.R.U32.HI R11, RZ, 0x1e, R4 ;  /* 0x0000001eff0b7819 */ /* 0x000fe40000011604 */
[----:B------:R-:W-:Y:S02]  /*0a90*/  SHF.R.S32.HI R7, RZ, 0x1f, R12 ;  /* 0x0000001fff077819 */ /* 0x000fe4000001140c */
[----:B------:R-:W-:-:S02]  /*0aa0*/  LOP3.LUT R13, R12, R45, RZ, 0x3c, !PT ;  /* 0x0000002d0c0d7212 */ /* 0x000fc400078e3cff */
[C---:B------:R-:W-:Y:S02]  /*0ab0*/  LOP3.LUT R14, R7.reuse, R6, RZ, 0x3c, !PT ;  /* 0x00000006070e7212 */ /* 0x040fe400078e3cff */
[----:B------:R-:W-:Y:S02]  /*0ac0*/  LOP3.LUT R15, R7, R12, RZ, 0x3c, !PT ;  /* 0x0000000c070f7212 */ /* 0x000fe400078e3cff */
[----:B------:R-:W-:Y:S02]  /*0ad0*/  LEA.HI R12, R12, R11, RZ, 0x1 ;  /* 0x0000000b0c0c7211 */ /* 0x000fe400078f08ff */
[----:B------:R-:W1:Y:S01]  /*0ae0*/  I2F.F64.S64 R6, R14 ;  /* 0x0000000e00067312 */ /* 0x000e620000301c00 */
[----:B------:R-:W-:Y:S02]  /*0af0*/  ISETP.GE.AND P1, PT, R13, RZ, PT ;  /* 0x000000ff0d00720c */ /* 0x000fe40003f26270 */
[----:B------:R-:W-:Y:S01]  /*0b00*/  @!P0 IMAD.MOV R12, RZ, RZ, -R12 ;  /* 0x000000ffff0c8224 */ /* 0x000fe200078e0a0c */
[----:B-1----:R-:W-:-:S10]  /*0b10*/  DMUL R6, R6, UR4 ;  /* 0x0000000406067c28 */ /* 0x002fd40008000000 */
[----:B------:R-:W1:Y:S02]  /*0b20*/  F2F.F32.F64 R6, R6 ;  /* 0x0000000600067310 */ /* 0x000e640000301000 */
[----:B01----:R-:W-:-:S07]  /*0b30*/  FSEL R13, -R6, R6, !P1 ;  /* 0x00000006060d7208 */ /* 0x003fce0004800100 */
.L_x_200:
[----:B------:R-:W-:Y:S05]  /*0b40*/  BSYNC.RECONVERGENT B1 ;  /* 0x0000000000017941 */ /* 0x000fea0003800200 */
.L_x_199:
[----:B------:R-:W-:Y:S01]  /*0b50*/  MOV R11, 0x37cbac00 ;  /* 0x37cbac00000b7802 */ /* 0x000fe20000000f00 */
[----:B------:R-:W-:Y:S01]  /*0b60*/  FMUL R6, R13, R13 ;  /* 0x0000000d0d067220 */ /* 0x000fe20000400000 */
[----:B------:R-:W-:Y:S01]  /*0b70*/  LOP3.LUT R7, R12, 0x1, RZ, 0xc0, !PT ;  /* 0x000000010c077812 */ /* 0x000fe200078ec0ff */
[----:B------:R-:W-:Y:S02]  /*0b80*/  HFMA2 R17, -RZ, RZ, 1.541015625, -0.052001953125 ;  /* 0x3e2aaaa8ff117431 */ /* 0x000fe400000001ff */
[----:B------:R-:W-:Y:S02]  /*0b90*/  IMAD.MOV.U32 R16, RZ, RZ, 0x3c0885e4 ;  /* 0x3c0885e4ff107424 */ /* 0x000fe400078e00ff */
[----:B------:R-:W-:Y:S01]  /*0ba0*/  FFMA R4, R6, R11, -0.0013887860113754868507 ;  /* 0xbab607ed06047423 */ /* 0x000fe2000000000b */
[----:B------:R-:W-:Y:S01]  /*0bb0*/  ISETP.NE.U32.AND P0, PT, R7, 0x1, PT ;  /* 0x000000010700780c */ /* 0x000fe20003f05070 */
[----:B------:R-:W-:Y:S01]  /*0bc0*/  VIADD R12, R12, 0x1 ;  /* 0x000000010c0c7836 */ /* 0x000fe20000000000 */
[----:B------:R-:W-:Y:S01]  /*0bd0*/  ISETP.NE.AND P2, PT, R53, RZ, PT ;  /* 0x000000ff3500720c */ /* 0x000fe20003f45270 */
[----:B------:R-:W-:Y:S01]  /*0be0*/  BSSY.RECONVERGENT B1, `(.L_x_202) ;  /* 0x0000037000017945 */ /* 0x000fe20003800200 */
[----:B------:R-:W-:-:S02]  /*0bf0*/  FSEL R7, R4, -0.00019574658654164522886, P0 ;  /* 0xb94d415304077808 */ /* 0x000fc40000000000 */
[----:B------:R-:W-:Y:S02]  /*0c00*/  FSEL R15, R16, 0.041666727513074874878, !P0 ;  /* 0x3d2aaabb100f7808 */ /* 0x000fe40004000000 */
[----:B------:R-:W-:Y:S02]  /*0c10*/  LOP3.LUT P1, RZ, R12, 0x2, RZ, 0xc0, !PT ;  /* 0x000000020cff7812 */ /* 0x000fe4000782c0ff */
[----:B------:R-:W-:Y:S01]  /*0c20*/  FSEL R4, R13, 1, !P0 ;  /* 0x3f8000000d047808 */ /* 0x000fe20004000000 */
[----:B------:R-:W-:Y:S01]  /*0c30*/  FFMA R7, R6, R7, R15 ;  /* 0x0000000706077223 */ /* 0x000fe2000000000f */
[----:B------:R-:W-:-:S03]  /*0c40*/  FSEL R12, -R17, -0.4999999701976776123, !P0 ;  /* 0xbeffffff110c7808 */ /* 0x000fc60004000100 */
[C---:B------:R-:W-:Y:S02]  /*0c50*/  FFMA R13, R6.reuse, R4, RZ ;  /* 0x00000004060d7223 */ /* 0x040fe400000000ff */
[----:B------:R-:W-:Y:S01]  /*0c60*/  FFMA R7, R6, R7, R12 ;  /* 0x0000000706077223 */ /* 0x000fe2000000000c */
[----:B------:R-:W-:-:S03]  /*0c70*/  IMAD.MOV.U32 R12, RZ, RZ, R44 ;  /* 0x000000ffff0c7224 */ /* 0x000fc600078e002c */
[----:B------:R-:W-:Y:S01]  /*0c80*/  FFMA R13, R13, R7, R4 ;  /* 0x000000070d0d7223 */ /* 0x000fe20000000004 */
[----:B------:R-:W-:-:S03]  /*0c90*/  IMAD.MOV.U32 R4, RZ, RZ, R31 ;  /* 0x000000ffff047224 */ /* 0x000fc600078e001f */
[----:B------:R-:W-:Y:S01]  /*0ca0*/  @P1 FADD R13, RZ, -R13 ;  /* 0x8000000dff0d1221 */ /* 0x000fe20000000000 */
[----:B------:R-:W-:Y:S06]  /*0cb0*/  @P2 BRA `(.L_x_203) ;  /* 0x0000000000a42947 */ /* 0x000fec0003800000 */
[----:B------:R-:W-:Y:S01]  /*0cc0*/  CS2R R14, SRZ ;  /* 0x00000000000e7805 */ /* 0x000fe2000001ff00 */
[----:B------:R-:W-:-:S06]  /*0cd0*/  UMOV UR4, URZ ;  /* 0x000000ff00047c82 */ /* 0x000fcc0008000000 */
.L_x_204:
[----:B0-----:R-:W0:Y:S02]  /*0ce0*/  LDC.64 R6, c[0x4][RZ] ;  /* 0x01000000ff067b82 */ /* 0x001e240000000a00 */
[----:B0-----:R-:W-:-:S06]  /*0cf0*/  IMAD.WIDE.U32 R6, R15, 0x4, R6 ;  /* 0x000000040f067825 */ /* 0x001fcc00078e0006 */
[----:B------:R-:W2:Y:S01]  /*0d00*/  LDG.E.CONSTANT R7, desc[UR6][R6.64] ;  /* 0x0000000606077981 */ /* 0x000ea2000c1e9900 */
[C---:B------:R-:W-:Y:S02]  /*0d10*/  LEA R4, R15.reuse, UR10, 0x2 ;  /* 0x0000000a0f047c11 */ /* 0x040fe4000f8e10ff */
[----:B------:R-:W-:-:S04]  /*0d20*/  IADD3 R15, PT, PT, R15, 0x1, RZ ;  /* 0x000000010f0f7810 */ /* 0x000fc80007ffe0ff */
[----:B------:R-:W-:Y:S01]  /*0d30*/  ISETP.NE.AND P0, PT, R15, 0x6, PT ;  /* 0x000000060f00780c */ /* 0x000fe20003f05270 */
[----:B--2---:R-:W-:-:S03]  /*0d40*/  IMAD.WIDE.U32 R18, R7, R2, RZ ;  /* 0x0000000207127225 */ /* 0x004fc600078e00ff */
[----:B------:R-:W-:-:S04]  /*0d50*/  IADD3 R21, P1, PT, R18, R14, RZ ;  /* 0x0000000e12157210 */ /* 0x000fc80007f3e0ff */
[----:B------:R-:W-:Y:S01]  /*0d60*/  IADD3.X R14, PT, PT, R19, UR4, RZ, P1, !PT ;  /* 0x00000004130e7c10 */ /* 0x000fe20008ffe4ff */
[----:B------:R0:W-:Y:S04]  /*0d70*/  STL [R4], R21 ;  /* 0x0000001504007387 */ /* 0x0001e80000100800 */
[----:B------:R-:W-:Y:S05]  /*0d80*/  @P0 BRA `(.L_x_204) ;  /* 0xfffffffc00d40947 */ /* 0x000fea000383ffff */
[----:B------:R-:W-:Y:S01]  /*0d90*/  ISETP.NE.AND P0, PT, R33, RZ, PT ;  /* 0x000000ff2100720c */ /* 0x000fe20003f05270 */
[----:B------:R1:W-:Y:S04]  /*0da0*/  STL [R1+0x18], R14 ;  /* 0x0000180e01007387 */ /* 0x0003e80000100800 */
[----:B------:R-:W2:Y:S04]  /*0db0*/  LDL R2, [R50+0x18] ;  /* 0x0000180032027983 */ /* 0x000ea80000100800 */
[----:B0-----:R-:W4:Y:S04]  /*0dc0*/  LDL R4, [R50+0x14] ;  /* 0x0000140032047983 */ /* 0x001f280000100800 */
[----:B------:R-:W5:Y:S01]  /*0dd0*/  @P0 LDL R12, [R50+0x10] ;  /* 0x00001000320c0983 */ /* 0x000f620000100800 */
[----:B------:R-:W-:Y:S01]  /*0de0*/  UMOV UR4, 0x54442d19 ;  /* 0x54442d1900047882 */ /* 0x000fe20000000000 */
[----:B------:R-:W-:Y:S01]  /*0df0*/  UMOV UR5, 0x3bf921fb ;  /* 0x3bf921fb00057882 */ /* 0x000fe20000000000 */
[----:B------:R-:W-:-:S02]  /*0e00*/  ISETP.GE.AND P1, PT, R45, RZ, PT ;  /* 0x000000ff2d00720c */ /* 0x000fc40003f26270 */
[-C--:B--2---:R-:W-:Y:S02]  /*0e10*/  @P0 SHF.L.U32 R6, R2, R33.reuse, RZ ;  /* 0x0000002102060219 */ /* 0x084fe400000006ff */
[----:B----4-:R-:W-:Y:S02]  /*0e20*/  @P0 SHF.L.U32 R7, R4, R33, RZ ;  /* 0x0000002104070219 */ /* 0x010fe400000006ff */
[-C--:B-----5:R-:W-:Y:S02]  /*0e30*/  @P0 SHF.R.U32.HI R12, RZ, R3.reuse, R12 ;  /* 0x00000003ff0c0219 */ /* 0x0a0fe4000001160c */
[----:B------:R-:W-:-:S03]  /*0e40*/  @P0 SHF.R.U32.HI R3, RZ, R3, R4 ;  /* 0x00000003ff030219 */ /* 0x000fc60000011604 */
[----:B------:R-:W-:Y:S02]  /*0e50*/  @P0 IMAD.IADD R4, R7, 0x1, R12 ;  /* 0x0000000107040824 */ /* 0x000fe400078e020c */
[----:B------:R-:W-:-:S05]  /*0e60*/  @P0 IMAD.IADD R2, R6, 0x1, R3 ;  /* 0x0000000106020824 */ /* 0x000fca00078e0203 */
[C---:B------:R-:W-:Y:S02]  /*0e70*/  SHF.L.W.U32.HI R3, R4.reuse, 0x2, R2 ;  /* 0x0000000204037819 */ /* 0x040fe40000010e02 */
[----:B------:R-:W-:Y:S02]  /*0e80*/  SHF.L.U32 R4, R4, 0x2, RZ ;  /* 0x0000000204047819 */ /* 0x000fe400000006ff */
[----:B------:R-:W-:-:S04]  /*0e90*/  SHF.R.S32.HI R6, RZ, 0x1f, R3 ;  /* 0x0000001fff067819 */ /* 0x000fc80000011403 */
[C---:B-1----:R-:W-:Y:S02]  /*0ea0*/  LOP3.LUT R14, R6.reuse, R4, RZ, 0x3c, !PT ;  /* 0x00000004060e7212 */ /* 0x042fe400078e3cff */
[----:B------:R-:W-:-:S04]  /*0eb0*/  LOP3.LUT R15, R6, R3, RZ, 0x3c, !PT ;  /* 0x00000003060f7212 */ /* 0x000fc800078e3cff */
[----:B------:R-:W0:Y:S02]  /*0ec0*/  I2F.F64.S64 R6, R14 ;  /* 0x0000000e00067312 */ /* 0x000e240000301c00 */
[----:B0-----:R-:W-:Y:S01]  /*0ed0*/  DMUL R6, R6, UR4 ;  /* 0x0000000406067c28 */ /* 0x001fe20008000000 */
[----:B------:R-:W-:Y:S02]  /*0ee0*/  LOP3.LUT R4, R3, R45, RZ, 0x3c, !PT ;  /* 0x0000002d03047212 */ /* 0x000fe400078e3cff */
[----:B------:R-:W-:-:S07]  /*0ef0*/  SHF.R.U32.HI R2, RZ, 0x1e, R2 ;  /* 0x0000001eff027819 */ /* 0x000fce0000011602 */
[----:B------:R-:W0:Y:S01]  /*0f00*/  F2F.F32.F64 R6, R6 ;  /* 0x0000000600067310 */ /* 0x000e220000301000 */
[----:B------:R-:W-:Y:S02]  /*0f10*/  ISETP.GE.AND P0, PT, R4, RZ, PT ;  /* 0x000000ff0400720c */ /* 0x000fe40003f06270 */
[----:B------:R-:W-:-:S05]  /*0f20*/  LEA.HI R4, R3, R2, RZ, 0x1 ;  /* 0x0000000203047211 */ /* 0x000fca00078f08ff */
[----:B------:R-:W-:Y:S01]  /*0f30*/  @!P1 IMAD.MOV R4, RZ, RZ, -R4 ;  /* 0x000000ffff049224 */ /* 0x000fe200078e0a04 */
[----:B0-----:R-:W-:-:S07]  /*0f40*/  FSEL R12, -R6, R6, !P0 ;  /* 0x00000006060c7208 */ /* 0x001fce0004000100 */
.L_x_203:
[----:B------:R-:W-:Y:S05]  /*0f50*/  BSYNC.RECONVERGENT B1 ;  /* 0x0000000000017941 */ /* 0x000fea0003800200 */
.L_x_202:
[----:B---3--:R-:W-:Y:S01]  /*0f60*/  FMUL R7, R65, 0.63661974668502807617 ;  /* 0x3f22f98341077820 */ /* 0x008fe20000400000 */
[----:B------:R-:W-:Y:S01]  /*0f70*/  FMUL R3, R12, R12 ;  /* 0x0000000c0c037220 */ /* 0x000fe20000400000 */
[----:B------:R-:W-:Y:S01]  /*0f80*/  LOP3.LUT R2, R4, 0x1, RZ, 0xc0, !PT ;  /* 0x0000000104027812 */ /* 0x000fe200078ec0ff */
[----:B------:R-:W-:Y:S01]  /*0f90*/  BSSY.RECONVERGENT B1, `(.L_x_205) ;  /* 0x0000049000017945 */ /* 0x000fe20003800200 */
[----:B------:R-:W0:Y:S01]  /*0fa0*/  F2I.NTZ R22, R7 ;  /* 0x0000000700167305 */ /* 0x000e220000203100 */
[----:B------:R-:W-:Y:S01]  /*0fb0*/  FFMA R6, R3, R11, -0.0013887860113754868507 ;  /* 0xbab607ed03067423 */ /* 0x000fe2000000000b */
[----:B------:R-:W-:Y:S02]  /*0fc0*/  ISETP.NE.U32.AND P0, PT, R2, 0x1, PT ;  /* 0x000000010200780c */ /* 0x000fe40003f05070 */
[----:B------:R-:W-:Y:S02]  /*0fd0*/  LOP3.LUT P1, RZ, R4, 0x2, RZ, 0xc0, !PT ;  /* 0x0000000204ff7812 */ /* 0x000fe4000782c0ff */
[----:B------:R-:W-:-:S02]  /*0fe0*/  FSEL R6, R6, -0.00019574658654164522886, !P0 ;  /* 0xb94d415306067808 */ /* 0x000fc40004000000 */
[----:B------:R-:W-:Y:S02]  /*0ff0*/  FSEL R2, R16, 0.041666727513074874878, P0 ;  /* 0x3d2aaabb10027808 */ /* 0x000fe40000000000 */
[----:B------:R-:W-:-:S03]  /*1000*/  FSEL R14, -R17, -0.4999999701976776123, P0 ;  /* 0xbeffffff110e7808 */ /* 0x000fc60000000100 */
[C---:B------:R-:W-:Y:S01]  /*1010*/  FFMA R6, R3.reuse, R6, R2 ;  /* 0x0000000603067223 */ /* 0x040fe20000000002 */
[----:B------:R-:W-:Y:S01]  /*1020*/  FSEL R2, R12, 1, P0 ;  /* 0x3f8000000c027808 */ /* 0x000fe20000000000 */
[----:B0-----:R-:W-:Y:S01]  /*1030*/  IMAD.MOV.U32 R20, RZ, RZ, R22 ;  /* 0x000000ffff147224 */ /* 0x001fe200078e0016 */
[----:B------:R-:W-:Y:S01]  /*1040*/  I2FP.F32.S32 R18, R22 ;  /* 0x0000001600127245 */ /* 0x000fe20000201400 */
[----:B------:R-:W-:Y:S01]  /*1050*/  FFMA R6, R3, R6, R14 ;  /* 0x0000000603067223 */ /* 0x000fe2000000000e */
[----:B------:R-:W-:Y:S01]  /*1060*/  FSETP.GE.AND P0, PT, |R65|, 105615, PT ;  /* 0x47ce47804100780b */ /* 0x000fe20003f06200 */
[----:B------:R-:W-:Y:S02]  /*1070*/  FFMA R3, R3, R2, RZ ;  /* 0x0000000203037223 */ /* 0x000fe400000000ff */
[----:B------:R-:W-:-:S04]  /*1080*/  FFMA R7, R18, -1.5707962512969970703, R65 ;  /* 0xbfc90fda12077823 */ /* 0x000fc80000000041 */
[----:B------:R-:W-:Y:S01]  /*1090*/  FFMA R15, R18, -7.5497894158615963534e-08, R7 ;  /* 0xb3a22168120f7823 */ /* 0x000fe20000000007 */
[----:B------:R-:W-:-:S03]  /*10a0*/  FFMA R7, R3, R6, R2 ;  /* 0x0000000603077223 */ /* 0x000fc60000000002 */
[----:B------:R-:W-:Y:S01]  /*10b0*/  FFMA R21, R18, -5.3903029534742383927e-15, R15 ;  /* 0xa7c234c512157823 */ /* 0x000fe2000000000f */
[----:B------:R-:W-:-:S04]  /*10c0*/  @P1 FADD R7, RZ, -R7 ;  /* 0x80000007ff071221 */ /* 0x000fc80000000000 */
[----:B------:R-:W-:Y:S01]  /*10d0*/  MOV R2, R21 ;  /* 0x0000001500027202 */ /* 0x000fe20000000f00 */
[----:B------:R-:W-:Y:S06]  /*10e0*/  @!P0 BRA `(.L_x_206) ;  /* 0x0000000000cc8947 */ /* 0x000fec0003800000 */
[----:B------:R-:W-:-:S13]  /*10f0*/  FSETP.NEU.AND P1, PT, |R65|, +INF , PT ;  /* 0x7f8000004100780b */ /* 0x000fda0003f2d200 */
[----:B------:R-:W-:Y:S01]  /*1100*/  @!P1 FMUL R2, RZ, R65 ;  /* 0x00000041ff029220 */ /* 0x000fe20000400000 */
[----:B------:R-:W-:Y:S01]  /*1110*/  @!P1 IMAD.MOV.U32 R22, RZ, RZ, RZ ;  /* 0x000000ffff169224 */ /* 0x000fe200078e00ff */
[----:B------:R-:W-:Y:S06]  /*1120*/  @!P1 BRA `(.L_x_206) ;  /* 0x0000000000bc9947 */ /* 0x000fec0003800000 */
[----:B------:R-:W-:Y:S02]  /*1130*/  IMAD.SHL.U32 R2, R65, 0x100, RZ ;  /* 0x0000010041027824 */ /* 0x000fe400078e00ff */
[----:B------:R-:W-:Y:S02]  /*1140*/  HFMA2 R12, -RZ, RZ, 0, 0 ;  /* 0x00000000ff0c7431 */ /* 0x000fe400000001ff */
[----:B------:R-:W-:Y:S01]  /*1150*/  IMAD.MOV.U32 R19, RZ, RZ, RZ ;  /* 0x000000ffff137224 */ /* 0x000fe200078e00ff */
[----:B------:R-:W-:Y:S01]  /*1160*/  UMOV UR4, URZ ;  /* 0x000000ff00047c82 */ /* 0x000fe20008000000 */
[----:B------:R-:W-:-:S07]  /*1170*/  LOP3.LUT R27, R2, 0x80000000, RZ, 0xfc, !PT ;  /* 0x80000000021b7812 */ /* 0x000fce00078efcff */
.L_x_207:
[----:B0-----:R-:W0:Y:S02]  /*1180*/  LDC.64 R2, c[0x4][RZ] ;  /* 0x01000000ff027b82 */ /* 0x001e240000000a00 */
[----:B0-----:R-:W-:-:S06]  /*1190*/  IMAD.WIDE.U32 R2, R19, 0x4, R2 ;  /* 0x0000000413027825 */ /* 0x001fcc00078e0002 */
[----:B------:R-:W2:Y:S01]  /*11a0*/  LDG.E.CONSTANT R2, desc[UR6][R2.64] ;  /* 0x0000000602027981 */ /* 0x000ea2000c1e9900 */
[C---:B------:R-:W-:Y:S01]  /*11b0*/  LEA R4, R19.reuse, UR10, 0x2 ;  /* 0x0000000a13047c11 */ /* 0x040fe2000f8e10ff */
[----:B------:R-:W-:-:S05]  /*11c0*/  VIADD R19, R19, 0x1 ;  /* 0x0000000113137836 */ /* 0x000fca0000000000 */
[----:B------:R-:W-:Y:S01]  /*11d0*/  ISETP.NE.AND P1, PT, R19, 0x6, PT ;  /* 0x000000061300780c */ /* 0x000fe20003f25270 */
[----:B--2---:R-:W-:-:S03]  /*11e0*/  IMAD.WIDE.U32 R14, R2, R27, RZ ;  /* 0x0000001b020e7225 */ /* 0x004fc600078e00ff */
[----:B------:R-:W-:-:S04]  /*11f0*/  IADD3 R23, P2, PT, R14, R12, RZ ;  /* 0x0000000c0e177210 */ /* 0x000fc80007f5e0ff */
[----:B------:R-:W-:Y:S01]  /*1200*/  IADD3.X R12, PT, PT, R15, UR4, RZ, P2, !PT ;  /* 0x000000040f0c7c10 */ /* 0x000fe200097fe4ff */
[----:B------:R0:W-:Y:S04]  /*1210*/  STL [R4], R23 ;  /* 0x0000001704007387 */ /* 0x0001e80000100800 */
[----:B------:R-:W-:Y:S05]  /*1220*/  @P1 BRA `(.L_x_207) ;  /* 0xfffffffc00d41947 */ /* 0x000fea000383ffff */
[----:B------:R-:W-:Y:S01]  /*1230*/  SHF.R.U32.HI R6, RZ, 0x17, R65 ;  /* 0x00000017ff067819 */ /* 0x000fe20000011641 */
[----:B------:R1:W-:Y:S03]  /*1240*/  STL [R1+0x18], R12 ;  /* 0x0000180c01007387 */ /* 0x0003e60000100800 */
[C---:B------:R-:W-:Y:S02]  /*1250*/  LOP3.LUT R2, R6.reuse, 0xe0, RZ, 0xc0, !PT ;  /* 0x000000e006027812 */ /* 0x040fe400078ec0ff */
[----:B------:R-:W-:Y:S02]  /*1260*/  LOP3.LUT P1, RZ, R6, 0x1f, RZ, 0xc0, !PT ;  /* 0x0000001f06ff7812 */ /* 0x000fe4000782c0ff */
[----:B------:R-:W-:-:S04]  /*1270*/  IADD3 R2, PT, PT, R2, -0x80, RZ ;  /* 0xffffff8002027810 */ /* 0x000fc80007ffe0ff */
[----:B------:R-:W-:-:S05]  /*1280*/  SHF.R.U32.HI R2, RZ, 0x5, R2 ;  /* 0x00000005ff027819 */ /* 0x000fca0000011602 */
[----:B------:R-:W-:-:S05]  /*1290*/  IMAD R18, R2, -0x4, R1 ;  /* 0xfffffffc02127824 */ /* 0x000fca00078e0201 */
[----:B------:R-:W2:Y:S04]  /*12a0*/  LDL R2, [R18+0x18] ;  /* 0x0000180012027983 */ /* 0x000ea80000100800 */
[----:B------:R-:W2:Y:S04]  /*12b0*/  LDL R3, [R18+0x14] ;  /* 0x0000140012037983 */ /* 0x000ea80000100800 */
[----:B0-----:R-:W3:Y:S01]  /*12c0*/  @P1 LDL R4, [R18+0x10] ;  /* 0x0000100012041983 */ /* 0x001ee20000100800 */
[----:B------:R-:W-:Y:S01]  /*12d0*/  LOP3.LUT R6, R6, 0x1f, RZ, 0xc0, !PT ;  /* 0x0000001f06067812 */ /* 0x000fe200078ec0ff */
[----:B------:R-:W-:Y:S01]  /*12e0*/  UMOV UR4, 0x54442d19 ;  /* 0x54442d1900047882 */ /* 0x000fe20000000000 */
[----:B------:R-:W-:-:S02]  /*12f0*/  UMOV UR5, 0x3bf921fb ;  /* 0x3bf921fb00057882 */ /* 0x000fc40000000000 */
[-C--:B--2---:R-:W-:Y:S02]  /*1300*/  @P1 SHF.L.W.U32.HI R2, R3, R6.reuse, R2 ;  /* 0x0000000603021219 */ /* 0x084fe40000010e02 */
[----:B---3--:R-:W-:Y:S02]  /*1310*/  @P1 SHF.L.W.U32.HI R3, R4, R6, R3 ;  /* 0x0000000604031219 */ /* 0x008fe40000010e03 */
[----:B------:R-:W-:Y:S02]  /*1320*/  ISETP.GE.AND P1, PT, R65, RZ, PT ;  /* 0x000000ff4100720c */ /* 0x000fe40003f26270 */
[C---:B------:R-:W-:Y:S01]  /*1330*/  SHF.L.W.U32.HI R4, R3.reuse, 0x2, R2 ;  /* 0x0000000203047819 */ /* 0x040fe20000010e02 */
[----:B------:R-:W-:-:S03]  /*1340*/  IMAD.SHL.U32 R3, R3, 0x4, RZ ;  /* 0x0000000403037824 */ /* 0x000fc600078e00ff */
[----:B------:R-:W-:-:S04]  /*1350*/  SHF.R.S32.HI R6, RZ, 0x1f, R4 ;  /* 0x0000001fff067819 */ /* 0x000fc80000011404 */
[C---:B------:R-:W-:Y:S02]  /*1360*/  LOP3.LUT R14, R6.reuse, R3, RZ, 0x3c, !PT ;  /* 0x00000003060e7212 */ /* 0x040fe400078e3cff */
[----:B------:R-:W-:Y:S02]  /*1370*/  LOP3.LUT R15, R6, R4, RZ, 0x3c, !PT ;  /* 0x00000004060f7212 */ /* 0x000fe400078e3cff */
[----:B------:R-:W-:Y:S02]  /*1380*/  SHF.R.U32.HI R3, RZ, 0x1e, R2 ;  /* 0x0000001eff037819 */ /* 0x000fe40000011602 */
[C---:B------:R-:W-:Y:S02]  /*1390*/  LOP3.LUT R2, R4.reuse, R65, RZ, 0x3c, !PT ;  /* 0x0000004104027212 */ /* 0x040fe400078e3cff */
[----:B------:R-:W0:Y:S01]  /*13a0*/  I2F.F64.S64 R14, R14 ;  /* 0x0000000e000e7312 */ /* 0x000e220000301c00 */
[----:B------:R-:W-:Y:S02]  /*13b0*/  LEA.HI R22, R4, R3, RZ, 0x1 ;  /* 0x0000000304167211 */ /* 0x000fe400078f08ff */
[----:B------:R-:W-:-:S03]  /*13c0*/  ISETP.GE.AND P2, PT, R2, RZ, PT ;  /* 0x000000ff0200720c */ /* 0x000fc60003f46270 */
[----:B------:R-:W-:-:S05]  /*13d0*/  IMAD.MOV R2, RZ, RZ, -R22 ;  /* 0x000000ffff027224 */ /* 0x000fca00078e0a16 */
[----:B------:R-:W-:Y:S01]  /*13e0*/  @!P1 MOV R22, R2 ;  /* 0x0000000200169202 */ /* 0x000fe20000000f00 */
[----:B0-----:R-:W-:-:S10]  /*13f0*/  DMUL R18, R14, UR4 ;  /* 0x000000040e127c28 */ /* 0x001fd40008000000 */
[----:B------:R-:W0:Y:S02]  /*1400*/  F2F.F32.F64 R18, R18 ;  /* 0x0000001200127310 */ /* 0x000e240000301000 */
[----:B01----:R-:W-:-:S07]  /*1410*/  FSEL R2, -R18, R18, !P2 ;  /* 0x0000001212027208 */ /* 0x003fce0005000100 */
.L_x_206:
[----:B------:R-:W-:Y:S05]  /*1420*/  BSYNC.RECONVERGENT B1 ;  /* 0x0000000000017941 */ /* 0x000fea0003800200 */
.L_x_205:
[----:B------:R-:W-:Y:S01]  /*1430*/  FMUL R3, R2, R2 ;  /* 0x0000000202037220 */ /* 0x000fe20000400000 */
[C---:B------:R-:W-:Y:S01]  /*1440*/  LOP3.LUT R6, R22.reuse, 0x1, RZ, 0xc0, !PT ;  /* 0x0000000116067812 */ /* 0x040fe200078ec0ff */
[----:B------:R-:W-:Y:S01]  /*1450*/  VIADD R12, R22, 0x1 ;  /* 0x00000001160c7836 */ /* 0x000fe20000000000 */
[----:B------:R-:W-:Y:S01]  /*1460*/  BSSY.RECONVERGENT B1, `(.L_x_208) ;  /* 0x0000041000017945 */ /* 0x000fe20003800200 */
[----:B------:R-:W-:Y:S01]  /*1470*/  FFMA R4, R3, R11, -0.0013887860113754868507 ;  /* 0xbab607ed03047423 */ /* 0x000fe2000000000b */
[----:B------:R-:W-:Y:S02]  /*1480*/  ISETP.NE.U32.AND P1, PT, R6, 0x1, PT ;  /* 0x000000010600780c */ /* 0x000fe40003f25070 */
[----:B------:R-:W-:Y:S02]  /*1490*/  LOP3.LUT P2, RZ, R12, 0x2, RZ, 0xc0, !PT ;  /* 0x000000020cff7812 */ /* 0x000fe4000784c0ff */
[----:B------:R-:W-:Y:S02]  /*14a0*/  FSEL R4, R4, -0.00019574658654164522886, P1 ;  /* 0xb94d415304047808 */ /* 0x000fe40000800000 */
[----:B------:R-:W-:-:S02]  /*14b0*/  FSEL R6, R16, 0.041666727513074874878, !P1 ;  /* 0x3d2aaabb10067808 */ /* 0x000fc40004800000 */
[----:B------:R-:W-:Y:S02]  /*14c0*/  FSEL R2, R2, 1, !P1 ;  /* 0x3f80000002027808 */ /* 0x000fe40004800000 */
[----:B------:R-:W-:Y:S01]  /*14d0*/  FSEL R19, -R17, -0.4999999701976776123, !P1 ;  /* 0xbeffffff11137808 */ /* 0x000fe20004800100 */
[C---:B------:R-:W-:Y:S02]  /*14e0*/  FFMA R4, R3.reuse, R4, R6 ;  /* 0x0000000403047223 */ /* 0x040fe40000000006 */
[C---:B------:R-:W-:Y:S02]  /*14f0*/  FFMA R15, R3.reuse, R2, RZ ;  /* 0x00000002030f7223 */ /* 0x040fe400000000ff */
[----:B------:R-:W-:-:S04]  /*1500*/  FFMA R4, R3, R4, R19 ;  /* 0x0000000403047223 */ /* 0x000fc80000000013 */
[----:B------:R-:W-:-:S04]  /*1510*/  FFMA R22, R15, R4, R2 ;  /* 0x000000040f167223 */ /* 0x000fc80000000002 */
[----:B------:R-:W-:Y:S01]  /*1520*/  @P2 FADD R22, RZ, -R22 ;  /* 0x80000016ff162221 */ /* 0x000fe20000000000 */
[----:B------:R-:W-:Y:S06]  /*1530*/  @!P0 BRA `(.L_x_209) ;  /* 0x0000000000cc8947 */ /* 0x000fec0003800000 */
[----:B------:R-:W-:-:S13]  /*1540*/  FSETP.NEU.AND P0, PT, |R65|, +INF , PT ;  /* 0x7f8000004100780b */ /* 0x000fda0003f0d200 */
[----:B------:R-:W-:Y:S01]  /*1550*/  @!P0 FMUL R21, RZ, R65 ;  /* 0x00000041ff158220 */ /* 0x000fe20000400000 */
[----:B------:R-:W-:Y:S01]  /*1560*/  @!P0 IMAD.MOV.U32 R20, RZ, RZ, RZ ;  /* 0x000000ffff148224 */ /* 0x000fe200078e00ff */
[----:B------:R-:W-:Y:S06]  /*1570*/  @!P0 BRA `(.L_x_209) ;  /* 0x0000000000bc8947 */ /* 0x000fec0003800000 */
[----:B------:R-:W-:Y:S01]  /*1580*/  SHF.L.U32 R2, R65, 0x8, RZ ;  /* 0x0000000841027819 */ /* 0x000fe200000006ff */
[----:B------:R-:W-:Y:S01]  /*1590*/  IMAD.MOV.U32 R12, RZ, RZ, RZ ;  /* 0x000000ffff0c7224 */ /* 0x000fe200078e00ff */
[----:B------:R-:W-:Y:S01]  /*15a0*/  UMOV UR4, URZ ;  /* 0x000000ff00047c82 */ /* 0x000fe20008000000 */
[----:B------:R-:W-:Y:S01]  /*15b0*/  IMAD.MOV.U32 R19, RZ, RZ, RZ ;  /* 0x000000ffff137224 */ /* 0x000fe200078e00ff */
[----:B------:R-:W-:-:S07]  /*15c0*/  LOP3.LUT R23, R2, 0x80000000, RZ, 0xfc, !PT ;  /* 0x8000000002177812 */ /* 0x000fce00078efcff */
.L_x_210:
        /* <DEDUP_REMOVED lines=14> */
[----:B------:R-:W-:-:S03]  /*16b0*/  LOP3.LUT P0, RZ, R6, 0x1f, RZ, 0xc0, !PT ;  /* 0x0000001f06ff7812 */ /* 0x000fc6000780c0ff */
[----:B------:R-:W-:-:S05]  /*16c0*/  VIADD R2, R2, 0xffffff80 ;  /* 0xffffff8002027836 */ /* 0x000fca0000000000 */
[----:B------:R-:W-:-:S05]  /*16d0*/  SHF.R.U32.HI R2, RZ, 0x5, R2 ;  /* 0x00000005ff027819 */ /* 0x000fca0000011602 */
[----:B------:R-:W-:-:S05]  /*16e0*/  IMAD R18, R2, -0x4, R1 ;  /* 0xfffffffc02127824 */ /* 0x000fca00078e0201 */
[----:B------:R-:W2:Y:S04]  /*16f0*/  LDL R2, [R18+0x18] ;  /* 0x0000180012027983 */ /* 0x000ea80000100800 */
[----:B------:R-:W2:Y:S04]  /*1700*/  LDL R3, [R18+0x14] ;  /* 0x0000140012037983 */ /* 0x000ea80000100800 */
[----:B0-----:R-:W3:Y:S01]  /*1710*/  @P0 LDL R4, [R18+0x10] ;  /* 0x0000100012040983 */ /* 0x001ee20000100800 */
[----:B------:R-:W-:Y:S01]  /*1720*/  LOP3.LUT R6, R6, 0x1f, RZ, 0xc0, !PT ;  /* 0x0000001f06067812 */ /* 0x000fe200078ec0ff */
[----:B------:R-:W-:Y:S01]  /*1730*/  UMOV UR4, 0x54442d19 ;  /* 0x54442d1900047882 */ /* 0x000fe20000000000 */
[----:B------:R-:W-:Y:S01]  /*1740*/  UMOV UR5, 0x3bf921fb ;  /* 0x3bf921fb00057882 */ /* 0x000fe20000000000 */
[----:B------:R-:W-:-:S02]  /*1750*/  ISETP.GE.AND P1, PT, R65, RZ, PT ;  /* 0x000000ff4100720c */ /* 0x000fc40003f26270 */
[-C--:B--2---:R-:W-:Y:S02]  /*1760*/  @P0 SHF.L.W.U32.HI R2, R3, R6.reuse, R2 ;  /* 0x0000000603020219 */ /* 0x084fe40000010e02 */
[----:B---3--:R-:W-:-:S04]  /*1770*/  @P0 SHF.L.W.U32.HI R3, R4, R6, R3 ;  /* 0x0000000604030219 */ /* 0x008fc80000010e03 */
        /* <DEDUP_REMOVED lines=9> */
[----:B------:R-:W-:-:S02]  /*1810*/  ISETP.GE.AND P0, PT, R2, RZ, PT ;  /* 0x000000ff0200720c */ /* 0x000fc40003f06270 */
[----:B------:R-:W-:-:S05]  /*1820*/  IADD3 R2, PT, PT, -R20, RZ, RZ ;  /* 0x000000ff14027210 */ /* 0x000fca0007ffe1ff */
[----:B------:R-:W-:Y:S01]  /*1830*/  @!P1 IMAD.MOV.U32 R20, RZ, RZ, R2 ;  /* 0x000000ffff149224 */ /* 0x000fe200078e0002 */
[----:B0-----:R-:W-:-:S10]  /*1840*/  DMUL R18, R14, UR4 ;  /* 0x000000040e127c28 */ /* 0x001fd40008000000 */
[----:B------:R-:W0:Y:S02]  /*1850*/  F2F.F32.F64 R18, R18 ;  /* 0x0000001200127310 */ /* 0x000e240000301000 */
[----:B01----:R-:W-:-:S07]  /*1860*/  FSEL R21, -R18, R18, !P0 ;  /* 0x0000001212157208 */ /* 0x003fce0004000100 */
.L_x_209:
[----:B------:R-:W-:Y:S05]  /*1870*/  BSYNC.RECONVERGENT B1 ;  /* 0x0000000000017941 */ /* 0x000fea0003800200 */
.L_x_208:
[----:B------:R-:W-:Y:S01]  /*1880*/  FMUL R2, R21, R21 ;  /* 0x0000001515027220 */ /* 0x000fe20000400000 */
[----:B------:R-:W-:Y:S01]  /*1890*/  LOP3.LUT R3, R20, 0x1, RZ, 0xc0, !PT ;  /* 0x0000000114037812 */ /* 0x000fe200078ec0ff */
[----:B------:R-:W-:Y:S01]  /*18a0*/  FFMA R6, R34, -0.5, R9 ;  /* 0xbf00000022067823 */ /* 0x000fe20000000009 */
[----:B------:R-:W-:Y:S01]  /*18b0*/  LOP3.LUT P1, RZ, R20, 0x2, RZ, 0xc0, !PT ;  /* 0x0000000214ff7812 */ /* 0x000fe2000782c0ff */
[----:B------:R-:W-:Y:S01]  /*18c0*/  FFMA R11, R2, R11, -0.0013887860113754868507 ;  /* 0xbab607ed020b7423 */ /* 0x000fe2000000000b */
[----:B------:R-:W-:Y:S01]  /*18d0*/  ISETP.NE.U32.AND P0, PT, R3, 0x1, PT ;  /* 0x000000010300780c */ /* 0x000fe20003f05070 */
[----:B------:R-:W-:Y:S01]  /*18e0*/  FFMA R15, R39, -0.5, R10 ;  /* 0xbf000000270f7823 */ /* 0x000fe2000000000a */
[----:B------:R-:W-:Y:S01]  /*18f0*/  FFMA R20, R34, -0.5, R5 ;  /* 0xbf00000022147823 */ /* 0x000fe20000000005 */
[C---:B------:R-:W-:Y:S01]  /*1900*/  FMUL R12, R7.reuse, R6 ;  /* 0x00000006070c7220 */ /* 0x040fe20000400000 */
[----:B------:R-:W-:Y:S01]  /*1910*/  FSEL R3, R16, 0.041666727513074874878, P0 ;  /* 0x3d2aaabb10037808 */ /* 0x000fe20000000000 */
[-C--:B------:R-:W-:Y:S01]  /*1920*/  FMUL R18, R7, R15.reuse ;  /* 0x0000000f07127220 */ /* 0x080fe20000400000 */
[----:B------:R-:W-:Y:S01]  /*1930*/  FSEL R11, R11, -0.00019574658654164522886, !P0 ;  /* 0xb94d41530b0b7808 */ /* 0x000fe20004000000 */
[----:B------:R-:W-:Y:S01]  /*1940*/  FFMA R16, R13, R15, R12 ;  /* 0x0000000f0d107223 */ /* 0x000fe2000000000c */
[----:B------:R-:W-:Y:S01]  /*1950*/  FSEL R4, -R17, -0.4999999701976776123, P0 ;  /* 0xbeffffff11047808 */ /* 0x000fe20000000100 */
[----:B------:R-:W-:Y:S01]  /*1960*/  FFMA R23, R0, -0.5, R55 ;  /* 0xbf00000000177823 */ /* 0x000fe20000000037 */
[----:B------:R-:W-:Y:S01]  /*1970*/  FSEL R21, R21, 1, P0 ;  /* 0x3f80000015157808 */ /* 0x000fe20000000000 */
[C---:B------:R-:W-:Y:S01]  /*1980*/  FFMA R3, R2.reuse, R11, R3 ;  /* 0x0000000b02037223 */ /* 0x040fe20000000003 */
[----:B------:R-:W-:Y:S01]  /*1990*/  FFMA R19, R13, R20, -R18 ;  /* 0x000000140d137223 */ /* 0x000fe20000000812 */
[----:B------:R-:W-:Y:S01]  /*19a0*/  IMAD.MOV.U32 R72, RZ, RZ, RZ ;  /* 0x000000ffff487224 */ /* 0x000fe200078e00ff */
[----:B------:R-:W-:Y:S01]  /*19b0*/  MOV R81, RZ ;  /* 0x000000ff00517202 */ /* 0x000fe20000000f00 */
[C---:B------:R-:W-:Y:S01]  /*19c0*/  FFMA R3, R2.reuse, R3, R4 ;  /* 0x0000000302037223 */ /* 0x040fe20000000004 */
[----:B------:R-:W-:Y:S01]  /*19d0*/  FFMA R4, R39, -0.5, R8 ;  /* 0xbf00000027047823 */ /* 0x000fe20000000008 */
[----:B------:R-:W-:Y:S01]  /*19e0*/  FFMA R2, R2, R21, RZ ;  /* 0x0000001502027223 */ /* 0x000fe200000000ff */
[----:B------:R-:W-:-:S02]  /*19f0*/  IMAD.MOV.U32 R74, RZ, RZ, RZ ;  /* 0x000000ffff4a7224 */ /* 0x000fc400078e00ff */
[C---:B------:R-:W-:Y:S01]  /*1a00*/  FMUL R11, R7.reuse, R4 ;  /* 0x00000004070b7220 */ /* 0x040fe20000400000 */
[----:B------:R-:W-:Y:S01]  /*1a10*/  FMUL R7, R7, R20 ;  /* 0x0000001407077220 */ /* 0x000fe20000400000 */
[----:B------:R-:W-:Y:S01]  /*1a20*/  FFMA R2, R2, R3, R21 ;  /* 0x0000000302027223 */ /* 0x000fe20000000015 */
[C---:B------:R-:W-:Y:S01]  /*1a30*/  FFMA R14, R13.reuse, R4, R12 ;  /* 0x000000040d0e7223 */ /* 0x040fe2000000000c */
[CC--:B------:R-:W-:Y:S01]  /*1a40*/  FFMA R3, R13.reuse, R6.reuse, -R11 ;  /* 0x000000060d037223 */ /* 0x0c0fe2000000080b */
[C---:B------:R-:W-:Y:S01]  /*1a50*/  FFMA R24, R13.reuse, R15, R7 ;  /* 0x0000000f0d187223 */ /* 0x040fe20000000007 */
[C---:B------:R-:W-:Y:S01]  /*1a60*/  FFMA R15, R13.reuse, R6, -R18 ;  /* 0x000000060d0f7223 */ /* 0x040fe20000000812 */
[----:B------:R-:W-:Y:S01]  /*1a70*/  @P1 FADD R2, RZ, -R2 ;  /* 0x80000002ff021221 */ /* 0x000fe20000000000 */
[----:B------:R-:W-:Y:S01]  /*1a80*/  FFMA R59, R13, R20, -R11 ;  /* 0x000000140d3b7223 */ /* 0x000fe2000000080b */
[----:B------:R-:W-:Y:S01]  /*1a90*/  FFMA R6, R25, -0.5, R54 ;  /* 0xbf00000019067823 */ /* 0x000fe20000000036 */
[----:B------:R-:W-:Y:S01]  /*1aa0*/  FFMA R11, R0, -0.5, R57 ;  /* 0xbf000000000b7823 */ /* 0x000fe20000000039 */
[----:B------:R-:W-:Y:S01]  /*1ab0*/  FFMA R60, R13, R4, R7 ;  /* 0x000000040d3c7223 */ /* 0x000fe20000000007 */
[----:B------:R-:W-:Y:S01]  /*1ac0*/  FFMA R7, R25, -0.5, R56 ;  /* 0xbf00000019077823 */ /* 0x000fe20000000038 */
[C---:B------:R-:W-:Y:S01]  /*1ad0*/  FMUL R21, R2.reuse, R23 ;  /* 0x0000001702157220 */ /* 0x040fe20000400000 */
[CC--:B------:R-:W-:Y:S01]  /*1ae0*/  FMUL R17, R2.reuse, R6.reuse ;  /* 0x0000000602117220 */ /* 0x0c0fe20000400000 */
[C---:B------:R-:W-:Y:S01]  /*1af0*/  FMUL R13, R2.reuse, R11 ;  /* 0x0000000b020d7220 */ /* 0x040fe20000400000 */
[-C--:B------:R-:W-:Y:S01]  /*1b00*/  FMUL R4, R2, R7.reuse ;  /* 0x0000000702047220 */ /* 0x080fe20000400000 */
[CCC-:B------:R-:W-:Y:S01]  /*1b10*/  FFMA R58, R22.reuse, R6.reuse, R21.reuse ;  /* 0x00000006163a7223 */ /* 0x1c0fe20000000015 */
[C---:B------:R-:W-:Y:S01]  /*1b20*/  FFMA R62, R22.reuse, R7, R21 ;  /* 0x00000007163e7223 */ /* 0x040fe20000000015 */
[C-C-:B------:R-:W-:Y:S01]  /*1b30*/  FFMA R21, R22.reuse, R11, -R17.reuse ;  /* 0x0000000b16157223 */ /* 0x140fe20000000811 */
[C---:B------:R-:W-:Y:S01]  /*1b40*/  FFMA R27, R22.reuse, R23, -R17 ;  /* 0x00000017161b7223 */ /* 0x040fe20000000811 */
[C---:B------:R-:W-:Y:S01]  /*1b50*/  FFMA R12, R39.reuse, 0.5, R14 ;  /* 0x3f000000270c7823 */ /* 0x040fe2000000000e */
[C-C-:B------:R-:W-:Y:S01]  /*1b60*/  FFMA R2, R22.reuse, R7, R13.reuse ;  /* 0x0000000716027223 */ /* 0x140fe2000000000d */
[----:B------:R-:W-:Y:S01]  /*1b70*/  FFMA R20, R22, R6, R13 ;  /* 0x0000000616147223 */ /* 0x000fe2000000000d */
[C---:B------:R-:W-:Y:S01]  /*1b80*/  FFMA R14, R39.reuse, 0.5, R16 ;  /* 0x3f000000270e7823 */ /* 0x040fe20000000010 */
[C---:B------:R-:W-:Y:S01]  /*1b90*/  FFMA R17, R34.reuse, 0.5, R19 ;  /* 0x3f00000022117823 */ /* 0x040fe20000000013 */
[C---:B------:R-:W-:Y:S01]  /*1ba0*/  FFMA R13, R34.reuse, 0.5, R3 ;  /* 0x3f000000220d7823 */ /* 0x040fe20000000003 */
[C---:B------:R-:W-:Y:S01]  /*1bb0*/  FFMA R15, R34.reuse, 0.5, R15 ;  /* 0x3f000000220f7823 */ /* 0x040fe2000000000f */
[C---:B------:R-:W-:Y:S01]  /*1bc0*/  FFMA R16, R39.reuse, 0.5, R24 ;  /* 0x3f00000027107823 */ /* 0x040fe20000000018 */
[----:B------:R-:W-:Y:S01]  /*1bd0*/  FFMA R18, R39, 0.5, R60 ;  /* 0x3f00000027127823 */ /* 0x000fe2000000003c */
[----:B------:R-:W-:Y:S01]  /*1be0*/  FFMA R19, R34, 0.5, R59 ;  /* 0x3f00000022137823 */ /* 0x000fe2000000003b */
[----:B------:R0:W-:Y:S01]  /*1bf0*/  STL.64 [R1+0x40], R12 ;  /* 0x0000400c01007387 */ /* 0x0001e20000100a00 */
[C-C-:B------:R-:W-:Y:S01]  /*1c00*/  FFMA R7, R22.reuse, R11, -R4.reuse ;  /* 0x0000000b16077223 */ /* 0x140fe20000000804 */
[----:B------:R-:W-:Y:S01]  /*1c10*/  FFMA R23, R22, R23, -R4 ;  /* 0x0000001716177223 */ /* 0x000fe20000000804 */
[C---:B------:R-:W-:Y:S01]  /*1c20*/  FFMA R6, R25.reuse, 0.5, R20 ;  /* 0x3f00000019067823 */ /* 0x040fe20000000014 */
[----:B------:R0:W-:Y:S01]  /*1c30*/  STL.128 [R1+0x20], R12 ;  /* 0x0000200c01007387 */ /* 0x0001e20000100c00 */
[C---:B------:R-:W-:Y:S01]  /*1c40*/  FFMA R3, R0.reuse, 0.5, R7 ;  /* 0x3f00000000037823 */ /* 0x040fe20000000007 */
[C---:B------:R-:W-:Y:S01]  /*1c50*/  FFMA R7, R0.reuse, 0.5, R21 ;  /* 0x3f00000000077823 */ /* 0x040fe20000000015 */
[C---:B------:R-:W-:Y:S01]  /*1c60*/  FFMA R2, R25.reuse, 0.5, R2 ;  /* 0x3f00000019027823 */ /* 0x040fe20000000002 */
[----:B------:R0:W-:Y:S01]  /*1c70*/  STL.128 [R1+0x30], R16 ;  /* 0x0000301001007387 */ /* 0x0001e20000100c00 */
[C---:B------:R-:W-:Y:S01]  /*1c80*/  FFMA R20, R25.reuse, 0.5, R58 ;  /* 0x3f00000019147823 */ /* 0x040fe2000000003a */
[C---:B------:R-:W-:Y:S01]  /*1c90*/  FFMA R21, R0.reuse, 0.5, R27 ;  /* 0x3f00000000157823 */ /* 0x040fe2000000001b */
[----:B------:R-:W-:Y:S01]  /*1ca0*/  FFMA R22, R25, 0.5, R62 ;  /* 0x3f00000019167823 */ /* 0x000fe2000000003e */
[----:B------:R-:W-:Y:S01]  /*1cb0*/  FFMA R23, R0, 0.5, R23 ;  /* 0x3f00000000177823 */ /* 0x000fe20000000017 */
[----:B------:R-:W-:Y:S01]  /*1cc0*/  IMAD.MOV.U32 R71, RZ, RZ, RZ ;  /* 0x000000ffff477224 */ /* 0x000fe200078e00ff */
[----:B------:R-:W-:-:S02]  /*1cd0*/  MOV R11, R12 ;  /* 0x0000000c000b7202 */ /* 0x000fc40000000f00 */
[CC--:B------:R-:W-:Y:S02]  /*1ce0*/  FMNMX R4, R2.reuse, R6.reuse, !PT ;  /* 0x0000000602047209 */ /* 0x0c0fe40007800000 */
[----:B------:R-:W-:Y:S02]  /*1cf0*/  FMNMX R80, R2, R6, PT ;  /* 0x0000000602507209 */ /* 0x000fe40003800000 */
[CC--:B------:R-:W-:Y:S02]  /*1d00*/  FMNMX R79, R3.reuse, R7.reuse, !PT ;  /* 0x00000007034f7209 */ /* 0x0c0fe40007800000 */
[----:B------:R-:W-:Y:S02]  /*1d10*/  FMNMX R78, R3, R7, PT ;  /* 0x00000007034e7209 */ /* 0x000fe40003800000 */
[CC--:B------:R-:W-:Y:S02]  /*1d20*/  FMNMX R77, R6.reuse, R20.reuse, !PT ;  /* 0x00000014064d7209 */ /* 0x0c0fe40007800000 */
[----:B------:R-:W-:-:S02]  /*1d30*/  FMNMX R76, R6, R20, PT ;  /* 0x00000014064c7209 */ /* 0x000fc40003800000 */
        /* <DEDUP_REMOVED lines=9> */
[----:B0-----:R-:W-:-:S07]  /*1dd0*/  FMNMX R62, R3, R23, PT ;  /* 0x00000017033e7209 */ /* 0x001fce0003800000 */
.L_x_263:
[----:B------:R-:W-:-:S05]  /*1de0*/  IMAD R82, R81, 0x8, R40 ;  /* 0x0000000851527824 */ /* 0x000fca00078e0228 */
[----:B0123--:R-:W2:Y:S01]  /*1df0*/  LDL.64 R58, [R82+0x8] ;  /* 0x00000800523a7983 */ /* 0x00fea20000100a00 */
[----:B------:R-:W-:Y:S01]  /*1e00*/  VIADD R81, R81, 0x1 ;  /* 0x0000000151517836 */ /* 0x000fe20000000000 */
[----:B------:R-:W-:Y:S01]  /*1e10*/  BSSY.RECONVERGENT B3, `(.L_x_211) ;  /* 0x0000081000037945 */ /* 0x000fe20003800200 */
[----:B------:R-:W-:-:S03]  /*1e20*/  MOV R87, R11 ;  /* 0x0000000b00577202 */ /* 0x000fc60000000f00 */
[----:B------:R-:W-:Y:S02]  /*1e30*/  ISETP.NE.AND P1, PT, R81, 0x4, PT ;  /* 0x000000045100780c */ /* 0x000fe40003f25270 */
[CC--:B--2---:R-:W-:Y:S02]  /*1e40*/  FMNMX R83, R58.reuse, R11.reuse, !PT ;  /* 0x0000000b3a537209 */ /* 0x0c4fe40007800000 */
[----:B------:R-:W-:Y:S01]  /*1e50*/  FMNMX R85, R58, R11, PT ;  /* 0x0000000b3a557209 */ /* 0x000fe20003800000 */
[----:B------:R-:W-:Y:S01]  /*1e60*/  IMAD.MOV.U32 R11, RZ, RZ, R58 ;  /* 0x000000ffff0b7224 */ /* 0x000fe200078e003a */
[----:B------:R-:W-:-:S04]  /*1e70*/  FSETP.GTU.AND P0, PT, R80, R83, PT ;  /* 0x000000535000720b */ /* 0x000fc80003f0c000 */
[----:B------:R-:W-:-:S13]  /*1e80*/  FSETP.GTU.OR P0, PT, R85, R4, P0 ;  /* 0x000000045500720b */ /* 0x000fda000070c400 */
[----:B------:R-:W-:Y:S05]  /*1e90*/  @P0 BRA `(.L_x_212) ;  /* 0x0000000400e00947 */ /* 0x000fea0003800000 */
[----:B------:R-:W2:Y:S02]  /*1ea0*/  LDL R86, [R82+0x4] ;  /* 0x0000040052567983 */ /* 0x000ea40000100800 */
[CC--:B--2---:R-:W-:Y:S02]  /*1eb0*/  FMNMX R27, R86.reuse, R59.reuse, !PT ;  /* 0x0000003b561b7209 */ /* 0x0c4fe40007800000 */
[----:B------:R-:W-:Y:S02]  /*1ec0*/  FMNMX R24, R86, R59, PT ;  /* 0x0000003b56187209 */ /* 0x000fe40003800000 */
[----:B------:R-:W-:-:S04]  /*1ed0*/  FSETP.GTU.AND P0, PT, R78, R27, PT ;  /* 0x0000001b4e00720b */ /* 0x000fc80003f0c000 */
[----:B------:R-:W-:-:S13]  /*1ee0*/  FSETP.GTU.OR P0, PT, R24, R79, P0 ;  /* 0x0000004f1800720b */ /* 0x000fda000070c400 */
[----:B------:R-:W-:Y:S05]  /*1ef0*/  @P0 BRA `(.L_x_212) ;  /* 0x0000000400c80947 */ /* 0x000fea0003800000 */
[----:B------:R-:W-:Y:S01]  /*1f00*/  FADD R27, -R3, R86 ;  /* 0x00000056031b7221 */ /* 0x000fe20000000100 */
[C---:B------:R-:W-:Y:S01]  /*1f10*/  FADD R60, -R2.reuse, R6 ;  /* 0x00000006023c7221 */ /* 0x040fe20000000100 */
[C---:B------:R-:W-:Y:S01]  /*1f20*/  FADD R24, -R2.reuse, R87 ;  /* 0x0000005702187221 */ /* 0x040fe20000000100 */
[----:B------:R-:W-:Y:S01]  /*1f30*/  FADD R58, -R2, R11 ;  /* 0x0000000b023a7221 */ /* 0x000fe20000000100 */
[----:B------:R-:W-:Y:S01]  /*1f40*/  FADD R95, R11, -R87 ;  /* 0x800000570b5f7221 */ /* 0x000fe20000000000 */
[----:B------:R-:W-:Y:S01]  /*1f50*/  FMUL R61, R27, R60 ;  /* 0x0000003c1b3d7220 */ /* 0x000fe20000400000 */
[----:B------:R-:W-:-:S04]  /*1f60*/  FADD R27, -R3, R7 ;  /* 0x00000007031b7221 */ /* 0x000fc80000000100 */
[----:B------:R-:W-:Y:S01]  /*1f70*/  FFMA R24, R24, R27, -R61 ;  /* 0x0000001b18187223 */ /* 0x000fe2000000083d */
[----:B------:R-:W-:Y:S01]  /*1f80*/  FMUL R61, R27, R58 ;  /* 0x0000003a1b3d7220 */ /* 0x000fe20000400000 */
[----:B------:R-:W-:Y:S01]  /*1f90*/  FADD R27, -R3, R59 ;  /* 0x0000003b031b7221 */ /* 0x000fe20000000100 */
[----:B------:R-:W-:-:S03]  /*1fa0*/  FADD R58, R2, -R87 ;  /* 0x80000057023a7221 */ /* 0x000fc60000000000 */
[----:B------:R-:W-:-:S04]  /*1fb0*/  FFMA R27, R60, R27, -R61 ;  /* 0x0000001b3c1b7223 */ /* 0x000fc8000000083d */
[----:B------:R-:W-:Y:S01]  /*1fc0*/  FMUL R84, R24, R27 ;  /* 0x0000001b18547220 */ /* 0x000fe20000400000 */
[----:B------:R-:W-:Y:S01]  /*1fd0*/  FADD R24, R3, -R86 ;  /* 0x8000005603187221 */ /* 0x000fe20000000000 */
[----:B------:R-:W-:-:S03]  /*1fe0*/  FADD R27, -R86, R59 ;  /* 0x0000003b561b7221 */ /* 0x000fc60000000100 */
[----:B------:R-:W-:Y:S01]  /*1ff0*/  FMUL R61, R95, R24 ;  /* 0x000000185f3d7220 */ /* 0x000fe20000400000 */
[----:B------:R-:W-:Y:S01]  /*2000*/  FADD R24, R6, -R87 ;  /* 0x8000005706187221 */ /* 0x000fe20000000000 */
[----:B------:R-:W-:Y:S02]  /*2010*/  FSETP.GT.AND P0, PT, R84, RZ, PT ;  /* 0x000000ff5400720b */ /* 0x000fe40003f04000 */
[----:B------:R-:W-:Y:S01]  /*2020*/  FFMA R58, R58, R27, -R61 ;  /* 0x0000001b3a3a7223 */ /* 0x000fe2000000083d */
[----:B------:R-:W-:Y:S01]  /*2030*/  FMUL R91, R27, R24 ;  /* 0x000000181b5b7220 */ /* 0x000fe20000400000 */
[----:B------:R-:W-:-:S04]  /*2040*/  FADD R24, R7, -R86 ;  /* 0x8000005607187221 */ /* 0x000fc80000000000 */
[----:B------:R-:W-:-:S04]  /*2050*/  FMUL R24, R95, R24 ;  /* 0x000000185f187220 */ /* 0x000fc80000400000 */
[----:B------:R-:W-:-:S04]  /*2060*/  FADD R27, R24, -R91 ;  /* 0x8000005b181b7221 */ /* 0x000fc80000000000 */
[----:B------:R-:W-:-:S05]  /*2070*/  FMUL R27, R58, R27 ;  /* 0x0000001b3a1b7220 */ /* 0x000fca0000400000 */
[----:B------:R-:W-:-:S13]  /*2080*/  FSETP.LEU.OR P0, PT, R27, RZ, !P0 ;  /* 0x000000ff1b00720b */ /* 0x000fda000470b400 */
[----:B------:R-:W-:Y:S05]  /*2090*/  @P0 BRA `(.L_x_212) ;  /* 0x0000000400600947 */ /* 0x000fea0003800000 */
[----:B------:R-:W-:Y:S01]  /*20a0*/  FADD R91, -R24, R91 ;  /* 0x0000005b185b7221 */ /* 0x000fe20000000100 */
[----:B------:R-:W-:Y:S03]  /*20b0*/  BSSY.RECONVERGENT B4, `(.L_x_213) ;  /* 0x0000051000047945 */ /* 0x000fe60003800200 */
[----:B------:R-:W-:-:S05]  /*20c0*/  FADD R89, -R58, R91 ;  /* 0x0000005b3a597221 */ /* 0x000fca0000000100 */
[----:B------:R-:W-:-:S13]  /*20d0*/  FSETP.GT.AND P0, PT, |R89|, 9.9999999392252902908e-09, PT ;  /* 0x322bcc775900780b */ /* 0x000fda0003f04200 */
[----:B------:R-:W-:Y:S05]  /*20e0*/  @!P0 BRA `(.L_x_214) ;  /* 0x00000000008c8947 */ /* 0x000fea0003800000 */
[----:B------:R-:W0:Y:S01]  /*20f0*/  MUFU.RCP R60, R89 ;  /* 0x00000059003c7308 */ /* 0x000e220000001000 */
[----:B------:R-:W-:Y:S01]  /*2100*/  FMUL R27, R6, R58 ;  /* 0x0000003a061b7220 */ /* 0x000fe20000400000 */
[----:B------:R-:W-:Y:S03]  /*2110*/  BSSY.RECONVERGENT B5, `(.L_x_215) ;  /* 0x000000d000057945 */ /* 0x000fe60003800200 */
[----:B------:R-:W-:-:S04]  /*2120*/  FFMA R24, R2, R91, -R27 ;  /* 0x0000005b02187223 */ /* 0x000fc8000000081b */
        /* <DEDUP_REMOVED lines=9> */
[----:B------:R-:W-:Y:S05]  /*21c0*/  CALL.REL.NOINC `($__internal_3_$__cuda_sm3x_div_rn_noftz_f32_slowpath) ;  /* 0x0000007800447944 */ /* 0x000fea0003c00000 */
[----:B------:R-:W-:-:S07]  /*21d0*/  MOV R27, R24 ;  /* 0x00000018001b7202 */ /* 0x000fce0000000f00 */
.L_x_216:
[----:B------:R-:W-:Y:S05]  /*21e0*/  BSYNC.RECONVERGENT B5 ;  /* 0x0000000000057941 */ /* 0x000fea0003800200 */
.L_x_215:
        /* <DEDUP_REMOVED lines=10> */
[----:B------:R-:W-:Y:S01]  /*2290*/  IMAD.MOV.U32 R58, RZ, RZ, R27 ;  /* 0x000000ffff3a7224 */ /* 0x000fe200078e001b */
[----:B-1----:R-:W-:Y:S06]  /*22a0*/  @!P0 BRA `(.L_x_218) ;  /* 0x0000000000108947 */ /* 0x002fec0003800000 */
[----:B------:R-:W-:Y:S01]  /*22b0*/  IMAD.MOV.U32 R24, RZ, RZ, R60 ;  /* 0x000000ffff187224 */ /* 0x000fe200078e003c */
[----:B------:R-:W-:Y:S02]  /*22c0*/  MOV R27, R89 ;  /* 0x00000059001b7202 */ /* 0x000fe40000000f00 */
[----:B------:R-:W-:-:S07]  /*22d0*/  MOV R60, 0x22f0 ;  /* 0x000022f0003c7802 */ /* 0x000fce0000000f00 */
[----:B------:R-:W-:Y:S05]  /*22e0*/  CALL.REL.NOINC `($__internal_3_$__cuda_sm3x_div_rn_noftz_f32_slowpath) ;  /* 0x0000007400fc7944 */ /* 0x000fea0003c00000 */
.L_x_218:
[----:B------:R-:W-:Y:S05]  /*22f0*/  BSYNC.RECONVERGENT B5 ;  /* 0x0000000000057941 */ /* 0x000fea0003800200 */
.L_x_217:
[----:B------:R-:W-:Y:S01]  /*2300*/  IMAD.MOV.U32 R59, RZ, RZ, R24 ;  /* 0x000000ffff3b7224 */ /* 0x000fe200078e0018 */
[----:B------:R-:W-:Y:S06]  /*2310*/  BRA `(.L_x_219) ;  /* 0x0000000000a87947 */ /* 0x000fec0003800000 */
.L_x_214:
[----:B------:R-:W-:Y:S01]  /*2320*/  FADD R58, R3, -R7 ;  /* 0x80000007033a7221 */ /* 0x000fe20000000000 */
[----:B------:R-:W-:Y:S01]  /*2330*/  FADD R90, R86, -R59 ;  /* 0x8000003b565a7221 */ /* 0x000fe20000000000 */
[----:B------:R-:W-:Y:S01]  /*2340*/  FMUL R24, R11, R86 ;  /* 0x000000560b187220 */ /* 0x000fe20000400000 */
[----:B------:R-:W-:Y:S01]  /*2350*/  FMUL R93, R3, R6 ;  /* 0x00000006035d7220 */ /* 0x000fe20000400000 */
[----:B------:R-:W-:Y:S01]  /*2360*/  FMUL R89, R95, R58 ;  /* 0x0000003a5f597220 */ /* 0x000fe20000400000 */
[----:B------:R-:W-:Y:S01]  /*2370*/  BSSY.RECONVERGENT B5, `(.L_x_220) ;  /* 0x0000012000057945 */ /* 0x000fe20003800200 */
[----:B------:R-:W-:Y:S01]  /*2380*/  FFMA R91, R59, R87, -R24 ;  /* 0x000000573b5b7223 */ /* 0x000fe20000000818 */
[----:B------:R-:W-:Y:S01]  /*2390*/  FFMA R93, R2, R7, -R93 ;  /* 0x00000007025d7223 */ /* 0x000fe2000000085d */
[C---:B------:R-:W-:Y:S02]  /*23a0*/  FFMA R89, R60.reuse, R90, -R89 ;  /* 0x0000005a3c597223 */ /* 0x040fe40000000859 */
[----:B------:R-:W-:-:S02]  /*23b0*/  FMUL R24, R60, R91 ;  /* 0x0000005b3c187220 */ /* 0x000fc40000400000 */
[----:B------:R-:W0:Y:S02]  /*23c0*/  MUFU.RCP R84, R89 ;  /* 0x0000005900547308 */ /* 0x000e240000001000 */
[----:B------:R-:W-:-:S06]  /*23d0*/  FFMA R24, R95, R93, -R24 ;  /* 0x0000005d5f187223 */ /* 0x000fcc0000000818 */
        /* <DEDUP_REMOVED lines=11> */
.L_x_221:
[----:B------:R-:W-:Y:S05]  /*2490*/  BSYNC.RECONVERGENT B5 ;  /* 0x0000000000057941 */ /* 0x000fea0003800200 */
.L_x_220:
        /* <DEDUP_REMOVED lines=12> */
[----:B------:R-:W-:Y:S01]  /*2560*/  MOV R24, R90 ;  /* 0x0000005a00187202 */ /* 0x000fe20000000f00 */
[----:B------:R-:W-:Y:S01]  /*2570*/  IMAD.MOV.U32 R27, RZ, RZ, R89 ;  /* 0x000000ffff1b7224 */ /* 0x000fe200078e0059 */
[----:B------:R-:W-:-:S07]  /*2580*/  MOV R60, 0x25a0 ;  /* 0x000025a0003c7802 */ /* 0x000fce0000000f00 */
[----:B------:R-:W-:Y:S05]  /*2590*/  CALL.REL.NOINC `($__internal_3_$__cuda_sm3x_div_rn_noftz_f32_slowpath) ;  /* 0x0000007400507944 */ /* 0x000fea0003c00000 */
.L_x_223:
[----:B------:R-:W-:Y:S05]  /*25a0*/  BSYNC.RECONVERGENT B5 ;  /* 0x0000000000057941 */ /* 0x000fea0003800200 */
.L_x_222:
[----:B------:R-:W-:-:S07]  /*25b0*/  MOV R59, R24 ;  /* 0x00000018003b7202 */ /* 0x000fce0000000f00 */
.L_x_219:
[----:B------:R-:W-:Y:S05]  /*25c0*/  BSYNC.RECONVERGENT B4 ;  /* 0x0000000000047941 */ /* 0x000fea0003800200 */
.L_x_213:
[----:B------:R-:W-:Y:S02]  /*25d0*/  IMAD R24, R74, 0x8, R41 ;  /* 0x000000084a187824 */ /* 0x000fe400078e0229 */
[----:B------:R-:W-:Y:S01]  /*25e0*/  FADD R71, R71, R58 ;  /* 0x0000003a47477221 */ /* 0x000fe20000000000 */
[----:B------:R-:W-:Y:S01]  /*25f0*/  FADD R72, R72, R59 ;  /* 0x0000003b48487221 */ /* 0x000fe20000000000 */
[----:B------:R-:W-:Y:S01]  /*2600*/  IADD3 R74, PT, PT, R74, 0x1, RZ ;  /* 0x000000014a4a7810 */ /* 0x000fe20007ffe0ff */
[----:B------:R0:W-:Y:S06]  /*2610*/  STL.64 [R24], R58 ;  /* 0x0000003a18007387 */ /* 0x0001ec0000100a00 */
.L_x_212:
[----:B------:R-:W-:Y:S05]  /*2620*/  BSYNC.RECONVERGENT B3 ;  /* 0x0000000000037941 */ /* 0x000fea0003800200 */
.L_x_211:
[----:B------:R-:W-:Y:S01]  /*2630*/  FSETP.GTU.AND P0, PT, R76, R83, PT ;  /* 0x000000534c00720b */ /* 0x000fe20003f0c000 */
[----:B------:R-:W-:Y:S03]  /*2640*/  BSSY.RECONVERGENT B3, `(.L_x_224) ;  /* 0x000007c000037945 */ /* 0x000fe60003800200 */
[----:B------:R-:W-:-:S13]  /*2650*/  FSETP.GTU.OR P0, PT, R85, R77, P0 ;  /* 0x0000004d5500720b */ /* 0x000fda000070c400 */
[----:B------:R-:W-:Y:S05]  /*2660*/  @P0 BRA `(.L_x_225) ;  /* 0x0000000400e40947 */ /* 0x000fea0003800000 */
[----:B------:R-:W0:Y:S04]  /*2670*/  LDL R86, [R82+0x4] ;  /* 0x0000040052567983 */ /* 0x000e280000100800 */
[----:B------:R-:W0:Y:S02]  /*2680*/  LDL R61, [R82+0xc] ;  /* 0x00000c00523d7983 */ /* 0x000e240000100800 */
[CC--:B0-----:R-:W-:Y:S02]  /*2690*/  FMNMX R58, R86.reuse, R61.reuse, !PT ;  /* 0x0000003d563a7209 */ /* 0x0c1fe40007800000 */
        /* <DEDUP_REMOVED lines=17> */
[----:B------:R-:W-:-:S04]  /*27b0*/  FADD R24, R7, -R86 ;  /* 0x8000005607187221 */ /* 0x000fc80000000000 */
[----:B------:R-:W-:Y:S01]  /*27c0*/  FMUL R27, R95, R24 ;  /* 0x000000185f1b7220 */ /* 0x000fe20000400000 */
[----:B------:R-:W-:Y:S01]  /*27d0*/  FADD R24, -R86, R61 ;  /* 0x0000003d56187221 */ /* 0x000fe20000000100 */
[----:B------:R-:W-:-:S03]  /*27e0*/  FSETP.GT.AND P0, PT, R59, RZ, PT ;  /* 0x000000ff3b00720b */ /* 0x000fc60003f04000 */
[----:B------:R-:W-:Y:S01]  /*27f0*/  FFMA R58, R58, R24, -R27 ;  /* 0x000000183a3a7223 */ /* 0x000fe2000000081b */
[----:B------:R-:W-:-:S04]  /*2800*/  FADD R27, R20, -R87 ;  /* 0x80000057141b7221 */ /* 0x000fc80000000000 */
        /* <DEDUP_REMOVED lines=11> */
[----:B------:R-:W-:Y:S05]  /*28c0*/  @P0 BRA `(.L_x_227) ;  /* 0x0000000000ac0947 */ /* 0x000fea0003800000 */
        /* <DEDUP_REMOVED lines=23> */
.L_x_229:
[----:B------:R-:W-:Y:S05]  /*2a40*/  BSYNC.RECONVERGENT B5 ;  /* 0x0000000000057941 */ /* 0x000fea0003800200 */
.L_x_228:
        /* <DEDUP_REMOVED lines=16> */
.L_x_231:
[----:B------:R-:W-:Y:S05]  /*2b50*/  BSYNC.RECONVERGENT B5 ;  /* 0x0000000000057941 */ /* 0x000fea0003800200 */
.L_x_230:
[----:B------:R-:W-:Y:S01]  /*2b60*/  MOV R59, R24 ;  /* 0x00000018003b7202 */ /* 0x000fe20000000f00 */
[----:B------:R-:W-:Y:S06]  /*2b70*/  BRA `(.L_x_232) ;  /* 0x0000000000887947 */ /* 0x000fec0003800000 */
.L_x_227:
        /* <DEDUP_REMOVED lines=15> */
.L_x_234:
[----:B------:R-:W-:Y:S05]  /*2c70*/  BSYNC.RECONVERGENT B5 ;  /* 0x0000000000057941 */ /* 0x000fea0003800200 */
.L_x_233:
        /* <DEDUP_REMOVED lines=16> */
.L_x_236:
[----:B------:R-:W-:Y:S05]  /*2d80*/  BSYNC.RECONVERGENT B5 ;  /* 0x0000000000057941 */ /* 0x000fea0003800200 */
.L_x_235:
[----:B------:R-:W-:-:S07]  /*2d90*/  MOV R59, R24 ;  /* 0x00000018003b7202 */ /* 0x000fce0000000f00 */
.L_x_232:
[----:B------:R-:W-:Y:S05]  /*2da0*/  BSYNC.RECONVERGENT B4 ;  /* 0x0000000000047941 */ /* 0x000fea0003800200 */
.L_x_226:
[----:B------:R-:W-:Y:S02]  /*2db0*/  IMAD R24, R74, 0x8, R41 ;  /* 0x000000084a187824 */ /* 0x000fe400078e0229 */
[----:B------:R-:W-:Y:S01]  /*2dc0*/  FADD R71, R71, R58 ;  /* 0x0000003a47477221 */ /* 0x000fe20000000000 */
[----:B------:R-:W-:Y:S01]  /*2dd0*/  FADD R72, R72, R59 ;  /* 0x0000003b48487221 */ /* 0x000fe20000000000 */
[----:B------:R-:W-:Y:S01]  /*2de0*/  IADD3 R74, PT, PT, R74, 0x1, RZ ;  /* 0x000000014a4a7810 */ /* 0x000fe20007ffe0ff */
[----:B------:R1:W-:Y:S06]  /*2df0*/  STL.64 [R24], R58 ;  /* 0x0000003a18007387 */ /* 0x0003ec0000100a00 */
.L_x_225:
[----:B------:R-:W-:Y:S05]  /*2e00*/  BSYNC.RECONVERGENT B3 ;  /* 0x0000000000037941 */ /* 0x000fea0003800200 */
.L_x_224:
[----:B------:R-:W-:Y:S01]  /*2e10*/  FSETP.GTU.AND P0, PT, R69, R83, PT ;  /* 0x000000534500720b */ /* 0x000fe20003f0c000 */
[----:B------:R-:W-:Y:S03]  /*2e20*/  BSSY.RECONVERGENT B3, `(.L_x_237) ;  /* 0x000007c000037945 */ /* 0x000fe60003800200 */
[----:B------:R-:W-:-:S13]  /*2e30*/  FSETP.GTU.OR P0, PT, R85, R70, P0 ;  /* 0x000000465500720b */ /* 0x000fda000070c400 */
[----:B------:R-:W-:Y:S05]  /*2e40*/  @P0 BRA `(.L_x_238) ;  /* 0x0000000400e40947 */ /* 0x000fea0003800000 */
[----:B------:R-:W0:Y:S04]  /*2e50*/  LDL R86, [R82+0x4] ;  /* 0x0000040052567983 */ /* 0x000e280000100800 */
[----:B------:R-:W0:Y:S02]  /*2e60*/  LDL R61, [R82+0xc] ;  /* 0x00000c00523d7983 */ /* 0x000e240000100800 */
[CC--:B01----:R-:W-:Y:S02]  /*2e70*/  FMNMX R24, R86.reuse, R61.reuse, !PT ;  /* 0x0000003d56187209 */ /* 0x0c3fe40007800000 */
        /* <DEDUP_REMOVED lines=58> */
.L_x_242:
[----:B------:R-:W-:Y:S05]  /*3220*/  BSYNC.RECONVERGENT B5 ;  /* 0x0000000000057941 */ /* 0x000fea0003800200 */
.L_x_241:
        /* <DEDUP_REMOVED lines=16> */
.L_x_244:
[----:B------:R-:W-:Y:S05]  /*3330*/  BSYNC.RECONVERGENT B5 ;  /* 0x0000000000057941 */ /* 0x000fea0003800200 */
.L_x_243:
[----:B------:R-:W-:Y:S01]  /*3340*/  MOV R59, R24 ;  /* 0x00000018003b7202 */ /* 0x000fe20000000f00 */
[----:B------:R-:W-:Y:S06]  /*3350*/  BRA `(.L_x_245) ;  /* 0x0000000000887947 */ /* 0x000fec0003800000 */
.L_x_240:
        /* <DEDUP_REMOVED lines=15> */
.L_x_247:
[----:B------:R-:W-:Y:S05]  /*3450*/  BSYNC.RECONVERGENT B5 ;  /* 0x0000000000057941 */ /* 0x000fea0003800200 */
.L_x_246:
        /* <DEDUP_REMOVED lines=16> */
.L_x_249:
[----:B------:R-:W-:Y:S05]  /*3560*/  BSYNC.RECONVERGENT B5 ;  /* 0x0000000000057941 */ /* 0x000fea0003800200 */
.L_x_248:
[----:B------:R-:W-:-:S07]  /*3570*/  MOV R59, R24 ;  /* 0x00000018003b7202 */ /* 0x000fce0000000f00 */
.L_x_245:
[----:B------:R-:W-:Y:S05]  /*3580*/  BSYNC.RECONVERGENT B4 ;  /* 0x0000000000047941 */ /* 0x000fea0003800200 */
.L_x_239:
[----:B------:R-:W-:Y:S02]  /*3590*/  IMAD R24, R74, 0x8, R41 ;  /* 0x000000084a187824 */ /* 0x000fe400078e0229 */
[----:B------:R-:W-:Y:S01]  /*35a0*/  FADD R71, R71, R58 ;  /* 0x0000003a47477221 */ /* 0x000fe20000000000 */
[----:B------:R-:W-:Y:S01]  /*35b0*/  FADD R72, R72, R59 ;  /* 0x0000003b48487221 */ /* 0x000fe20000000000 */
[----:B------:R-:W-:Y:S01]  /*35c0*/  IADD3 R74, PT, PT, R74, 0x1, RZ ;  /* 0x000000014a4a7810 */ /* 0x000fe20007ffe0ff */
[----:B------:R2:W-:Y:S06]  /*35d0*/  STL.64 [R24], R58 ;  /* 0x0000003a18007387 */ /* 0x0005ec0000100a00 */
.L_x_238:
[----:B------:R-:W-:Y:S05]  /*35e0*/  BSYNC.RECONVERGENT B3 ;  /* 0x0000000000037941 */ /* 0x000fea0003800200 */
.L_x_237:
[----:B------:R-:W-:Y:S01]  /*35f0*/  FSETP.GTU.AND P0, PT, R64, R83, PT ;  /* 0x000000534000720b */ /* 0x000fe20003f0c000 */
[----:B------:R-:W-:Y:S03]  /*3600*/  BSSY.RECONVERGENT B3, `(.L_x_250) ;  /* 0x000007c000037945 */ /* 0x000fe60003800200 */
[----:B------:R-:W-:-:S13]  /*3610*/  FSETP.GTU.OR P0, PT, R85, R66, P0 ;  /* 0x000000425500720b */ /* 0x000fda000070c400 */
[----:B------:R-:W-:Y:S05]  /*3620*/  @P0 BRA `(.L_x_251) ;  /* 0x0000000400e40947 */ /* 0x000fea0003800000 */
[----:B------:R-:W3:Y:S04]  /*3630*/  LDL R84, [R82+0x4] ;  /* 0x0000040052547983 */ /* 0x000ee80000100800 */
[----:B------:R-:W3:Y:S02]  /*3640*/  LDL R89, [R82+0xc] ;  /* 0x00000c0052597983 */ /* 0x000ee40000100800 */
[CC--:B---3--:R-:W-:Y:S02]  /*3650*/  FMNMX R27, R84.reuse, R89.reuse, !PT ;  /* 0x00000059541b7209 */ /* 0x0c8fe40007800000 */
[----:B012---:R-:W-:Y:S02]  /*3660*/  FMNMX R24, R84, R89, PT ;  /* 0x0000005954187209 */ /* 0x007fe40003800000 */
[----:B------:R-:W-:-:S04]  /*3670*/  FSETP.GTU.AND P0, PT, R62, R27, PT ;  /* 0x0000001b3e00720b */ /* 0x000fc80003f0c000 */
[----:B------:R-:W-:-:S13]  /*3680*/  FSETP.GTU.OR P0, PT, R24, R63, P0 ;  /* 0x0000003f1800720b */ /* 0x000fda000070c400 */
[----:B------:R-:W-:Y:S05]  /*3690*/  @P0 BRA `(.L_x_251) ;  /* 0x0000000400c80947 */ /* 0x000fea0003800000 */
[----:B------:R-:W-:Y:S01]  /*36a0*/  FADD R24, -R23, R84 ;  /* 0x0000005417187221 */ /* 0x000fe20000000100 */
[----:B------:R-:W-:Y:S01]  /*36b0*/  FADD R59, R2, -R22 ;  /* 0x80000016023b7221 */ /* 0x000fe20000000000 */
[C---:B------:R-:W-:Y:S01]  /*36c0*/  FADD R27, -R22.reuse, R87 ;  /* 0x00000057161b7221 */ /* 0x040fe20000000100 */
[----:B------:R-:W-:Y:S01]  /*36d0*/  FADD R58, R3, -R23 ;  /* 0x80000017033a7221 */ /* 0x000fe20000000000 */
[----:B------:R-:W-:Y:S01]  /*36e0*/  FADD R61, -R22, R11 ;  /* 0x0000000b163d7221 */ /* 0x000fe20000000100 */
[----:B------:R-:W-:Y:S01]  /*36f0*/  FMUL R60, R24, R59 ;  /* 0x0000003b183c7220 */ /* 0x000fe20000400000 */
[----:B------:R-:W-:Y:S01]  /*3700*/  FADD R91, R11, -R87 ;  /* 0x800000570b5b7221 */ /* 0x000fe20000000000 */
[----:B------:R-:W-:Y:S01]  /*3710*/  FADD R24, R23, -R84 ;  /* 0x8000005417187221 */ /* 0x000fe20000000000 */
[----:B------:R-:W-:Y:S01]  /*3720*/  FMUL R82, R58, R61 ;  /* 0x0000003d3a527220 */ /* 0x000fe20000400000 */
[----:B------:R-:W-:Y:S01]  /*3730*/  FFMA R60, R27, R58, -R60 ;  /* 0x0000003a1b3c7223 */ /* 0x000fe2000000083c */
[----:B------:R-:W-:Y:S01]  /*3740*/  FADD R58, -R23, R89 ;  /* 0x00000059173a7221 */ /* 0x000fe20000000100 */
[----:B------:R-:W-:Y:S01]  /*3750*/  FMUL R27, R91, R24 ;  /* 0x000000185b1b7220 */ /* 0x000fe20000400000 */
[----:B------:R-:W-:Y:S01]  /*3760*/  FADD R86, R22, -R87 ;  /* 0x8000005716567221 */ /* 0x000fe20000000000 */
[----:B------:R-:W-:Y:S01]  /*3770*/  FADD R24, -R84, R89 ;  /* 0x0000005954187221 */ /* 0x000fe20000000100 */
[----:B------:R-:W-:Y:S01]  /*3780*/  FFMA R61, R59, R58, -R82 ;  /* 0x0000003a3b3d7223 */ /* 0x000fe20000000852 */
[----:B------:R-:W-:-:S02]  /*3790*/  FADD R83, R2, -R87 ;  /* 0x8000005702537221 */ /* 0x000fc40000000000 */
[-C--:B------:R-:W-:Y:S01]  /*37a0*/  FFMA R58, R86, R24.reuse, -R27 ;  /* 0x00000018563a7223 */ /* 0x080fe2000000081b */
[----:B------:R-:W-:Y:S01]  /*37b0*/  FADD R27, R3, -R84 ;  /* 0x80000054031b7221 */ /* 0x000fe20000000000 */
[----:B------:R-:W-:Y:S01]  /*37c0*/  FMUL R24, R83, R24 ;  /* 0x0000001853187220 */ /* 0x000fe20000400000 */
[----:B------:R-:W-:Y:S02]  /*37d0*/  FMUL R60, R60, R61 ;  /* 0x0000003d3c3c7220 */ /* 0x000fe40000400000 */
[----:B------:R-:W-:-:S03]  /*37e0*/  FMUL R85, R91, R27 ;  /* 0x0000001b5b557220 */ /* 0x000fc60000400000 */
[----:B------:R-:W-:Y:S01]  /*37f0*/  FSETP.GT.AND P0, PT, R60, RZ, PT ;  /* 0x000000ff3c00720b */ /* 0x000fe20003f04000 */
        /* <DEDUP_REMOVED lines=9> */
[----:B------:R-:W-:Y:S01]  /*3890*/  FADD R58, -R3, R23 ;  /* 0x00000017033a7221 */ /* 0x000fe20000000100 */
[----:B------:R-:W-:Y:S01]  /*38a0*/  FADD R82, R84, -R89 ;  /* 0x8000005954527221 */ /* 0x000fe20000000000 */
[----:B------:R-:W-:Y:S02]  /*38b0*/  BSSY.RECONVERGENT B5, `(.L_x_254) ;  /* 0x0000015000057945 */ /* 0x000fe40003800200 */
[----:B------:R-:W-:-:S04]  /*38c0*/  FMUL R24, R91, R58 ;  /* 0x0000003a5b187220 */ /* 0x000fc80000400000 */
[----:B------:R-:W-:Y:S01]  /*38d0*/  FFMA R83, R59, R82, -R24 ;  /* 0x000000523b537223 */ /* 0x000fe20000000818 */
[----:B------:R-:W-:-:S03]  /*38e0*/  FMUL R24, R11, R84 ;  /* 0x000000540b187220 */ /* 0x000fc60000400000 */
[----:B------:R-:W0:Y:S01]  /*38f0*/  MUFU.RCP R60, R83 ;  /* 0x00000053003c7308 */ /* 0x000e220000001000 */
[----:B------:R-:W-:Y:S01]  /*3900*/  FFMA R85, R89, R87, -R24 ;  /* 0x0000005759557223 */ /* 0x000fe20000000818 */
[----:B------:R-:W-:-:S04]  /*3910*/  FMUL R24, R2, R23 ;  /* 0x0000001702187220 */ /* 0x000fc80000400000 */
[----:B------:R-:W-:Y:S01]  /*3920*/  FFMA R87, R3, R22, -R24 ;  /* 0x0000001603577223 */ /* 0x000fe20000000818 */
[----:B------:R-:W-:-:S04]  /*3930*/  FMUL R24, R59, R85 ;  /* 0x000000553b187220 */ /* 0x000fc80000400000 */
        /* <DEDUP_REMOVED lines=12> */
.L_x_255:
[----:B------:R-:W-:Y:S05]  /*3a00*/  BSYNC.RECONVERGENT B5 ;  /* 0x0000000000057941 */ /* 0x000fea0003800200 */
.L_x_254:
[----:B------:R-:W0:Y:S01]  /*3a10*/  MUFU.RCP R24, R83 ;  /* 0x0000005300187308 */ /* 0x000e220000001000 */
[----:B------:R-:W-:Y:S01]  /*3a20*/  FMUL R82, R82, R87 ;  /* 0x0000005752527220 */ /* 0x000fe20000400000 */
[----:B------:R-:W-:Y:S03]  /*3a30*/  BSSY.RECONVERGENT B5, `(.L_x_256) ;  /* 0x000000e000057945 */ /* 0x000fe60003800200 */
[----:B------:R-:W-:Y:S01]  /*3a40*/  FFMA R82, R85, R58, -R82 ;  /* 0x0000003a55527223 */ /* 0x000fe20000000852 */
[----:B------:R-:W-:-:S03]  /*3a50*/  IMAD.MOV.U32 R58, RZ, RZ, R27 ;  /* 0x000000ffff3a7224 */ /* 0x000fc600078e001b */
[----:B------:R-:W1:Y:S01]  /*3a60*/  FCHK P0, R82, R83 ;  /* 0x0000005352007302 */ /* 0x000e620000000000 */
[----:B0-----:R-:W-:-:S04]  /*3a70*/  FFMA R59, -R83, R24, 1 ;  /* 0x3f800000533b7423 */ /* 0x001fc80000000118 */
[----:B------:R-:W-:-:S04]  /*3a80*/  FFMA R24, R24, R59, R24 ;  /* 0x0000003b18187223 */ /* 0x000fc80000000018 */
[----:B------:R-:W-:-:S04]  /*3a90*/  FFMA R59, R24, R82, RZ ;  /* 0x00000052183b7223 */ /* 0x000fc800000000ff */
[----:B------:R-:W-:-:S04]  /*3aa0*/  FFMA R60, -R83, R59, R82 ;  /* 0x0000003b533c7223 */ /* 0x000fc80000000152 */
[----:B------:R-:W-:Y:S01]  /*3ab0*/  FFMA R24, R24, R60, R59 ;  /* 0x0000003c18187223 */ /* 0x000fe2000000003b */
[----:B-1----:R-:W-:Y:S06]  /*3ac0*/  @!P0 BRA `(.L_x_257) ;  /* 0x0000000000108947 */ /* 0x002fec0003800000 */
[----:B------:R-:W-:Y:S01]  /*3ad0*/  MOV R24, R82 ;  /* 0x0000005200187202 */ /* 0x000fe20000000f00 */
[----:B------:R-:W-:Y:S01]  /*3ae0*/  IMAD.MOV.U32 R27, RZ, RZ, R83 ;  /* 0x000000ffff1b7224 */ /* 0x000fe200078e0053 */
[----:B------:R-:W-:-:S07]  /*3af0*/  MOV R60, 0x3b10 ;  /* 0x00003b10003c7802 */ /* 0x000fce0000000f00 */
[----:B------:R-:W-:Y:S05]  /*3b00*/  CALL.REL.NOINC `($__internal_3_$__cuda_sm3x_div_rn_noftz_f32_slowpath) ;  /* 0x0000005c00f47944 */ /* 0x000fea0003c00000 */
.L_x_257:
[----:B------:R-:W-:Y:S05]  /*3b10*/  BSYNC.RECONVERGENT B5 ;  /* 0x0000000000057941 */ /* 0x000fea0003800200 */
.L_x_256:
[----:B------:R-:W-:Y:S01]  /*3b20*/  MOV R59, R24 ;  /* 0x00000018003b7202 */ /* 0x000fe20000000f00 */
[----:B------:R-:W-:Y:S06]  /*3b30*/  BRA `(.L_x_258) ;  /* 0x0000000000887947 */ /* 0x000fec0003800000 */
.L_x_253:
        /* <DEDUP_REMOVED lines=15> */
.L_x_260:
[----:B------:R-:W-:Y:S05]  /*3c30*/  BSYNC.RECONVERGENT B5 ;  /* 0x0000000000057941 */ /* 0x000fea0003800200 */
.L_x_259:
        /* <DEDUP_REMOVED lines=16> */
.L_x_262:
[----:B------:R-:W-:Y:S05]  /*3d40*/  BSYNC.RECONVERGENT B5 ;  /* 0x0000000000057941 */ /* 0x000fea0003800200 */
.L_x_261:
[----:B------:R-:W-:-:S07]  /*3d50*/  MOV R59, R24 ;  /* 0x00000018003b7202 */ /* 0x000fce0000000f00 */
.L_x_258:
[----:B------:R-:W-:Y:S05]  /*3d60*/  BSYNC.RECONVERGENT B4 ;  /* 0x0000000000047941 */ /* 0x000fea0003800200 */
.L_x_252:
[----:B------:R-:W-:Y:S02]  /*3d70*/  IMAD R24, R74, 0x8, R41 ;  /* 0x000000084a187824 */ /* 0x000fe400078e0229 */
[----:B------:R-:W-:Y:S01]  /*3d80*/  FADD R71, R71, R58 ;  /* 0x0000003a47477221 */ /* 0x000fe20000000000 */
[----:B------:R-:W-:Y:S01]  /*3d90*/  FADD R72, R72, R59 ;  /* 0x0000003b48487221 */ /* 0x000fe20000000000 */
[----:B------:R-:W-:Y:S01]  /*3da0*/  IADD3 R74, PT, PT, R74, 0x1, RZ ;  /* 0x000000014a4a7810 */ /* 0x000fe20007ffe0ff */
[----:B------:R3:W-:Y:S06]  /*3db0*/  STL.64 [R24], R58 ;  /* 0x0000003a18007387 */ /* 0x0007ec0000100a00 */
.L_x_251:
[----:B------:R-:W-:Y:S05]  /*3dc0*/  BSYNC.RECONVERGENT B3 ;  /* 0x0000000000037941 */ /* 0x000fea0003800200 */
.L_x_250:
[----:B------:R-:W-:Y:S05]  /*3dd0*/  @P1 BRA `(.L_x_263) ;  /* 0xffffffe000001947 */ /* 0x000fea000383ffff */
[----:B------:R-:W-:Y:S01]  /*3de0*/  FADD R63, -R65, -RZ ;  /* 0x800000ff413f7221 */ /* 0x000fe20000000100 */
[----:B------:R-:W-:Y:S01]  /*3df0*/  ISETP.NE.AND P0, PT, R53, RZ, PT ;  /* 0x000000ff3500720c */ /* 0x000fe20003f05270 */
[----:B------:R-:W-:Y:S01]  /*3e00*/  BSSY.RECONVERGENT B1, `(.L_x_264) ;  /* 0x0000039000017945 */ /* 0x000fe20003800200 */
[----:B------:R-:W-:Y:S01]  /*3e10*/  FMUL R69, R65, -0.63661974668502807617 ;  /* 0xbf22f98341457820 */ /* 0x000fe20000400000 */
[----:B------:R-:W-:Y:S01]  /*3e20*/  IMAD.SHL.U32 R62, R63, 0x100, RZ ;  /* 0x000001003f3e7824 */ /* 0x000fe200078e00ff */
[----:B------:R-:W-:Y:S01]  /*3e30*/  SHF.R.U32.HI R60, RZ, 0x17, R63 ;  /* 0x00000017ff3c7819 */ /* 0x000fe2000001163f */
[----:B0123--:R-:W-:Y:S01]  /*3e40*/  FADD R58, R56, -9.9999997473787516356e-06 ;  /* 0xb727c5ac383a7421 */ /* 0x00ffe20000000000 */
[----:B------:R-:W-:Y:S02]  /*3e50*/  MOV R59, R29 ;  /* 0x0000001d003b7202 */ /* 0x000fe40000000f00 */
[C---:B------:R-:W-:Y:S02]  /*3e60*/  LOP3.LUT R4, R60.reuse, 0xe0, RZ, 0xc0, !PT ;  /* 0x000000e03c047812 */ /* 0x040fe400078ec0ff */
[----:B------:R-:W-:-:S02]  /*3e70*/  LOP3.LUT R60, R60, 0x1f, RZ, 0xc0, !PT ;  /* 0x0000001f3c3c7812 */ /* 0x000fc400078ec0ff */
[----:B------:R-:W-:Y:S01]  /*3e80*/  MOV R11, R43 ;  /* 0x0000002b000b7202 */ /* 0x000fe20000000f00 */
[----:B------:R-:W-:Y:S01]  /*3e90*/  VIADD R4, R4, 0xffffff80 ;  /* 0xffffff8004047836 */ /* 0x000fe20000000000 */
[----:B------:R-:W-:Y:S02]  /*3ea0*/  LOP3.LUT R62, R62, 0x80000000, RZ, 0xfc, !PT ;  /* 0x800000003e3e7812 */ /* 0x000fe400078efcff */
[----:B------:R-:W-:Y:S02]  /*3eb0*/  IADD3 R64, PT, PT, -R60, 0x20, RZ ;  /* 0x000000203c407810 */ /* 0x000fe40007ffe1ff */
[----:B------:R-:W-:-:S05]  /*3ec0*/  SHF.R.U32.HI R4, RZ, 0x5, R4 ;  /* 0x00000005ff047819 */ /* 0x000fca0000011604 */
[----:B------:R-:W-:Y:S01]  /*3ed0*/  IMAD.MOV R76, RZ, RZ, -R4 ;  /* 0x000000ffff4c7224 */ /* 0x000fe200078e0a04 */
[----:B------:R-:W-:Y:S06]  /*3ee0*/  @P0 BRA `(.L_x_265) ;  /* 0x0000000000a80947 */ /* 0x000fec0003800000 */
[----:B------:R-:W-:Y:S02]  /*3ef0*/  HFMA2 R66, -RZ, RZ, 0, 0 ;  /* 0x00000000ff427431 */ /* 0x000fe400000001ff */
[----:B------:R-:W-:Y:S01]  /*3f00*/  IMAD.MOV.U32 R11, RZ, RZ, RZ ;  /* 0x000000ffff0b7224 */ /* 0x000fe200078e00ff */
[----:B------:R-:W-:-:S06]  /*3f10*/  UMOV UR4, URZ ;  /* 0x000000ff00047c82 */ /* 0x000fcc0008000000 */
.L_x_266:
        /* <DEDUP_REMOVED lines=14> */
[----:B0-----:R-:W3:Y:S04]  /*4000*/  LDL R27, [R52+0x14] ;  /* 0x00001400341b7983 */ /* 0x001ee80000100800 */
[----:B------:R-:W4:Y:S01]  /*4010*/  @P0 LDL R61, [R52+0x10] ;  /* 0x00001000343d0983 */ /* 0x000f220000100800 */
[----:B------:R-:W-:Y:S01]  /*4020*/  UMOV UR4, 0x54442d19 ;  /* 0x54442d1900047882 */ /* 0x000fe20000000000 */
[----:B------:R-:W-:Y:S01]  /*4030*/  UMOV UR5, 0x3bf921fb ;  /* 0x3bf921fb00057882 */ /* 0x000fe20000000000 */
[----:B--2---:R-:W-:-:S02]  /*4040*/  @P0 SHF.L.U32 R4, R11, R30, RZ ;  /* 0x0000001e0b040219 */ /* 0x004fc400000006ff */
[----:B---3--:R-:W-:Y:S02]  /*4050*/  @P0 SHF.R.U32.HI R59, RZ, R26, R27 ;  /* 0x0000001aff3b0219 */ /* 0x008fe4000001161b */
[----:B------:R-:W-:Y:S02]  /*4060*/  @P0 SHF.L.U32 R24, R27, R30, RZ ;  /* 0x0000001e1b180219 */ /* 0x000fe400000006ff */
[----:B----4-:R-:W-:Y:S01]  /*4070*/  @P0 SHF.R.U32.HI R61, RZ, R26, R61 ;  /* 0x0000001aff3d0219 */ /* 0x010fe2000001163d */
[----:B------:R-:W-:-:S03]  /*4080*/  @P0 IMAD.IADD R11, R4, 0x1, R59 ;  /* 0x00000001040b0824 */ /* 0x000fc600078e023b */
[----:B------:R-:W-:Y:S02]  /*4090*/  @P0 IADD3 R27, PT, PT, R24, R61, RZ ;  /* 0x0000003d181b0210 */ /* 0x000fe40007ffe0ff */
[----:B------:R-:W-:Y:S02]  /*40a0*/  ISETP.GE.AND P0, PT, R36, RZ, PT ;  /* 0x000000ff2400720c */ /* 0x000fe40003f06270 */
[C---:B------:R-:W-:Y:S01]  /*40b0*/  SHF.L.W.U32.HI R59, R27.reuse, 0x2, R11 ;  /* 0x000000021b3b7819 */ /* 0x040fe20000010e0b */
[----:B------:R-:W-:-:S03]  /*40c0*/  IMAD.SHL.U32 R27, R27, 0x4, RZ ;  /* 0x000000041b1b7824 */ /* 0x000fc600078e00ff */
[----:B------:R-:W-:Y:S02]  /*40d0*/  SHF.R.S32.HI R4, RZ, 0x1f, R59 ;  /* 0x0000001fff047819 */ /* 0x000fe4000001143b */
[----:B------:R-:W-:Y:S02]  /*40e0*/  LOP3.LUT R24, R59, R36, RZ, 0x3c, !PT ;  /* 0x000000243b187212 */ /* 0x000fe400078e3cff */
[C---:B------:R-:W-:Y:S02]  /*40f0*/  LOP3.LUT R78, R4.reuse, R27, RZ, 0x3c, !PT ;  /* 0x0000001b044e7212 */ /* 0x040fe400078e3cff */
[----:B------:R-:W-:Y:S02]  /*4100*/  LOP3.LUT R79, R4, R59, RZ, 0x3c, !PT ;  /* 0x0000003b044f7212 */ /* 0x000fe400078e3cff */
[----:B------:R-:W-:Y:S02]  /*4110*/  SHF.R.U32.HI R4, RZ, 0x1e, R11 ;  /* 0x0000001eff047819 */ /* 0x000fe4000001160b */
[----:B-1----:R-:W0:Y:S01]  /*4120*/  I2F.F64.S64 R66, R78 ;  /* 0x0000004e00427312 */ /* 0x002e220000301c00 */
[----:B------:R-:W-:-:S02]  /*4130*/  ISETP.GE.AND P1, PT, R24, RZ, PT ;  /* 0x000000ff1800720c */ /* 0x000fc40003f26270 */
[----:B------:R-:W-:-:S04]  /*4140*/  LEA.HI R59, R59, R4, RZ, 0x1 ;  /* 0x000000043b3b7211 */ /* 0x000fc800078f08ff */
[----:B------:R-:W-:Y:S01]  /*4150*/  @!P0 IADD3 R59, PT, PT, -R59, RZ, RZ ;  /* 0x000000ff3b3b8210 */ /* 0x000fe20007ffe1ff */
[----:B0-----:R-:W-:-:S10]  /*4160*/  DMUL R66, R66, UR4 ;  /* 0x0000000442427c28 */ /* 0x001fd40008000000 */
[----:B------:R-:W0:Y:S02]  /*4170*/  F2F.F32.F64 R66, R66 ;  /* 0x0000004200427310 */ /* 0x000e240000301000 */
[----:B0-----:R-:W-:-:S07]  /*4180*/  FSEL R11, -R66, R66, !P1 ;  /* 0x00000042420b7208 */ /* 0x001fce0004800100 */
.L_x_265:
[----:B------:R-:W-:Y:S05]  /*4190*/  BSYNC.RECONVERGENT B1 ;  /* 0x0000000000017941 */ /* 0x000fea0003800200 */
.L_x_264:
[----:B------:R-:W-:Y:S02]  /*41a0*/  IMAD.MOV.U32 R66, RZ, RZ, 0x37cbac00 ;  /* 0x37cbac00ff427424 */ /* 0x000fe400078e00ff */
[----:B------:R-:W-:Y:S01]  /*41b0*/  FMUL R27, R11, R11 ;  /* 0x0000000b0b1b7220 */ /* 0x000fe20000400000 */
[----:B------:R-:W-:Y:S01]  /*41c0*/  LOP3.LUT R24, R59, 0x1, RZ, 0xc0, !PT ;  /* 0x000000013b187812 */ /* 0x000fe200078ec0ff */
[----:B------:R-:W-:Y:S01]  /*41d0*/  HFMA2 R68, -RZ, RZ, 1.541015625, -0.052001953125 ;  /* 0x3e2aaaa8ff447431 */ /* 0x000fe200000001ff */
[----:B------:R-:W-:Y:S01]  /*41e0*/  MOV R67, 0x3c0885e4 ;  /* 0x3c0885e400437802 */ /* 0x000fe20000000f00 */
        /* <DEDUP_REMOVED lines=15> */
[----:B------:R-:W-:-:S03]  /*42e0*/  MOV R4, R43 ;  /* 0x0000002b00047202 */ /* 0x000fc60000000f00 */
[----:B------:R-:W-:Y:S01]  /*42f0*/  @P1 FADD R73, RZ, -R73 ;  /* 0x80000049ff491221 */ /* 0x000fe20000000000 */
[----:B------:R-:W-:Y:S06]  /*4300*/  @P2 BRA `(.L_x_268) ;  /* 0x0000000000a82947 */ /* 0x000fec0003800000 */
[----:B------:R-:W-:Y:S01]  /*4310*/  IMAD.MOV.U32 R70, RZ, RZ, RZ ;  /* 0x000000ffff467224 */ /* 0x000fe200078e00ff */
[----:B------:R-:W-:Y:S01]  /*4320*/  MOV R11, RZ ;  /* 0x000000ff000b7202 */ /* 0x000fe20000000f00 */
[----:B------:R-:W-:-:S06]  /*4330*/  UMOV UR4, URZ ;  /* 0x000000ff00047c82 */ /* 0x000fcc0008000000 */
.L_x_269:
[----:B0-----:R-:W0:Y:S02]  /*4340*/  LDC.64 R80, c[0x4][RZ] ;  /* 0x01000000ff507b82 */ /* 0x001e240000000a00 */
[----:B0-----:R-:W-:-:S05]  /*4350*/  IMAD.WIDE.U32 R80, R11, 0x4, R80 ;  /* 0x000000040b507825 */ /* 0x001fca00078e0050 */
        /* <DEDUP_REMOVED lines=11> */
[----:B0-----:R-:W2:Y:S04]  /*4410*/  LDL R27, [R52+0x14] ;  /* 0x00001400341b7983 */ /* 0x001ea80000100800 */
[----:B------:R-:W3:Y:S04]  /*4420*/  LDL R11, [R52+0x18] ;  /* 0x00001800340b7983 */ /* 0x000ee80000100800 */
[----:B------:R-:W4:Y:S01]  /*4430*/  @P0 LDL R61, [R52+0x10] ;  /* 0x00001000343d0983 */ /* 0x000f220000100800 */
[----:B------:R-:W-:Y:S01]  /*4440*/  UMOV UR4, 0x54442d19 ;  /* 0x54442d1900047882 */ /* 0x000fe20000000000 */
[----:B------:R-:W-:Y:S01]  /*4450*/  UMOV UR5, 0x3bf921fb ;  /* 0x3bf921fb00057882 */ /* 0x000fe20000000000 */
[----:B------:R-:W-:-:S02]  /*4460*/  ISETP.GE.AND P1, PT, R36, RZ, PT ;  /* 0x000000ff2400720c */ /* 0x000fc40003f26270 */
[----:B--2---:R-:W-:Y:S02]  /*4470*/  @P0 SHF.L.U32 R24, R27, R30, RZ ;  /* 0x0000001e1b180219 */ /* 0x004fe400000006ff */
[----:B------:R-:W-:Y:S02]  /*4480*/  @P0 SHF.R.U32.HI R59, RZ, R26, R27 ;  /* 0x0000001aff3b0219 */ /* 0x000fe4000001161b */
[----:B---3--:R-:W-:Y:S02]  /*4490*/  @P0 SHF.L.U32 R4, R11, R30, RZ ;  /* 0x0000001e0b040219 */ /* 0x008fe400000006ff */
[----:B----4-:R-:W-:Y:S02]  /*44a0*/  @P0 SHF.R.U32.HI R61, RZ, R26, R61 ;  /* 0x0000001aff3d0219 */ /* 0x010fe4000001163d */
[----:B------:R-:W-:-:S03]  /*44b0*/  @P0 IADD3 R11, PT, PT, R4, R59, RZ ;  /* 0x0000003b040b0210 */ /* 0x000fc60007ffe0ff */
[----:B------:R-:W-:-:S05]  /*44c0*/  @P0 IMAD.IADD R27, R24, 0x1, R61 ;  /* 0x00000001181b0824 */ /* 0x000fca00078e023d */
[C---:B------:R-:W-:Y:S02]  /*44d0*/  SHF.L.W.U32.HI R59, R27.reuse, 0x2, R11 ;  /* 0x000000021b3b7819 */ /* 0x040fe40000010e0b */
[----:B------:R-:W-:Y:S02]  /*44e0*/  SHF.L.U32 R27, R27, 0x2, RZ ;  /* 0x000000021b1b7819 */ /* 0x000fe400000006ff */
[----:B------:R-:W-:-:S04]  /*44f0*/  SHF.R.S32.HI R4, RZ, 0x1f, R59 ;  /* 0x0000001fff047819 */ /* 0x000fc8000001143b */
[C---:B------:R-:W-:Y:S02]  /*4500*/  LOP3.LUT R78, R4.reuse, R27, RZ, 0x3c, !PT ;  /* 0x0000001b044e7212 */ /* 0x040fe400078e3cff */
[----:B------:R-:W-:-:S06]  /*4510*/  LOP3.LUT R79, R4, R59, RZ, 0x3c, !PT ;  /* 0x0000003b044f7212 */ /* 0x000fcc00078e3cff */
[----:B------:R-:W0:Y:S02]  /*4520*/  I2F.F64.S64 R78, R78 ;  /* 0x0000004e004e7312 */ /* 0x000e240000301c00 */
[----:B0-----:R-:W-:Y:S01]  /*4530*/  DMUL R80, R78, UR4 ;  /* 0x000000044e507c28 */ /* 0x001fe20008000000 */
[----:B------:R-:W-:Y:S02]  /*4540*/  SHF.R.U32.HI R4, RZ, 0x1e, R11 ;  /* 0x0000001eff047819 */ /* 0x000fe4000001160b */
[----:B------:R-:W-:-:S07]  /*4550*/  LOP3.LUT R24, R59, R36, RZ, 0x3c, !PT ;  /* 0x000000243b187212 */ /* 0x000fce00078e3cff */
[----:B------:R-:W0:Y:S01]  /*4560*/  F2F.F32.F64 R80, R80 ;  /* 0x0000005000507310 */ /* 0x000e220000301000 */
[----:B------:R-:W-:Y:S02]  /*4570*/  LEA.HI R59, R59, R4, RZ, 0x1 ;  /* 0x000000043b3b7211 */ /* 0x000fe400078f08ff */
[----:B------:R-:W-:-:S03]  /*4580*/  ISETP.GE.AND P0, PT, R24, RZ, PT ;  /* 0x000000ff1800720c */ /* 0x000fc60003f06270 */
[----:B------:R-:W-:Y:S01]  /*4590*/  @!P1 IMAD.MOV R59, RZ, RZ, -R59 ;  /* 0x000000ffff3b9224 */ /* 0x000fe200078e0a3b */
[----:B01----:R-:W-:-:S09]  /*45a0*/  FSEL R4, -R80, R80, !P0 ;  /* 0x0000005050047208 */ /* 0x003fd20004000100 */
.L_x_268:
[----:B------:R-:W-:Y:S05]  /*45b0*/  BSYNC.RECONVERGENT B1 ;  /* 0x0000000000017941 */ /* 0x000fea0003800200 */
.L_x_267:
[----:B------:R-:W-:Y:S01]  /*45c0*/  FMUL R11, R4, R4 ;  /* 0x00000004040b7220 */ /* 0x000fe20000400000 */
[C---:B------:R-:W-:Y:S01]  /*45d0*/  LOP3.LUT R27, R59.reuse, 0x1, RZ, 0xc0, !PT ;  /* 0x000000013b1b7812 */ /* 0x040fe200078ec0ff */
[----:B------:R-:W0:Y:S01]  /*45e0*/  F2I.NTZ R69, R69 ;  /* 0x0000004500457305 */ /* 0x000e220000203100 */
[----:B------:R-:W-:Y:S01]  /*45f0*/  LOP3.LUT P1, RZ, R59, 0x2, RZ, 0xc0, !PT ;  /* 0x000000023bff7812 */ /* 0x000fe2000782c0ff */
[----:B------:R-:W-:Y:S01]  /*4600*/  FFMA R24, R11, R66, -0.0013887860113754868507 ;  /* 0xbab607ed0b187423 */ /* 0x000fe20000000042 */
[----:B------:R-:W-:Y:S01]  /*4610*/  ISETP.NE.U32.AND P0, PT, R27, 0x1, PT ;  /* 0x000000011b00780c */ /* 0x000fe20003f05070 */
[----:B------:R-:W-:Y:S01]  /*4620*/  IMAD.SHL.U32 R76, R76, 0x4, RZ ;  /* 0x000000044c4c7824 */ /* 0x000fe200078e00ff */
[----:B------:R-:W-:Y:S01]  /*4630*/  FSETP.GE.AND P2, PT, |R65|, 105615, PT ;  /* 0x47ce47804100780b */ /* 0x000fe20003f46200 */
[----:B------:R-:W-:Y:S01]  /*4640*/  BSSY.RECONVERGENT B1, `(.L_x_270) ;  /* 0x0000052000017945 */ /* 0x000fe20003800200 */
[----:B------:R-:W-:Y:S02]  /*4650*/  FSEL R24, R24, -0.00019574658654164522886, !P0 ;  /* 0xb94d415318187808 */ /* 0x000fe40004000000 */
[----:B------:R-:W-:-:S02]  /*4660*/  FSEL R70, R67, 0.041666727513074874878, P0 ;  /* 0x3d2aaabb43467808 */ /* 0x000fc40000000000 */
[----:B------:R-:W-:Y:S02]  /*4670*/  FSEL R4, R4, 1, P0 ;  /* 0x3f80000004047808 */ /* 0x000fe40000000000 */
[----:B------:R-:W-:Y:S01]  /*4680*/  FSEL R59, -R68, -0.4999999701976776123, P0 ;  /* 0xbeffffff443b7808 */ /* 0x000fe20000000100 */
[C---:B------:R-:W-:Y:S02]  /*4690*/  FFMA R24, R11.reuse, R24, R70 ;  /* 0x000000180b187223 */ /* 0x040fe40000000046 */
[C---:B------:R-:W-:Y:S02]  /*46a0*/  FFMA R27, R11.reuse, R4, RZ ;  /* 0x000000040b1b7223 */ /* 0x040fe400000000ff */
[----:B------:R-:W-:Y:S01]  /*46b0*/  FFMA R24, R11, R24, R59 ;  /* 0x000000180b187223 */ /* 0x000fe2000000003b */
[----:B------:R-:W-:Y:S01]  /*46c0*/  FFMA R11, R39, -0.5, R2 ;  /* 0xbf000000270b7823 */ /* 0x000fe20000000002 */
[----:B0-----:R-:W-:Y:S02]  /*46d0*/  SEL R59, R69, RZ, !P2 ;  /* 0x000000ff453b7207 */ /* 0x001fe40005000000 */
[----:B------:R-:W-:Y:S01]  /*46e0*/  FFMA R4, R27, R24, R4 ;  /* 0x000000181b047223 */ /* 0x000fe20000000004 */
[----:B------:R-:W-:-:S03]  /*46f0*/  FFMA R24, R34, -0.5, R3 ;  /* 0xbf00000022187823 */ /* 0x000fc60000000003 */
[----:B------:R-:W-:Y:S01]  /*4700*/  @P1 FADD R4, RZ, -R4 ;  /* 0x80000004ff041221 */ /* 0x000fe20000000000 */
[----:B------:R-:W-:-:S03]  /*4710*/  FSETP.EQ.OR P1, PT, |R65|, +INF , !P2 ;  /* 0x7f8000004100780b */ /* 0x000fc60005722600 */
[C---:B------:R-:W-:Y:S01]  /*4720*/  FMUL R70, R4.reuse, R11 ;  /* 0x0000000b04467220 */ /* 0x040fe20000400000 */
[----:B------:R-:W-:-:S03]  /*4730*/  FMUL R4, R4, R24 ;  /* 0x0000001804047220 */ /* 0x000fc60000400000 */
[C---:B------:R-:W-:Y:S01]  /*4740*/  FFMA R27, R73.reuse, R24, -R70 ;  /* 0x00000018491b7223 */ /* 0x040fe20000000846 */
[----:B------:R-:W-:Y:S01]  /*4750*/  FFMA R4, R73, R11, R4 ;  /* 0x0000000b49047223 */ /* 0x000fe20000000004 */
[----:B------:R-:W-:Y:S02]  /*4760*/  FMUL R24, RZ, -R65 ;  /* 0x80000041ff187220 */ /* 0x000fe40000400000 */
[----:B------:R-:W-:Y:S01]  /*4770*/  FFMA R27, R34, 0.5, R27 ;  /* 0x3f000000221b7823 */ /* 0x000fe2000000001b */
[----:B------:R-:W-:-:S04]  /*4780*/  FFMA R4, R39, 0.5, R4 ;  /* 0x3f00000027047823 */ /* 0x000fc80000000004 */
[----:B------:R-:W-:-:S04]  /*4790*/  FSETP.GT.AND P0, PT, R27, R32, PT ;  /* 0x000000201b00720b */ /* 0x000fc80003f04000 */
[----:B------:R-:W-:-:S04]  /*47a0*/  FSETP.LEU.OR P0, PT, R4, R37, !P0 ;  /* 0x000000250400720b */ /* 0x000fc8000470b400 */
[----:B------:R-:W-:Y:S02]  /*47b0*/  FSETP.GEU.OR P0, PT, R4, R38, P0 ;  /* 0x000000260400720b */ /* 0x000fe4000070e400 */
[----:B------:R-:W-:Y:S02]  /*47c0*/  I2FP.F32.S32 R4, R69 ;  /* 0x0000004500047245 */ /* 0x000fe40000201400 */
[----:B------:R-:W-:-:S03]  /*47d0*/  FSETP.GEU.OR P0, PT, R27, R35, P0 ;  /* 0x000000231b00720b */ /* 0x000fc6000070e400 */
[----:B------:R-:W-:Y:S01]  /*47e0*/  FFMA R11, R4, -1.5707962512969970703, -R65 ;  /* 0xbfc90fda040b7823 */ /* 0x000fe20000000841 */
[----:B------:R-:W-:-:S03]  /*47f0*/  IADD3 R65, PT, PT, R1, R76, RZ ;  /* 0x0000004c01417210 */ /* 0x000fc60007ffe0ff */
[----:B------:R-:W-:-:S04]  /*4800*/  FFMA R11, R4, -7.5497894158615963534e-08, R11 ;  /* 0xb3a22168040b7823 */ /* 0x000fc8000000000b */
[----:B------:R-:W-:Y:S01]  /*4810*/  @!P2 FFMA R24, R4, -5.3903029534742383927e-15, R11 ;  /* 0xa7c234c50418a823 */ /* 0x000fe2000000000b */
[----:B------:R-:W-:Y:S01]  /*4820*/  IMAD.MOV.U32 R4, RZ, RZ, R59 ;  /* 0x000000ffff047224 */ /* 0x000fe200078e003b */
[----:B------:R-:W-:Y:S01]  /*4830*/  @!P0 LEA R27, R74, R41, 0x3 ;  /* 0x000000294a1b8211 */ /* 0x000fe200078e18ff */
[----:B------:R-:W-:Y:S01]  /*4840*/  @!P0 FADD R71, R2, R71 ;  /* 0x0000004702478221 */ /* 0x000fe20000000000 */
[----:B------:R-:W-:Y:S01]  /*4850*/  @!P0 IADD3 R74, PT, PT, R74, 0x1, RZ ;  /* 0x000000014a4a8810 */ /* 0x000fe20007ffe0ff */
[----:B------:R-:W-:Y:S01]  /*4860*/  @!P0 FADD R72, R3, R72 ;  /* 0x0000004803488221 */ /* 0x000fe20000000000 */
[----:B------:R-:W-:Y:S01]  /*4870*/  IMAD.MOV.U32 R69, RZ, RZ, R24 ;  /* 0x000000ffff457224 */ /* 0x000fe200078e0018 */
[----:B------:R0:W-:Y:S01]  /*4880*/  @!P0 STL.64 [R27], R2 ;  /* 0x000000021b008387 */ /* 0x0001e20000100a00 */
[----:B------:R-:W-:Y:S01]  /*4890*/  MOV R61, R71 ;  /* 0x00000047003d7202 */ /* 0x000fe20000000f00 */
[----:B------:R-:W-:Y:S01]  /*48a0*/  IMAD.MOV.U32 R70, RZ, RZ, R74 ;  /* 0x000000ffff467224 */ /* 0x000fe200078e004a */
[----:B------:R-:W-:Y:S06]  /*48b0*/  @P1 BRA `(.L_x_271) ;  /* 0x0000000000a81947 */ /* 0x000fec0003800000 */
[----:B------:R-:W-:Y:S02]  /*48c0*/  HFMA2 R74, -RZ, RZ, 0, 0 ;  /* 0x00000000ff4a7431 */ /* 0x000fe400000001ff */
[----:B------:R-:W-:Y:S01]  /*48d0*/  IMAD.MOV.U32 R11, RZ, RZ, RZ ;  /* 0x000000ffff0b7224 */ /* 0x000fe200078e00ff */
[----:B------:R-:W-:-:S06]  /*48e0*/  UMOV UR4, URZ ;  /* 0x000000ff00047c82 */ /* 0x000fcc0008000000 */
.L_x_272:
[----:B-1----:R-:W1:Y:S02]  /*48f0*/  LDC.64 R78, c[0x4][RZ] ;  /* 0x01000000ff4e7b82 */ /* 0x002e640000000a00 */
[----:B-1----:R-:W-:-:S05]  /*4900*/  IMAD.WIDE.U32 R78, R11, 0x4, R78 ;  /* 0x000000040b4e7825 */ /* 0x002fca00078e004e */
[----:B0-----:R-:W2:Y:S01]  /*4910*/  LDG.E.CONSTANT R3, desc[UR6][R78.64] ;  /* 0x000000064e037981 */ /* 0x001ea2000c1e9900 */
        /* <DEDUP_REMOVED lines=11> */
[----:B------:R-:W3:Y:S04]  /*49d0*/  LDL R3, [R65+0x14] ;  /* 0x0000140041037983 */ /* 0x000ee80000100800 */
[----:B-1----:R-:W4:Y:S01]  /*49e0*/  @P0 LDL R27, [R65+0x10] ;  /* 0x00001000411b0983 */ /* 0x002f220000100800 */
        /* <DEDUP_REMOVED lines=11> */
[----:B------:R-:W-:-:S04]  /*4aa0*/  SHF.R.S32.HI R11, RZ, 0x1f, R4 ;  /* 0x0000001fff0b7819 */ /* 0x000fc80000011404 */
[C---:B------:R-:W-:Y:S02]  /*4ab0*/  LOP3.LUT R78, R11.reuse, R3, RZ, 0x3c, !PT ;  /* 0x000000030b4e7212 */ /* 0x040fe400078e3cff */
[----:B------:R-:W-:Y:S02]  /*4ac0*/  LOP3.LUT R79, R11, R4, RZ, 0x3c, !PT ;  /* 0x000000040b4f7212 */ /* 0x000fe400078e3cff */
[C---:B------:R-:W-:Y:S02]  /*4ad0*/  LOP3.LUT R11, R4.reuse, R63, RZ, 0x3c, !PT ;  /* 0x0000003f040b7212 */ /* 0x040fe400078e3cff */
[----:B0-----:R-:W0:Y:S01]  /*4ae0*/  I2F.F64.S64 R74, R78 ;  /* 0x0000004e004a7312 */ /* 0x001e220000301c00 */
[----:B------:R-:W-:Y:S02]  /*4af0*/  SHF.R.U32.HI R3, RZ, 0x1e, R2 ;  /* 0x0000001eff037819 */ /* 0x000fe40000011602 */
[----:B------:R-:W-:Y:S02]  /*4b00*/  ISETP.GE.AND P2, PT, R11, RZ, PT ;  /* 0x000000ff0b00720c */ /* 0x000fe40003f46270 */
[----:B------:R-:W-:-:S04]  /*4b10*/  LEA.HI R4, R4, R3, RZ, 0x1 ;  /* 0x0000000304047211 */ /* 0x000fc800078f08ff */
[----:B------:R-:W-:Y:S01]  /*4b20*/  @!P0 IADD3 R4, PT, PT, -R4, RZ, RZ ;  /* 0x000000ff04048210 */ /* 0x000fe20007ffe1ff */
[----:B0-----:R-:W-:-:S10]  /*4b30*/  DMUL R74, R74, UR4 ;  /* 0x000000044a4a7c28 */ /* 0x001fd40008000000 */
[----:B------:R-:W0:Y:S02]  /*4b40*/  F2F.F32.F64 R74, R74 ;  /* 0x0000004a004a7310 */ /* 0x000e240000301000 */
[----:B0-----:R-:W-:-:S07]  /*4b50*/  FSEL R24, -R74, R74, !P2 ;  /* 0x0000004a4a187208 */ /* 0x001fce0005000100 */
.L_x_271:
[----:B------:R-:W-:Y:S05]  /*4b60*/  BSYNC.RECONVERGENT B1 ;  /* 0x0000000000017941 */ /* 0x000fea0003800200 */
.L_x_270:
[----:B0-----:R-:W-:Y:S01]  /*4b70*/  FMUL R3, R24, R24 ;  /* 0x0000001818037220 */ /* 0x001fe20000400000 */
[C---:B------:R-:W-:Y:S01]  /*4b80*/  LOP3.LUT R11, R4.reuse, 0x1, RZ, 0xc0, !PT ;  /* 0x00000001040b7812 */ /* 0x040fe200078ec0ff */
[----:B------:R-:W-:Y:S01]  /*4b90*/  BSSY.RECONVERGENT B1, `(.L_x_273) ;  /* 0x000003c000017945 */ /* 0x000fe20003800200 */
[----:B------:R-:W-:Y:S01]  /*4ba0*/  IADD3 R71, PT, PT, R1, R76, RZ ;  /* 0x0000004c01477210 */ /* 0x000fe20007ffe0ff */
[----:B------:R-:W-:Y:S01]  /*4bb0*/  FFMA R2, R3, R66, -0.0013887860113754868507 ;  /* 0xbab607ed03027423 */ /* 0x000fe20000000042 */
[----:B------:R-:W-:Y:S01]  /*4bc0*/  ISETP.NE.U32.AND P0, PT, R11, 0x1, PT ;  /* 0x000000010b00780c */ /* 0x000fe20003f05070 */
[----:B------:R-:W-:-:S03]  /*4bd0*/  VIADD R11, R4, 0x1 ;  /* 0x00000001040b7836 */ /* 0x000fc60000000000 */
[----:B------:R-:W-:Y:S02]  /*4be0*/  FSEL R4, R2, -0.00019574658654164522886, P0 ;  /* 0xb94d415302047808 */ /* 0x000fe40000000000 */
[----:B------:R-:W-:Y:S02]  /*4bf0*/  FSEL R74, R67, 0.041666727513074874878, !P0 ;  /* 0x3d2aaabb434a7808 */ /* 0x000fe40004000000 */
[----:B------:R-:W-:Y:S02]  /*4c00*/  LOP3.LUT P2, RZ, R11, 0x2, RZ, 0xc0, !PT ;  /* 0x000000020bff7812 */ /* 0x000fe4000784c0ff */
[----:B------:R-:W-:Y:S01]  /*4c10*/  FSEL R2, R24, 1, !P0 ;  /* 0x3f80000018027808 */ /* 0x000fe20004000000 */
[----:B------:R-:W-:Y:S01]  /*4c20*/  FFMA R4, R3, R4, R74 ;  /* 0x0000000403047223 */ /* 0x000fe2000000004a */
[----:B------:R-:W-:-:S03]  /*4c30*/  FSEL R27, -R68, -0.4999999701976776123, !P0 ;  /* 0xbeffffff441b7808 */ /* 0x000fc60004000100 */
[C---:B------:R-:W-:Y:S02]  /*4c40*/  FFMA R11, R3.reuse, R2, RZ ;  /* 0x00000002030b7223 */ /* 0x040fe400000000ff */
[----:B------:R-:W-:-:S04]  /*4c50*/  FFMA R4, R3, R4, R27 ;  /* 0x0000000403047223 */ /* 0x000fc8000000001b */
[----:B------:R-:W-:Y:S01]  /*4c60*/  FFMA R73, R11, R4, R2 ;  /* 0x000000040b497223 */ /* 0x000fe20000000002 */
[----:B------:R-:W-:Y:S01]  /*4c70*/  IMAD.MOV.U32 R4, RZ, RZ, R59 ;  /* 0x000000ffff047224 */ /* 0x000fe200078e003b */
[----:B------:R-:W-:Y:S02]  /*4c80*/  MOV R2, R69 ;  /* 0x0000004500027202 */ /* 0x000fe40000000f00 */
[----:B------:R-:W-:Y:S01]  /*4c90*/  @P2 FADD R73, RZ, -R73 ;  /* 0x80000049ff492221 */ /* 0x000fe20000000000 */
[----:B------:R-:W-:Y:S06]  /*4ca0*/  @P1 BRA `(.L_x_274) ;  /* 0x0000000000a81947 */ /* 0x000fec0003800000 */
[----:B------:R-:W-:Y:S02]  /*4cb0*/  HFMA2 R11, -RZ, RZ, 0, 0 ;  /* 0x00000000ff0b7431 */ /* 0x000fe400000001ff */
[----:B------:R-:W-:Y:S01]  /*4cc0*/  IMAD.MOV.U32 R74, RZ, RZ, RZ ;  /* 0x000000ffff4a7224 */ /* 0x000fe200078e00ff */
[----:B------:R-:W-:-:S06]  /*4cd0*/  UMOV UR4, URZ ;  /* 0x000000ff00047c82 */ /* 0x000fcc0008000000 */
.L_x_275:
        /* <DEDUP_REMOVED lines=15> */
[----:B0-----:R-:W4:Y:S01]  /*4dd0*/  @P0 LDL R27, [R71+0x10] ;  /* 0x00001000471b0983 */ /* 0x001f220000100800 */
        /* <DEDUP_REMOVED lines=12> */
[C---:B-1----:R-:W-:Y:S02]  /*4ea0*/  LOP3.LUT R74, R11.reuse, R3, RZ, 0x3c, !PT ;  /* 0x000000030b4a7212 */ /* 0x042fe400078e3cff */
        /* <DEDUP_REMOVED lines=9> */
[----:B0-----:R-:W-:-:S09]  /*4f40*/  FSEL R2, -R76, R76, !P0 ;  /* 0x0000004c4c027208 */ /* 0x001fd20004000100 */
.L_x_274:
[----:B------:R-:W-:Y:S05]  /*4f50*/  BSYNC.RECONVERGENT B1 ;  /* 0x0000000000017941 */ /* 0x000fea0003800200 */
.L_x_273:
[----:B------:R-:W-:Y:S01]  /*4f60*/  FMUL R3, R2, R2 ;  /* 0x0000000202037220 */ /* 0x000fe20000400000 */
[C---:B------:R-:W-:Y:S01]  /*4f70*/  LOP3.LUT R24, R4.reuse, 0x1, RZ, 0xc0, !PT ;  /* 0x0000000104187812 */ /* 0x040fe200078ec0ff */
[----:B------:R-:W-:Y:S01]  /*4f80*/  FADD R78, R55, 9.9999997473787516356e-06 ;  /* 0x3727c5ac374e7421 */ /* 0x000fe20000000000 */
[----:B------:R-:W-:Y:S01]  /*4f90*/  LOP3.LUT P2, RZ, R4, 0x2, RZ, 0xc0, !PT ;  /* 0x0000000204ff7812 */ /* 0x000fe2000784c0ff */
[----:B------:R-:W-:Y:S01]  /*4fa0*/  FFMA R11, R3, R66, -0.0013887860113754868507 ;  /* 0xbab607ed030b7423 */ /* 0x000fe20000000042 */
[----:B------:R-:W-:Y:S01]  /*4fb0*/  ISETP.NE.U32.AND P0, PT, R24, 0x1, PT ;  /* 0x000000011800780c */ /* 0x000fe20003f05070 */
[----:B------:R-:W-:Y:S01]  /*4fc0*/  FFMA R4, R0, -0.5, R13 ;  /* 0xbf00000000047823 */ /* 0x000fe2000000000d */
[----:B------:R-:W-:Y:S01]  /*4fd0*/  ISETP.NE.AND P3, PT, R53, RZ, PT ;  /* 0x000000ff3500720c */ /* 0x000fe20003f65270 */
        /* <DEDUP_REMOVED lines=8> */
[----:B------:R-:W-:-:S03]  /*5060*/  FFMA R3, R25, -0.5, R12 ;  /* 0xbf00000019037823 */ /* 0x000fc6000000000c */
[----:B------:R-:W-:-:S04]  /*5070*/  FFMA R2, R11, R24, R2 ;  /* 0x000000180b027223 */ /* 0x000fc80000000002 */
[----:B------:R-:W-:-:S04]  /*5080*/  @P2 FADD R2, RZ, -R2 ;  /* 0x80000002ff022221 */ /* 0x000fc80000000000 */
[C---:B------:R-:W-:Y:S01]  /*5090*/  FMUL R24, R2.reuse, R3 ;  /* 0x0000000302187220 */ /* 0x040fe20000400000 */
[----:B------:R-:W-:-:S03]  /*50a0*/  FMUL R2, R2, R4 ;  /* 0x0000000402027220 */ /* 0x000fc60000400000 */
[----:B------:R-:W-:Y:S01]  /*50b0*/  FFMA R11, R73, R4, -R24 ;  /* 0x00000004490b7223 */ /* 0x000fe20000000818 */
[----:B------:R-:W-:Y:S01]  /*50c0*/  FADD R24, R57, -9.9999997473787516356e-06 ;  /* 0xb727c5ac39187421 */ /* 0x000fe20000000000 */
[----:B------:R-:W-:Y:S01]  /*50d0*/  FFMA R2, R73, R3, R2 ;  /* 0x0000000349027223 */ /* 0x000fe20000000002 */
[----:B------:R-:W-:Y:S01]  /*50e0*/  FADD R73, R54, 9.9999997473787516356e-06 ;  /* 0x3727c5ac36497421 */ /* 0x000fe20000000000 */
[----:B------:R-:W-:Y:S01]  /*50f0*/  FFMA R11, R0, 0.5, R11 ;  /* 0x3f000000000b7823 */ /* 0x000fe2000000000b */
[----:B------:R-:W-:Y:S02]  /*5100*/  IMAD.MOV.U32 R3, RZ, RZ, R29 ;  /* 0x000000ffff037224 */ /* 0x000fe400078e001d */
[----:B------:R-:W-:Y:S01]  /*5110*/  FFMA R2, R25, 0.5, R2 ;  /* 0x3f00000019027823 */ /* 0x000fe20000000002 */
[----:B------:R-:W-:Y:S02]  /*5120*/  MOV R4, R43 ;  /* 0x0000002b00047202 */ /* 0x000fe40000000f00 */
[----:B------:R-:W-:-:S04]  /*5130*/  FSETP.GT.AND P0, PT, R11, R24, PT ;  /* 0x000000180b00720b */ /* 0x000fc80003f04000 */
[----:B------:R-:W-:-:S04]  /*5140*/  FSETP.LEU.OR P0, PT, R2, R58, !P0 ;  /* 0x0000003a0200720b */ /* 0x000fc8000470b400 */
[----:B------:R-:W-:-:S04]  /*5150*/  FSETP.GEU.OR P0, PT, R2, R73, P0 ;  /* 0x000000490200720b */ /* 0x000fc8000070e400 */
[----:B------:R-:W-:-:S13]  /*5160*/  FSETP.GEU.OR P0, PT, R11, R78, P0 ;  /* 0x0000004e0b00720b */ /* 0x000fda000070e400 */
[----:B------:R-:W-:Y:S01]  /*5170*/  @!P0 LEA R2, R70, R41, 0x3 ;  /* 0x0000002946028211 */ /* 0x000fe200078e18ff */
[----:B------:R-:W-:Y:S01]  /*5180*/  @!P0 FADD R61, R12, R61 ;  /* 0x0000003d0c3d8221 */ /* 0x000fe20000000000 */
[----:B------:R-:W-:Y:S01]  /*5190*/  @!P0 FADD R72, R13, R72 ;  /* 0x000000480d488221 */ /* 0x000fe20000000000 */
[----:B------:R-:W-:Y:S02]  /*51a0*/  @!P0 VIADD R70, R70, 0x1 ;  /* 0x0000000146468836 */ /* 0x000fe40000000000 */
[----:B------:R0:W-:Y:S01]  /*51b0*/  @!P0 STL.64 [R2], R12 ;  /* 0x0000000c02008387 */ /* 0x0001e20000100a00 */
[----:B------:R-:W-:Y:S05]  /*51c0*/  @P3 BRA `(.L_x_277) ;  /* 0x0000000000a83947 */ /* 0x000fea0003800000 */
[----:B0-----:R-:W-:Y:S02]  /*51d0*/  HFMA2 R12, -RZ, RZ, 0, 0 ;  /* 0x00000000ff0c7431 */ /* 0x001fe400000001ff */
[----:B------:R-:W-:Y:S01]  /*51e0*/  IMAD.MOV.U32 R11, RZ, RZ, RZ ;  /* 0x000000ffff0b7224 */ /* 0x000fe200078e00ff */
[----:B------:R-:W-:-:S06]  /*51f0*/  UMOV UR4, URZ ;  /* 0x000000ff00047c82 */ /* 0x000fcc0008000000 */
.L_x_278:
        /* <DEDUP_REMOVED lines=14> */
[----:B------:R-:W0:Y:S04]  /*52e0*/  LDL R11, [R52+0x14] ;  /* 0x00001400340b7983 */ /* 0x000e280000100800 */
[----:B------:R-:W3:Y:S01]  /*52f0*/  @P0 LDL R27, [R52+0x10] ;  /* 0x00001000341b0983 */ /* 0x000ee20000100800 */
[----:B------:R-:W-:Y:S01]  /*5300*/  UMOV UR4, 0x54442d19 ;  /* 0x54442d1900047882 */ /* 0x000fe20000000000 */
[----:B------:R-:W-:Y:S01]  /*5310*/  UMOV UR5, 0x3bf921fb ;  /* 0x3bf921fb00057882 */ /* 0x000fe20000000000 */
[----:B------:R-:W-:-:S02]  /*5320*/  ISETP.GE.AND P2, PT, R36, RZ, PT ;  /* 0x000000ff2400720c */ /* 0x000fc40003f46270 */
[----:B--2---:R-:W-:Y:S02]  /*5330*/  @P0 SHF.L.U32 R2, R3, R30, RZ ;  /* 0x0000001e03020219 */ /* 0x004fe400000006ff */
[----:B0-----:R-:W-:Y:S02]  /*5340*/  @P0 SHF.R.U32.HI R13, RZ, R26, R11 ;  /* 0x0000001aff0d0219 */ /* 0x001fe4000001160b */
[----:B------:R-:W-:Y:S02]  /*5350*/  @P0 SHF.L.U32 R4, R11, R30, RZ ;  /* 0x0000001e0b040219 */ /* 0x000fe400000006ff */
[----:B---3--:R-:W-:Y:S01]  /*5360*/  @P0 SHF.R.U32.HI R27, RZ, R26, R27 ;  /* 0x0000001aff1b0219 */ /* 0x008fe2000001161b */
[----:B------:R-:W-:-:S03]  /*5370*/  @P0 IMAD.IADD R3, R2, 0x1, R13 ;  /* 0x0000000102030824 */ /* 0x000fc600078e020d */
[----:B------:R-:W-:-:S04]  /*5380*/  @P0 IADD3 R11, PT, PT, R4, R27, RZ ;  /* 0x0000001b040b0210 */ /* 0x000fc80007ffe0ff */
[C---:B------:R-:W-:Y:S01]  /*5390*/  SHF.L.W.U32.HI R13, R11.reuse, 0x2, R3 ;  /* 0x000000020b0d7819 */ /* 0x040fe20000010e03 */
[----:B------:R-:W-:-:S03]  /*53a0*/  IMAD.SHL.U32 R11, R11, 0x4, RZ ;  /* 0x000000040b0b7824 */ /* 0x000fc600078e00ff */
[----:B------:R-:W-:Y:S02]  /*53b0*/  SHF.R.S32.HI R2, RZ, 0x1f, R13 ;  /* 0x0000001fff027819 */ /* 0x000fe4000001140d */
[----:B------:R-:W-:Y:S02]  /*53c0*/  LOP3.LUT R4, R13, R36, RZ, 0x3c, !PT ;  /* 0x000000240d047212 */ /* 0x000fe400078e3cff */
[C---:B------:R-:W-:Y:S02]  /*53d0*/  LOP3.LUT R74, R2.reuse, R11, RZ, 0x3c, !PT ;  /* 0x0000000b024a7212 */ /* 0x040fe400078e3cff */
[----:B------:R-:W-:Y:S02]  /*53e0*/  LOP3.LUT R75, R2, R13, RZ, 0x3c, !PT ;  /* 0x0000000d024b7212 */ /* 0x000fe400078e3cff */
[----:B------:R-:W-:Y:S02]  /*53f0*/  SHF.R.U32.HI R2, RZ, 0x1e, R3 ;  /* 0x0000001eff027819 */ /* 0x000fe40000011603 */
[----:B------:R-:W-:-:S02]  /*5400*/  ISETP.GE.AND P0, PT, R4, RZ, PT ;  /* 0x000000ff0400720c */ /* 0x000fc40003f06270 */
[----:B------:R-:W0:Y:S01]  /*5410*/  I2F.F64.S64 R74, R74 ;  /* 0x0000004a004a7312 */ /* 0x000e220000301c00 */
[----:B------:R-:W-:-:S04]  /*5420*/  LEA.HI R3, R13, R2, RZ, 0x1 ;  /* 0x000000020d037211 */ /* 0x000fc800078f08ff */
[----:B------:R-:W-:Y:S01]  /*5430*/  @!P2 IADD3 R3, PT, PT, -R3, RZ, RZ ;  /* 0x000000ff0303a210 */ /* 0x000fe20007ffe1ff */
[----:B0-----:R-:W-:-:S10]  /*5440*/  DMUL R76, R74, UR4 ;  /* 0x000000044a4c7c28 */ /* 0x001fd40008000000 */
[----:B------:R-:W0:Y:S02]  /*5450*/  F2F.F32.F64 R76, R76 ;  /* 0x0000004c004c7310 */ /* 0x000e240000301000 */
[----:B01----:R-:W-:-:S07]  /*5460*/  FSEL R4, -R76, R76, !P0 ;  /* 0x0000004c4c047208 */ /* 0x003fce0004000100 */
.L_x_277:
[----:B------:R-:W-:Y:S05]  /*5470*/  BSYNC.RECONVERGENT B1 ;  /* 0x0000000000017941 */ /* 0x000fea0003800200 */
.L_x_276:
[----:B------:R-:W-:Y:S01]  /*5480*/  FMUL R11, R4, R4 ;  /* 0x00000004040b7220 */ /* 0x000fe20000400000 */
[C---:B0-----:R-:W-:Y:S01]  /*5490*/  LOP3.LUT R12, R3.reuse, 0x1, RZ, 0xc0, !PT ;  /* 0x00000001030c7812 */ /* 0x041fe200078ec0ff */
[----:B------:R-:W-:Y:S01]  /*54a0*/  VIADD R3, R3, 0x1 ;  /* 0x0000000103037836 */ /* 0x000fe20000000000 */
[----:B------:R-:W-:Y:S01]  /*54b0*/  ISETP.NE.AND P3, PT, R53, RZ, PT ;  /* 0x000000ff3500720c */ /* 0x000fe20003f65270 */
[----:B------:R-:W-:Y:S01]  /*54c0*/  FFMA R2, R11, R66, -0.0013887860113754868507 ;  /* 0xbab607ed0b027423 */ /* 0x000fe20000000042 */
[----:B------:R-:W-:Y:S01]  /*54d0*/  ISETP.NE.U32.AND P0, PT, R12, 0x1, PT ;  /* 0x000000010c00780c */ /* 0x000fe20003f05070 */
[----:B------:R-:W-:Y:S01]  /*54e0*/  BSSY.RECONVERGENT B1, `(.L_x_279) ;  /* 0x0000038000017945 */ /* 0x000fe20003800200 */
[----:B------:R-:W-:Y:S02]  /*54f0*/  LOP3.LUT P2, RZ, R3, 0x2, RZ, 0xc0, !PT ;  /* 0x0000000203ff7812 */ /* 0x000fe4000784c0ff */
[----:B------:R-:W-:Y:S02]  /*5500*/  FSEL R12, R2, -0.00019574658654164522886, P0 ;  /* 0xb94d4153020c7808 */ /* 0x000fe40000000000 */
[----:B------:R-:W-:-:S02]  /*5510*/  FSEL R74, R67, 0.041666727513074874878, !P0 ;  /* 0x3d2aaabb434a7808 */ /* 0x000fc40004000000 */
[----:B------:R-:W-:Y:S02]  /*5520*/  FSEL R2, R4, 1, !P0 ;  /* 0x3f80000004027808 */ /* 0x000fe40004000000 */
[----:B------:R-:W-:Y:S01]  /*5530*/  FSEL R13, -R68, -0.4999999701976776123, !P0 ;  /* 0xbeffffff440d7808 */ /* 0x000fe20004000100 */
[C---:B------:R-:W-:Y:S02]  /*5540*/  FFMA R12, R11.reuse, R12, R74 ;  /* 0x0000000c0b0c7223 */ /* 0x040fe4000000004a */
[C---:B------:R-:W-:Y:S02]  /*5550*/  FFMA R3, R11.reuse, R2, RZ ;  /* 0x000000020b037223 */ /* 0x040fe400000000ff */
[----:B------:R-:W-:Y:S01]  /*5560*/  FFMA R12, R11, R12, R13 ;  /* 0x0000000c0b0c7223 */ /* 0x000fe2000000000d */
[----:B------:R-:W-:-:S03]  /*5570*/  MOV R13, R29 ;  /* 0x0000001d000d7202 */ /* 0x000fc60000000f00 */
[----:B------:R-:W-:Y:S01]  /*5580*/  FFMA R79, R3, R12, R2 ;  /* 0x0000000c034f7223 */ /* 0x000fe20000000002 */
[----:B------:R-:W-:-:S03]  /*5590*/  IMAD.MOV.U32 R2, RZ, RZ, R43 ;  /* 0x000000ffff027224 */ /* 0x000fc600078e002b */
[----:B------:R-:W-:Y:S01]  /*55a0*/  @P2 FADD R79, RZ, -R79 ;  /* 0x8000004fff4f2221 */ /* 0x000fe20000000000 */
[----:B------:R-:W-:Y:S06]  /*55b0*/  @P3 BRA `(.L_x_280) ;  /* 0x0000000000a83947 */ /* 0x000fec0003800000 */
[----:B------:R-:W-:Y:S02]  /*55c0*/  HFMA2 R12, -RZ, RZ, 0, 0 ;  /* 0x00000000ff0c7431 */ /* 0x000fe400000001ff */
[----:B------:R-:W-:Y:S01]  /*55d0*/  IMAD.MOV.U32 R11, RZ, RZ, RZ ;  /* 0x000000ffff0b7224 */ /* 0x000fe200078e00ff */
[----:B------:R-:W-:-:S06]  /*55e0*/  UMOV UR4, URZ ;  /* 0x000000ff00047c82 */ /* 0x000fcc0008000000 */
.L_x_281:
        /* <DEDUP_REMOVED lines=39> */
.L_x_280:
[----:B------:R-:W-:Y:S05]  /*5860*/  BSYNC.RECONVERGENT B1 ;  /* 0x0000000000017941 */ /* 0x000fea0003800200 */
.L_x_279:
[----:B------:R-:W-:Y:S01]  /*5870*/  FMUL R3, R2, R2 ;  /* 0x0000000202037220 */ /* 0x000fe20000400000 */
[C---:B------:R-:W-:Y:S01]  /*5880*/  LOP3.LUT R11, R13.reuse, 0x1, RZ, 0xc0, !PT ;  /* 0x000000010d0b7812 */ /* 0x040fe200078ec0ff */
[----:B------:R-:W-:Y:S01]  /*5890*/  BSSY.RECONVERGENT B1, `(.L_x_282) ;  /* 0x000004b000017945 */ /* 0x000fe20003800200 */
[----:B------:R-:W-:Y:S01]  /*58a0*/  LOP3.LUT P2, RZ, R13, 0x2, RZ, 0xc0, !PT ;  /* 0x000000020dff7812 */ /* 0x000fe2000784c0ff */
[----:B------:R-:W-:Y:S01]  /*58b0*/  FFMA R4, R3, R66, -0.0013887860113754868507 ;  /* 0xbab607ed03047423 */ /* 0x000fe20000000042 */
[----:B------:R-:W-:-:S04]  /*58c0*/  ISETP.NE.U32.AND P0, PT, R11, 0x1, PT ;  /* 0x000000010b00780c */ /* 0x000fc80003f05070 */
[----:B------:R-:W-:Y:S02]  /*58d0*/  FSEL R4, R4, -0.00019574658654164522886, !P0 ;  /* 0xb94d415304047808 */ /* 0x000fe40004000000 */
[----:B------:R-:W-:Y:S02]  /*58e0*/  FSEL R12, R67, 0.041666727513074874878, P0 ;  /* 0x3d2aaabb430c7808 */ /* 0x000fe40000000000 */
[----:B------:R-:W-:Y:S02]  /*58f0*/  FSEL R2, R2, 1, P0 ;  /* 0x3f80000002027808 */ /* 0x000fe40000000000 */
[----:B------:R-:W-:Y:S01]  /*5900*/  FSEL R13, -R68, -0.4999999701976776123, P0 ;  /* 0xbeffffff440d7808 */ /* 0x000fe20000000100 */
[C---:B------:R-:W-:Y:S02]  /*5910*/  FFMA R4, R3.reuse, R4, R12 ;  /* 0x0000000403047223 */ /* 0x040fe4000000000c */
[C---:B------:R-:W-:Y:S02]  /*5920*/  FFMA R11, R3.reuse, R2, RZ ;  /* 0x00000002030b7223 */ /* 0x040fe400000000ff */
[----:B------:R-:W-:Y:S01]  /*5930*/  FFMA R4, R3, R4, R13 ;  /* 0x0000000403047223 */ /* 0x000fe2000000000d */
[----:B------:R-:W-:-:S03]  /*5940*/  FFMA R3, R39, -0.5, R6 ;  /* 0xbf00000027037823 */ /* 0x000fc60000000006 */
[----:B------:R-:W-:Y:S01]  /*5950*/  FFMA R2, R11, R4, R2 ;  /* 0x000000040b027223 */ /* 0x000fe20000000002 */
[----:B------:R-:W-:-:S03]  /*5960*/  FFMA R4, R34, -0.5, R7 ;  /* 0xbf00000022047823 */ /* 0x000fc60000000007 */
[----:B------:R-:W-:-:S04]  /*5970*/  @P2 FADD R2, RZ, -R2 ;  /* 0x80000002ff022221 */ /* 0x000fc80000000000 */
[C---:B------:R-:W-:Y:S01]  /*5980*/  FMUL R12, R2.reuse, R3 ;  /* 0x00000003020c7220 */ /* 0x040fe20000400000 */
[----:B------:R-:W-:-:S03]  /*5990*/  FMUL R2, R2, R4 ;  /* 0x0000000402027220 */ /* 0x000fc60000400000 */
[C---:B------:R-:W-:Y:S01]  /*59a0*/  FFMA R11, R79.reuse, R4, -R12 ;  /* 0x000000044f0b7223 */ /* 0x040fe2000000080c */
[----:B------:R-:W-:Y:S01]  /*59b0*/  FFMA R2, R79, R3, R2 ;  /* 0x000000034f027223 */ /* 0x000fe20000000002 */
[----:B------:R-:W-:Y:S02]  /*59c0*/  MOV R4, R59 ;  /* 0x0000003b00047202 */ /* 0x000fe40000000f00 */
[----:B------:R-:W-:Y:S01]  /*59d0*/  FFMA R11, R34, 0.5, R11 ;  /* 0x3f000000220b7823 */ /* 0x000fe2000000000b */
[----:B------:R-:W-:-:S04]  /*59e0*/  FFMA R2, R39, 0.5, R2 ;  /* 0x3f00000027027823 */ /* 0x000fc80000000002 */
[----:B------:R-:W-:-:S04]  /*59f0*/  FSETP.GT.AND P0, PT, R11, R32, PT ;  /* 0x000000200b00720b */ /* 0x000fc80003f04000 */
[----:B------:R-:W-:-:S04]  /*5a00*/  FSETP.LEU.OR P0, PT, R2, R37, !P0 ;  /* 0x000000250200720b */ /* 0x000fc8000470b400 */
[----:B------:R-:W-:Y:S01]  /*5a10*/  FSETP.GEU.OR P0, PT, R2, R38, P0 ;  /* 0x000000260200720b */ /* 0x000fe2000070e400 */
[----:B------:R-:W-:-:S03]  /*5a20*/  IMAD.MOV.U32 R2, RZ, RZ, R69 ;  /* 0x000000ffff027224 */ /* 0x000fc600078e0045 */
[----:B------:R-:W-:-:S13]  /*5a30*/  FSETP.GEU.OR P0, PT, R11, R35, P0 ;  /* 0x000000230b00720b */ /* 0x000fda000070e400 */
[----:B------:R-:W-:Y:S02]  /*5a40*/  @!P0 IMAD R3, R70, 0x8, R41 ;  /* 0x0000000846038824 */ /* 0x000fe400078e0229 */
[----:B------:R-:W-:Y:S01]  /*5a50*/  @!P0 FADD R61, R6, R61 ;  /* 0x0000003d063d8221 */ /* 0x000fe20000000000 */
[----:B------:R-:W-:Y:S01]  /*5a60*/  @!P0 FADD R72, R7, R72 ;  /* 0x0000004807488221 */ /* 0x000fe20000000000 */
[----:B------:R-:W-:Y:S01]  /*5a70*/  @!P0 IADD3 R70, PT, PT, R70, 0x1, RZ ;  /* 0x0000000146468810 */ /* 0x000fe20007ffe0ff */
[----:B------:R0:W-:Y:S01]  /*5a80*/  @!P0 STL.64 [R3], R6 ;  /* 0x0000000603008387 */ /* 0x0001e20000100a00 */
[----:B------:R-:W-:Y:S05]  /*5a90*/  @P1 BRA `(.L_x_283) ;  /* 0x0000000000a81947 */ /* 0x000fea0003800000 */
[----:B------:R-:W-:Y:S02]  /*5aa0*/  HFMA2 R11, -RZ, RZ, 0, 0 ;  /* 0x00000000ff0b7431 */ /* 0x000fe400000001ff */
[----:B------:R-:W-:Y:S01]  /*5ab0*/  IMAD.MOV.U32 R12, RZ, RZ, RZ ;  /* 0x000000ffff0c7224 */ /* 0x000fe200078e00ff */
[----:B------:R-:W-:-:S06]  /*5ac0*/  UMOV UR4, URZ ;  /* 0x000000ff00047c82 */ /* 0x000fcc0008000000 */
.L_x_284:
[----:B0-----:R-:W0:Y:S02]  /*5ad0*/  LDC.64 R6, c[0x4][RZ] ;  /* 0x01000000ff067b82 */ /* 0x001e240000000a00 */
[----:B0-----:R-:W-:-:S05]  /*5ae0*/  IMAD.WIDE.U32 R6, R11, 0x4, R6 ;  /* 0x000000040b067825 */ /* 0x001fca00078e0006 */
[----:B------:R-:W2:Y:S01]  /*5af0*/  LDG.E.CONSTANT R3, desc[UR6][R6.64] ;  /* 0x0000000606037981 */ /* 0x000ea2000c1e9900 */
[C---:B-1----:R-:W-:Y:S01]  /*5b00*/  LEA R4, R11.reuse, UR10, 0x2 ;  /* 0x0000000a0b047c11 */ /* 0x042fe2000f8e10ff */
        /* <DEDUP_REMOVED lines=10> */
[----:B------:R-:W1:Y:S04]  /*5bb0*/  LDL R2, [R65+0x18] ;  /* 0x0000180041027983 */ /* 0x000e680000100800 */
[----:B------:R-:W3:Y:S01]  /*5bc0*/  @P0 LDL R11, [R65+0x10] ;  /* 0x00001000410b0983 */ /* 0x000ee20000100800 */
[----:B------:R-:W-:Y:S01]  /*5bd0*/  UMOV UR4, 0x54442d19 ;  /* 0x54442d1900047882 */ /* 0x000fe20000000000 */
[----:B------:R-:W-:Y:S01]  /*5be0*/  UMOV UR5, 0x3bf921fb ;  /* 0x3bf921fb00057882 */ /* 0x000fe20000000000 */
[----:B------:R-:W-:-:S02]  /*5bf0*/  ISETP.GE.AND P2, PT, R63, RZ, PT ;  /* 0x000000ff3f00720c */ /* 0x000fc40003f46270 */
[----:B--2---:R-:W-:Y:S02]  /*5c00*/  @P0 SHF.L.U32 R6, R3, R60, RZ ;  /* 0x0000003c03060219 */ /* 0x004fe400000006ff */
[----:B------:R-:W-:Y:S02]  /*5c10*/  @P0 SHF.R.U32.HI R7, RZ, R64, R3 ;  /* 0x00000040ff070219 */ /* 0x000fe40000011603 */
[----:B-1----:R-:W-:Y:S02]  /*5c20*/  @P0 SHF.L.U32 R4, R2, R60, RZ ;  /* 0x0000003c02040219 */ /* 0x002fe400000006ff */
[----:B---3--:R-:W-:Y:S02]  /*5c30*/  @P0 SHF.R.U32.HI R11, RZ, R64, R11 ;  /* 0x00000040ff0b0219 */ /* 0x008fe4000001160b */
        /* <DEDUP_REMOVED lines=16> */
.L_x_283:
[----:B------:R-:W-:Y:S05]  /*5d40*/  BSYNC.RECONVERGENT B1 ;  /* 0x0000000000017941 */ /* 0x000fea0003800200 */
.L_x_282:
[----:B0-----:R-:W-:Y:S01]  /*5d50*/  FMUL R3, R2, R2 ;  /* 0x0000000202037220 */ /* 0x001fe20000400000 */
[C---:B------:R-:W-:Y:S01]  /*5d60*/  LOP3.LUT R7, R4.reuse, 0x1, RZ, 0xc0, !PT ;  /* 0x0000000104077812 */ /* 0x040fe200078ec0ff */
[----:B------:R-:W-:Y:S02]  /*5d70*/  BSSY.RECONVERGENT B1, `(.L_x_285) ;  /* 0x000003b000017945 */ /* 0x000fe40003800200 */
[----:B------:R-:W-:Y:S01]  /*5d80*/  FFMA R6, R3, R66, -0.0013887860113754868507 ;  /* 0xbab607ed03067423 */ /* 0x000fe20000000042 */
[----:B------:R-:W-:Y:S02]  /*5d90*/  ISETP.NE.U32.AND P0, PT, R7, 0x1, PT ;  /* 0x000000010700780c */ /* 0x000fe40003f05070 */
[----:B------:R-:W-:Y:S02]  /*5da0*/  IADD3 R7, PT, PT, R4, 0x1, RZ ;  /* 0x0000000104077810 */ /* 0x000fe40007ffe0ff */
[----:B------:R-:W-:Y:S02]  /*5db0*/  FSEL R6, R6, -0.00019574658654164522886, P0 ;  /* 0xb94d415306067808 */ /* 0x000fe40000000000 */
[----:B------:R-:W-:-:S02]  /*5dc0*/  FSEL R4, R67, 0.041666727513074874878, !P0 ;  /* 0x3d2aaabb43047808 */ /* 0x000fc40004000000 */
        /* <DEDUP_REMOVED lines=14> */
.L_x_287:
        /* <DEDUP_REMOVED lines=20> */
[----:B------:R-:W-:Y:S02]  /*5ff0*/  @P0 SHF.R.U32.HI R7, RZ, R64, R3 ;  /* 0x00000040ff070219 */ /* 0x000fe40000011603 */
[----:B0-----:R-:W-:Y:S02]  /*6000*/  @P0 SHF.L.U32 R4, R2, R60, RZ ;  /* 0x0000003c02040219 */ /* 0x001fe400000006ff */
        /* <DEDUP_REMOVED lines=8> */
[----:B------:R-:W1:Y:S02]  /*6090*/  I2F.F64.S64 R6, R6 ;  /* 0x0000000600067312 */ /* 0x000e640000301c00 */
[----:B-1----:R-:W-:Y:S01]  /*60a0*/  DMUL R12, R6, UR4 ;  /* 0x00000004060c7c28 */ /* 0x002fe20008000000 */
[----:B------:R-:W-:Y:S02]  /*60b0*/  SHF.R.U32.HI R3, RZ, 0x1e, R2 ;  /* 0x0000001eff037819 */ /* 0x000fe40000011602 */
[----:B------:R-:W-:-:S07]  /*60c0*/  LOP3.LUT R11, R4, R63, RZ, 0x3c, !PT ;  /* 0x0000003f040b7212 */ /* 0x000fce00078e3cff */
[----:B------:R-:W0:Y:S01]  /*60d0*/  F2F.F32.F64 R12, R12 ;  /* 0x0000000c000c7310 */ /* 0x000e220000301000 */
[----:B------:R-:W-:Y:S02]  /*60e0*/  LEA.HI R4, R4, R3, RZ, 0x1 ;  /* 0x0000000304047211 */ /* 0x000fe400078f08ff */
[----:B------:R-:W-:-:S03]  /*60f0*/  ISETP.GE.AND P0, PT, R11, RZ, PT ;  /* 0x000000ff0b00720c */ /* 0x000fc60003f06270 */
[----:B------:R-:W-:Y:S01]  /*6100*/  @!P2 IMAD.MOV R4, RZ, RZ, -R4 ;  /* 0x000000ffff04a224 */ /* 0x000fe200078e0a04 */
[----:B0-----:R-:W-:-:S09]  /*6110*/  FSEL R2, -R12, R12, !P0 ;  /* 0x0000000c0c027208 */ /* 0x001fd20004000100 */
.L_x_286:
[----:B------:R-:W-:Y:S05]  /*6120*/  BSYNC.RECONVERGENT B1 ;  /* 0x0000000000017941 */ /* 0x000fea0003800200 */
.L_x_285:
[----:B------:R-:W-:Y:S01]  /*6130*/  FMUL R3, R2, R2 ;  /* 0x0000000202037220 */ /* 0x000fe20000400000 */
[C---:B------:R-:W-:Y:S01]  /*6140*/  LOP3.LUT R7, R4.reuse, 0x1, RZ, 0xc0, !PT ;  /* 0x0000000104077812 */ /* 0x040fe200078ec0ff */
[----:B------:R-:W-:Y:S01]  /*6150*/  BSSY.RECONVERGENT B1, `(.L_x_288) ;  /* 0x000004b000017945 */ /* 0x000fe20003800200 */
[----:B------:R-:W-:Y:S01]  /*6160*/  LOP3.LUT P2, RZ, R4, 0x2, RZ, 0xc0, !PT ;  /* 0x0000000204ff7812 */ /* 0x000fe2000784c0ff */
[----:B------:R-:W-:Y:S01]  /*6170*/  FFMA R6, R3, R66, -0.0013887860113754868507 ;  /* 0xbab607ed03067423 */ /* 0x000fe20000000042 */
[----:B------:R-:W-:Y:S01]  /*6180*/  ISETP.NE.U32.AND P0, PT, R7, 0x1, PT ;  /* 0x000000010700780c */ /* 0x000fe20003f05070 */
[----:B------:R-:W-:Y:S01]  /*6190*/  FFMA R4, R0, -0.5, R15 ;  /* 0xbf00000000047823 */ /* 0x000fe2000000000f */
[----:B------:R-:W-:Y:S02]  /*61a0*/  ISETP.NE.AND P3, PT, R53, RZ, PT ;  /* 0x000000ff3500720c */ /* 0x000fe40003f65270 */
        /* <DEDUP_REMOVED lines=8> */
[----:B------:R-:W-:Y:S02]  /*6230*/  IMAD.MOV.U32 R11, RZ, RZ, R29 ;  /* 0x000000ffff0b7224 */ /* 0x000fe400078e001d */
[----:B------:R-:W-:-:S04]  /*6240*/  FFMA R2, R7, R6, R2 ;  /* 0x0000000607027223 */ /* 0x000fc80000000002 */
[----:B------:R-:W-:-:S04]  /*6250*/  @P2 FADD R2, RZ, -R2 ;  /* 0x80000002ff022221 */ /* 0x000fc80000000000 */
[C---:B------:R-:W-:Y:S01]  /*6260*/  FMUL R6, R2.reuse, R3 ;  /* 0x0000000302067220 */ /* 0x040fe20000400000 */
[----:B------:R-:W-:-:S03]  /*6270*/  FMUL R2, R2, R4 ;  /* 0x0000000402027220 */ /* 0x000fc60000400000 */
[C---:B------:R-:W-:Y:S01]  /*6280*/  FFMA R7, R27.reuse, R4, -R6 ;  /* 0x000000041b077223 */ /* 0x040fe20000000806 */
[----:B------:R-:W-:-:S03]  /*6290*/  FFMA R2, R27, R3, R2 ;  /* 0x000000031b027223 */ /* 0x000fc60000000002 */
[----:B------:R-:W-:Y:S01]  /*62a0*/  FFMA R7, R0, 0.5, R7 ;  /* 0x3f00000000077823 */ /* 0x000fe20000000007 */
[----:B------:R-:W-:-:S04]  /*62b0*/  FFMA R2, R25, 0.5, R2 ;  /* 0x3f00000019027823 */ /* 0x000fc80000000002 */
[----:B------:R-:W-:-:S04]  /*62c0*/  FSETP.GT.AND P0, PT, R7, R24, PT ;  /* 0x000000180700720b */ /* 0x000fc80003f04000 */
[----:B------:R-:W-:-:S04]  /*62d0*/  FSETP.LEU.OR P0, PT, R2, R58, !P0 ;  /* 0x0000003a0200720b */ /* 0x000fc8000470b400 */
[----:B------:R-:W-:Y:S02]  /*62e0*/  FSETP.GEU.OR P0, PT, R2, R73, P0 ;  /* 0x000000490200720b */ /* 0x000fe4000070e400 */
[----:B------:R-:W-:Y:S02]  /*62f0*/  MOV R2, R43 ;  /* 0x0000002b00027202 */ /* 0x000fe40000000f00 */
[----:B------:R-:W-:-:S13]  /*6300*/  FSETP.GEU.OR P0, PT, R7, R78, P0 ;  /* 0x0000004e0700720b */ /* 0x000fda000070e400 */
[----:B------:R-:W-:Y:S01]  /*6310*/  @!P0 LEA R3, R70, R41, 0x3 ;  /* 0x0000002946038211 */ /* 0x000fe200078e18ff */
[----:B------:R-:W-:Y:S01]  /*6320*/  @!P0 FADD R61, R14, R61 ;  /* 0x0000003d0e3d8221 */ /* 0x000fe20000000000 */
[----:B------:R-:W-:Y:S01]  /*6330*/  @!P0 FADD R72, R15, R72 ;  /* 0x000000480f488221 */ /* 0x000fe20000000000 */
[----:B------:R-:W-:Y:S02]  /*6340*/  @!P0 VIADD R70, R70, 0x1 ;  /* 0x0000000146468836 */ /* 0x000fe40000000000 */
[----:B------:R0:W-:Y:S01]  /*6350*/  @!P0 STL.64 [R3], R14 ;  /* 0x0000000e03008387 */ /* 0x0001e20000100a00 */
[----:B------:R-:W-:Y:S05]  /*6360*/  @P3 BRA `(.L_x_289) ;  /* 0x0000000000a43947 */ /* 0x000fea0003800000 */
[----:B------:R-:W-:Y:S01]  /*6370*/  CS2R R6, SRZ ;  /* 0x0000000000067805 */ /* 0x000fe2000001ff00 */
[----:B------:R-:W-:-:S06]  /*6380*/  UMOV UR4, URZ ;  /* 0x000000ff00047c82 */ /* 0x000fcc0008000000 */
.L_x_290:
        /* <DEDUP_REMOVED lines=20> */
[----:B-1----:R-:W-:Y:S02]  /*64d0*/  @P0 SHF.R.U32.HI R11, RZ, R26, R7 ;  /* 0x0000001aff0b0219 */ /* 0x002fe40000011607 */
        /* <DEDUP_REMOVED lines=11> */
[----:B0-----:R-:W0:Y:S01]  /*6590*/  I2F.F64.S64 R6, R12 ;  /* 0x0000000c00067312 */ /* 0x001e220000301c00 */
[----:B------:R-:W-:-:S02]  /*65a0*/  ISETP.GE.AND P0, PT, R4, RZ, PT ;  /* 0x000000ff0400720c */ /* 0x000fc40003f06270 */
[----:B------:R-:W-:-:S04]  /*65b0*/  LEA.HI R11, R11, R2, RZ, 0x1 ;  /* 0x000000020b0b7211 */ /* 0x000fc800078f08ff */
[----:B------:R-:W-:Y:S01]  /*65c0*/  @!P2 IADD3 R11, PT, PT, -R11, RZ, RZ ;  /* 0x000000ff0b0ba210 */ /* 0x000fe20007ffe1ff */
[----:B0-----:R-:W-:-:S10]  /*65d0*/  DMUL R6, R6, UR4 ;  /* 0x0000000406067c28 */ /* 0x001fd40008000000 */
[----:B------:R-:W0:Y:S02]  /*65e0*/  F2F.F32.F64 R6, R6 ;  /* 0x0000000600067310 */ /* 0x000e240000301000 */
[----:B0-----:R-:W-:-:S07]  /*65f0*/  FSEL R2, -R6, R6, !P0 ;  /* 0x0000000606027208 */ /* 0x001fce0004000100 */
.L_x_289:
[----:B------:R-:W-:Y:S05]  /*6600*/  BSYNC.RECONVERGENT B1 ;  /* 0x0000000000017941 */ /* 0x000fea0003800200 */
.L_x_288:
[----:B0-----:R-:W-:Y:S01]  /*6610*/  FMUL R3, R2, R2 ;  /* 0x0000000202037220 */ /* 0x001fe20000400000 */
[C---:B------:R-:W-:Y:S01]  /*6620*/  LOP3.LUT R6, R11.reuse, 0x1, RZ, 0xc0, !PT ;  /* 0x000000010b067812 */ /* 0x040fe200078ec0ff */
        /* <DEDUP_REMOVED lines=18> */
[----:B------:R-:W-:Y:S01]  /*6750*/  CS2R R6, SRZ ;  /* 0x0000000000067805 */ /* 0x000fe2000001ff00 */
[----:B------:R-:W-:-:S06]  /*6760*/  UMOV UR4, URZ ;  /* 0x000000ff00047c82 */ /* 0x000fcc0008000000 */
.L_x_293:
[----:B0-----:R-:W0:Y:S02]  /*6770*/  LDC.64 R12, c[0x4][RZ] ;  /* 0x01000000ff0c7b82 */ /* 0x001e240000000a00 */
[----:B0-----:R-:W-:-:S05]  /*6780*/  IMAD.WIDE.U32 R12, R7, 0x4, R12 ;  /* 0x00000004070c7825 */ /* 0x001fca00078e000c */
        /* <DEDUP_REMOVED lines=27> */
[C---:B-1----:R-:W-:Y:S02]  /*6940*/  LOP3.LUT R6, R2.reuse, R7, RZ, 0x3c, !PT ;  /* 0x0000000702067212 */ /* 0x042fe400078e3cff */
        /* <DEDUP_REMOVED lines=8> */
[----:B0-----:R-:W-:-:S07]  /*69d0*/  FSEL R2, -R12, R12, !P0 ;  /* 0x0000000c0c027208 */ /* 0x001fce0004000100 */
.L_x_292:
[----:B------:R-:W-:Y:S05]  /*69e0*/  BSYNC.RECONVERGENT B1 ;  /* 0x0000000000017941 */ /* 0x000fea0003800200 */
.L_x_291:
        /* <DEDUP_REMOVED lines=21> */
[----:B------:R-:W-:Y:S02]  /*6b40*/  IMAD.MOV.U32 R3, RZ, RZ, R69 ;  /* 0x000000ffff037224 */ /* 0x000fe400078e0045 */
[----:B------:R-:W-:Y:S01]  /*6b50*/  FFMA R11, R34, 0.5, R11 ;  /* 0x3f000000220b7823 */ /* 0x000fe2000000000b */
[----:B------:R-:W-:-:S04]  /*6b60*/  FFMA R2, R39, 0.5, R2 ;  /* 0x3f00000027027823 */ /* 0x000fc80000000002 */
[----:B------:R-:W-:-:S04]  /*6b70*/  FSETP.GT.AND P0, PT, R11, R32, PT ;  /* 0x000000200b00720b */ /* 0x000fc80003f04000 */
[----:B------:R-:W-:-:S04]  /*6b80*/  FSETP.LEU.OR P0, PT, R2, R37, !P0 ;  /* 0x000000250200720b */ /* 0x000fc8000470b400 */
[----:B------:R-:W-:Y:S02]  /*6b90*/  FSETP.GEU.OR P0, PT, R2, R38, P0 ;  /* 0x000000260200720b */ /* 0x000fe4000070e400 */
[----:B------:R-:W-:Y:S02]  /*6ba0*/  MOV R2, R59 ;  /* 0x0000003b00027202 */ /* 0x000fe40000000f00 */
[----:B------:R-:W-:-:S13]  /*6bb0*/  FSETP.GEU.OR P0, PT, R11, R35, P0 ;  /* 0x000000230b00720b */ /* 0x000fda000070e400 */
[----:B------:R-:W-:Y:S02]  /*6bc0*/  @!P0 IMAD R4, R70, 0x8, R41 ;  /* 0x0000000846048824 */ /* 0x000fe400078e0229 */
[----:B------:R-:W-:Y:S01]  /*6bd0*/  @!P0 FADD R61, R20, R61 ;  /* 0x0000003d143d8221 */ /* 0x000fe20000000000 */
[----:B------:R-:W-:Y:S01]  /*6be0*/  @!P0 FADD R72, R21, R72 ;  /* 0x0000004815488221 */ /* 0x000fe20000000000 */
[----:B------:R-:W-:Y:S01]  /*6bf0*/  @!P0 IADD3 R70, PT, PT, R70, 0x1, RZ ;  /* 0x0000000146468810 */ /* 0x000fe20007ffe0ff */
[----:B------:R0:W-:Y:S01]  /*6c00*/  @!P0 STL.64 [R4], R20 ;  /* 0x0000001404008387 */ /* 0x0001e20000100a00 */
[----:B------:R-:W-:Y:S05]  /*6c10*/  @P1 BRA `(.L_x_295) ;  /* 0x0000000000a41947 */ /* 0x000fea0003800000 */
[----:B------:R-:W-:Y:S01]  /*6c20*/  CS2R R6, SRZ ;  /* 0x0000000000067805 */ /* 0x000fe2000001ff00 */
[----:B------:R-:W-:-:S06]  /*6c30*/  UMOV UR4, URZ ;  /* 0x000000ff00047c82 */ /* 0x000fcc0008000000 */
.L_x_296:
[----:B-1----:R-:W1:Y:S02]  /*6c40*/  LDC.64 R2, c[0x4][RZ] ;  /* 0x01000000ff027b82 */ /* 0x002e640000000a00 */
[----:B-1----:R-:W-:-:S06]  /*6c50*/  IMAD.WIDE.U32 R2, R7, 0x4, R2 ;  /* 0x0000000407027825 */ /* 0x002fcc00078e0002 */
[----:B------:R-:W2:Y:S01]  /*6c60*/  LDG.E.CONSTANT R3, desc[UR6][R2.64] ;  /* 0x0000000602037981 */ /* 0x000ea2000c1e9900 */
[C---:B0-----:R-:W-:Y:S01]  /*6c70*/  LEA R4, R7.reuse, UR10, 0x2 ;  /* 0x0000000a07047c11 */ /* 0x041fe2000f8e10ff */
        /* <DEDUP_REMOVED lines=9> */
[----:B------:R-:W1:Y:S04]  /*6d10*/  LDL R7, [R65+0x14] ;  /* 0x0000140041077983 */ /* 0x000e680000100800 */
[----:B------:R-:W2:Y:S04]  /*6d20*/  LDL R3, [R65+0x18] ;  /* 0x0000180041037983 */ /* 0x000ea80000100800 */
[----:B------:R-:W3:Y:S01]  /*6d30*/  @P0 LDL R13, [R65+0x10] ;  /* 0x00001000410d0983 */ /* 0x000ee20000100800 */
[----:B------:R-:W-:Y:S01]  /*6d40*/  UMOV UR4, 0x54442d19 ;  /* 0x54442d1900047882 */ /* 0x000fe20000000000 */
[----:B------:R-:W-:Y:S01]  /*6d50*/  UMOV UR5, 0x3bf921fb ;  /* 0x3bf921fb00057882 */ /* 0x000fe20000000000 */
[----:B------:R-:W-:-:S02]  /*6d60*/  ISETP.GE.AND P2, PT, R63, RZ, PT ;  /* 0x000000ff3f00720c */ /* 0x000fc40003f46270 */
[----:B-1----:R-:W-:Y:S02]  /*6d70*/  @P0 SHF.L.U32 R4, R7, R60, RZ ;  /* 0x0000003c07040219 */ /* 0x002fe400000006ff */
[----:B------:R-:W-:Y:S02]  /*6d80*/  @P0 SHF.R.U32.HI R11, RZ, R64, R7 ;  /* 0x00000040ff0b0219 */ /* 0x000fe40000011607 */
[----:B--2---:R-:W-:Y:S02]  /*6d90*/  @P0 SHF.L.U32 R2, R3, R60, RZ ;  /* 0x0000003c03020219 */ /* 0x004fe400000006ff */
[----:B---3--:R-:W-:Y:S02]  /*6da0*/  @P0 SHF.R.U32.HI R13, RZ, R64, R13 ;  /* 0x00000040ff0d0219 */ /* 0x008fe4000001160d */
[----:B------:R-:W-:-:S03]  /*6db0*/  @P0 IADD3 R3, PT, PT, R2, R11, RZ ;  /* 0x0000000b02030210 */ /* 0x000fc60007ffe0ff */
[----:B------:R-:W-:-:S05]  /*6dc0*/  @P0 IMAD.IADD R7, R4, 0x1, R13 ;  /* 0x0000000104070824 */ /* 0x000fca00078e020d */
[C---:B------:R-:W-:Y:S02]  /*6dd0*/  SHF.L.W.U32.HI R2, R7.reuse, 0x2, R3 ;  /* 0x0000000207027819 */ /* 0x040fe40000010e03 */
[----:B------:R-:W-:Y:S02]  /*6de0*/  SHF.L.U32 R7, R7, 0x2, RZ ;  /* 0x0000000207077819 */ /* 0x000fe400000006ff */
[----:B------:R-:W-:-:S04]  /*6df0*/  SHF.R.S32.HI R4, RZ, 0x1f, R2 ;  /* 0x0000001fff047819 */ /* 0x000fc80000011402 */
[C---:B------:R-:W-:Y:S02]  /*6e00*/  LOP3.LUT R12, R4.reuse, R7, RZ, 0x3c, !PT ;  /* 0x00000007040c7212 */ /* 0x040fe400078e3cff */
[----:B------:R-:W-:-:S04]  /*6e10*/  LOP3.LUT R13, R4, R2, RZ, 0x3c, !PT ;  /* 0x00000002040d7212 */ /* 0x000fc800078e3cff */
[----:B0-----:R-:W0:Y:S02]  /*6e20*/  I2F.F64.S64 R6, R12 ;  /* 0x0000000c00067312 */ /* 0x001e240000301c00 */
        /* <DEDUP_REMOVED lines=8> */
.L_x_295:
[----:B------:R-:W-:Y:S05]  /*6eb0*/  BSYNC.RECONVERGENT B1 ;  /* 0x0000000000017941 */ /* 0x000fea0003800200 */
.L_x_294:
[----:B------:R-:W-:Y:S01]  /*6ec0*/  FMUL R7, R3, R3 ;  /* 0x0000000303077220 */ /* 0x000fe20000400000 */
[C---:B------:R-:W-:Y:S01]  /*6ed0*/  LOP3.LUT R6, R2.reuse, 0x1, RZ, 0xc0, !PT ;  /* 0x0000000102067812 */ /* 0x040fe200078ec0ff */
[----:B------:R-:W-:Y:S01]  /*6ee0*/  BSSY.RECONVERGENT B1, `(.L_x_297) ;  /* 0x000003a000017945 */ /* 0x000fe20003800200 */
[----:B------:R-:W-:Y:S01]  /*6ef0*/  IADD3 R2, PT, PT, R2, 0x1, RZ ;  /* 0x0000000102027810 */ /* 0x000fe20007ffe0ff */
[----:B0-----:R-:W-:Y:S01]  /*6f00*/  FFMA R4, R7, R66, -0.0013887860113754868507 ;  /* 0xbab607ed07047423 */ /* 0x001fe20000000042 */
        /* <DEDUP_REMOVED lines=9> */
[----:B------:R-:W-:Y:S01]  /*6fa0*/  FFMA R14, R3, R4, R2 ;  /* 0x00000004030e7223 */ /* 0x000fe20000000002 */
[----:B------:R-:W-:Y:S01]  /*6fb0*/  IMAD.MOV.U32 R2, RZ, RZ, R59 ;  /* 0x000000ffff027224 */ /* 0x000fe200078e003b */
[----:B------:R-:W-:Y:S02]  /*6fc0*/  MOV R3, R69 ;  /* 0x0000004500037202 */ /* 0x000fe40000000f00 */
[----:B------:R-:W-:Y:S01]  /*6fd0*/  @P2 FADD R14, RZ, -R14 ;  /* 0x8000000eff0e2221 */ /* 0x000fe20000000000 */
[----:B------:R-:W-:Y:S06]  /*6fe0*/  @P1 BRA `(.L_x_298) ;  /* 0x0000000000a41947 */ /* 0x000fec0003800000 */
[----:B------:R-:W-:Y:S01]  /*6ff0*/  CS2R R6, SRZ ;  /* 0x0000000000067805 */ /* 0x000fe2000001ff00 */
[----:B------:R-:W-:-:S06]  /*7000*/  UMOV UR4, URZ ;  /* 0x000000ff00047c82 */ /* 0x000fcc0008000000 */
.L_x_299:
        /* <DEDUP_REMOVED lines=13> */
[----:B------:R-:W0:Y:S04]  /*70e0*/  LDL R7, [R71+0x14] ;  /* 0x0000140047077983 */ /* 0x000e280000100800 */
[----:B------:R-:W2:Y:S04]  /*70f0*/  LDL R3, [R71+0x18] ;  /* 0x0000180047037983 */ /* 0x000ea80000100800 */
[----:B------:R-:W3:Y:S01]  /*7100*/  @P0 LDL R13, [R71+0x10] ;  /* 0x00001000470d0983 */ /* 0x000ee20000100800 */
[----:B------:R-:W-:Y:S01]  /*7110*/  UMOV UR4, 0x54442d19 ;  /* 0x54442d1900047882 */ /* 0x000fe20000000000 */
[----:B------:R-:W-:Y:S01]  /*7120*/  UMOV UR5, 0x3bf921fb ;  /* 0x3bf921fb00057882 */ /* 0x000fe20000000000 */
[----:B------:R-:W-:-:S02]  /*7130*/  ISETP.GE.AND P2, PT, R63, RZ, PT ;  /* 0x000000ff3f00720c */ /* 0x000fc40003f46270 */
[----:B0-----:R-:W-:Y:S02]  /*7140*/  @P0 SHF.L.U32 R4, R7, R60, RZ ;  /* 0x0000003c07040219 */ /* 0x001fe400000006ff */
        /* <DEDUP_REMOVED lines=10> */
[----:B-1----:R-:W0:Y:S02]  /*71f0*/  I2F.F64.S64 R6, R12 ;  /* 0x0000000c00067312 */ /* 0x002e240000301c00 */
        /* <DEDUP_REMOVED lines=8> */
.L_x_298:
[----:B------:R-:W-:Y:S05]  /*7280*/  BSYNC.RECONVERGENT B1 ;  /* 0x0000000000017941 */ /* 0x000fea0003800200 */
.L_x_297:
[----:B------:R-:W-:Y:S01]  /*7290*/  FMUL R7, R3, R3 ;  /* 0x0000000303077220 */ /* 0x000fe20000400000 */
[C---:B------:R-:W-:Y:S01]  /*72a0*/  LOP3.LUT R6, R2.reuse, 0x1, RZ, 0xc0, !PT ;  /* 0x0000000102067812 */ /* 0x040fe200078ec0ff */
[----:B------:R-:W-:Y:S01]  /*72b0*/  BSSY.RECONVERGENT B1, `(.L_x_300) ;  /* 0x000004b000017945 */ /* 0x000fe20003800200 */
[----:B------:R-:W-:Y:S01]  /*72c0*/  LOP3.LUT P2, RZ, R2, 0x2, RZ, 0xc0, !PT ;  /* 0x0000000202ff7812 */ /* 0x000fe2000784c0ff */
[----:B------:R-:W-:Y:S01]  /*72d0*/  FFMA R4, R7, R66, -0.0013887860113754868507 ;  /* 0xbab607ed07047423 */ /* 0x000fe20000000042 */
[----:B------:R-:W-:Y:S02]  /*72e0*/  ISETP.NE.U32.AND P0, PT, R6, 0x1, PT ;  /* 0x000000010600780c */ /* 0x000fe40003f05070 */
        /* <DEDUP_REMOVED lines=22> */
[----:B------:R-:W-:Y:S01]  /*7450*/  FSETP.GEU.OR P0, PT, R11, R78, P0 ;  /* 0x0000004e0b00720b */ /* 0x000fe2000070e400 */
[----:B------:R-:W-:-:S12]  /*7460*/  IMAD.MOV.U32 R11, RZ, RZ, R29 ;  /* 0x000000ffff0b7224 */ /* 0x000fd800078e001d */
        /* <DEDUP_REMOVED lines=8> */
.L_x_302:
[----:B0-----:R-:W0:Y:S02]  /*74f0*/  LDC.64 R2, c[0x4][RZ] ;  /* 0x01000000ff027b82 */ /* 0x001e240000000a00 */
[----:B0-----:R-:W-:-:S06]  /*7500*/  IMAD.WIDE.U32 R2, R7, 0x4, R2 ;  /* 0x0000000407027825 */ /* 0x001fcc00078e0002 */
[----:B------:R-:W2:Y:S01]  /*7510*/  LDG.E.CONSTANT R3, desc[UR6][R2.64] ;  /* 0x0000000602037981 */ /* 0x000ea2000c1e9900 */
[C---:B-1----:R-:W-:Y:S02]  /*7520*/  LEA R4, R7.reuse, UR10, 0x2 ;  /* 0x0000000a07047c11 */ /* 0x042fe4000f8e10ff */
        /* <DEDUP_REMOVED lines=35> */
.L_x_301:
[----:B------:R-:W-:Y:S05]  /*7760*/  BSYNC.RECONVERGENT B1 ;  /* 0x0000000000017941 */ /* 0x000fea0003800200 */
.L_x_300:
        /* <DEDUP_REMOVED lines=22> */
.L_x_305:
        /* <DEDUP_REMOVED lines=39> */
.L_x_304:
[----:B------:R-:W-:Y:S05]  /*7b40*/  BSYNC.RECONVERGENT B1 ;  /* 0x0000000000017941 */ /* 0x000fea0003800200 */
.L_x_303:
        /* <DEDUP_REMOVED lines=37> */
.L_x_308:
        /* <DEDUP_REMOVED lines=18> */
[----:B------:R-:W-:-:S02]  /*7ec0*/  ISETP.GE.AND P2, PT, R63, RZ, PT ;  /* 0x000000ff3f00720c */ /* 0x000fc40003f46270 */
[-C--:B--2---:R-:W-:Y:S02]  /*7ed0*/  @P0 SHF.L.U32 R4, R7, R60.reuse, RZ ;  /* 0x0000003c07040219 */ /* 0x084fe400000006ff */
[----:B---3--:R-:W-:Y:S02]  /*7ee0*/  @P0 SHF.L.U32 R2, R3, R60, RZ ;  /* 0x0000003c03020219 */ /* 0x008fe400000006ff */
[-C--:B----4-:R-:W-:Y:S02]  /*7ef0*/  @P0 SHF.R.U32.HI R13, RZ, R64.reuse, R11 ;  /* 0x00000040ff0d0219 */ /* 0x090fe4000001160b */
[----:B------:R-:W-:-:S03]  /*7f00*/  @P0 SHF.R.U32.HI R11, RZ, R64, R7 ;  /* 0x00000040ff0b0219 */ /* 0x000fc60000011607 */
[----:B------:R-:W-:Y:S01]  /*7f10*/  @P0 IMAD.IADD R7, R4, 0x1, R13 ;  /* 0x0000000104070824 */ /* 0x000fe200078e020d */
[----:B------:R-:W-:-:S04]  /*7f20*/  @P0 IADD3 R3, PT, PT, R2, R11, RZ ;  /* 0x0000000b02030210 */ /* 0x000fc80007ffe0ff */
        /* <DEDUP_REMOVED lines=14> */
.L_x_307:
[----:B------:R-:W-:Y:S05]  /*8010*/  BSYNC.RECONVERGENT B1 ;  /* 0x0000000000017941 */ /* 0x000fea0003800200 */
.L_x_306:
        /* <DEDUP_REMOVED lines=16> */
[----:B------:R-:W-:Y:S06]  /*8120*/  @P1 BRA `(.L_x_310) ;  /* 0x0000000000a81947 */ /* 0x000fec0003800000 */
[----:B------:R-:W-:Y:S01]  /*8130*/  IMAD.MOV.U32 R4, RZ, RZ, RZ ;  /* 0x000000ffff047224 */ /* 0x000fe200078e00ff */
[----:B------:R-:W-:Y:S01]  /*8140*/  MOV R11, RZ ;  /* 0x000000ff000b7202 */ /* 0x000fe20000000f00 */
[----:B------:R-:W-:-:S06]  /*8150*/  UMOV UR4, URZ ;  /* 0x000000ff00047c82 */ /* 0x000fcc0008000000 */
.L_x_311:
        /* <DEDUP_REMOVED lines=15> */
[----:B------:R-:W0:Y:S01]  /*8250*/  @P0 LDL R11, [R71+0x10] ;  /* 0x00001000470b0983 */ /* 0x000e220000100800 */
[----:B------:R-:W-:Y:S01]  /*8260*/  UMOV UR4, 0x54442d19 ;  /* 0x54442d1900047882 */ /* 0x000fe20000000000 */
[----:B------:R-:W-:Y:S01]  /*8270*/  UMOV UR5, 0x3bf921fb ;  /* 0x3bf921fb00057882 */ /* 0x000fe20000000000 */
[----:B------:R-:W-:-:S02]  /*8280*/  ISETP.GE.AND P1, PT, R63, RZ, PT ;  /* 0x000000ff3f00720c */ /* 0x000fc40003f26270 */
[-C--:B--2---:R-:W-:Y:S02]  /*8290*/  @P0 SHF.L.U32 R2, R3, R60.reuse, RZ ;  /* 0x0000003c03020219 */ /* 0x084fe400000006ff */
[----:B---3--:R-:W-:Y:S02]  /*82a0*/  @P0 SHF.L.U32 R60, R7, R60, RZ ;  /* 0x0000003c073c0219 */ /* 0x008fe400000006ff */
[-C--:B0-----:R-:W-:Y:S02]  /*82b0*/  @P0 SHF.R.U32.HI R13, RZ, R64.reuse, R11 ;  /* 0x00000040ff0d0219 */ /* 0x081fe4000001160b */
[----:B------:R-:W-:-:S03]  /*82c0*/  @P0 SHF.R.U32.HI R11, RZ, R64, R7 ;  /* 0x00000040ff0b0219 */ /* 0x000fc60000011607 */
[----:B------:R-:W-:Y:S01]  /*82d0*/  @P0 IMAD.IADD R7, R60, 0x1, R13 ;  /* 0x000000013c070824 */ /* 0x000fe200078e020d */
[----:B------:R-:W-:-:S04]  /*82e0*/  @P0 IADD3 R3, PT, PT, R2, R11, RZ ;  /* 0x0000000b02030210 */ /* 0x000fc80007ffe0ff */
[C---:B------:R-:W-:Y:S02]  /*82f0*/  SHF.L.W.U32.HI R2, R7.reuse, 0x2, R3 ;  /* 0x0000000207027819 */ /* 0x040fe40000010e03 */
[----:B------:R-:W-:Y:S02]  /*8300*/  SHF.L.U32 R7, R7, 0x2, RZ ;  /* 0x0000000207077819 */ /* 0x000fe400000006ff */
[----:B-1----:R-:W-:-:S04]  /*8310*/  SHF.R.S32.HI R4, RZ, 0x1f, R2 ;  /* 0x0000001fff047819 */ /* 0x002fc80000011402 */
[C---:B------:R-:W-:Y:S02]  /*8320*/  LOP3.LUT R12, R4.reuse, R7, RZ, 0x3c, !PT ;  /* 0x00000007040c7212 */ /* 0x040fe400078e3cff */
[----:B------:R-:W-:-:S04]  /*8330*/  LOP3.LUT R13, R4, R2, RZ, 0x3c, !PT ;  /* 0x00000002040d7212 */ /* 0x000fc800078e3cff */
        /* <DEDUP_REMOVED lines=9> */
.L_x_310:
[----:B------:R-:W-:Y:S05]  /*83d0*/  BSYNC.RECONVERGENT B1 ;  /* 0x0000000000017941 */ /* 0x000fea0003800200 */
.L_x_309:
[----:B------:R-:W-:Y:S01]  /*83e0*/  FMUL R2, R69, R69 ;  /* 0x0000004545027220 */ /* 0x000fe20000400000 */
[C---:B------:R-:W-:Y:S01]  /*83f0*/  LOP3.LUT R3, R59.reuse, 0x1, RZ, 0xc0, !PT ;  /* 0x000000013b037812 */ /* 0x040fe200078ec0ff */
[----:B------:R-:W-:Y:S01]  /*8400*/  BSSY.RECONVERGENT B3, `(.L_x_312) ;  /* 0x000013d000037945 */ /* 0x000fe20003800200 */
[----:B------:R-:W-:Y:S01]  /*8410*/  LOP3.LUT P1, RZ, R59, 0x2, RZ, 0xc0, !PT ;  /* 0x000000023bff7812 */ /* 0x000fe2000782c0ff */
[----:B------:R-:W-:Y:S01]  /*8420*/  FFMA R66, R2, R66, -0.0013887860113754868507 ;  /* 0xbab607ed02427423 */ /* 0x000fe20000000042 */
[----:B------:R-:W-:-:S04]  /*8430*/  ISETP.NE.U32.AND P0, PT, R3, 0x1, PT ;  /* 0x000000010300780c */ /* 0x000fc80003f05070 */
[----:B------:R-:W-:Y:S02]  /*8440*/  FSEL R67, R67, 0.041666727513074874878, P0 ;  /* 0x3d2aaabb43437808 */ /* 0x000fe40000000000 */
[----:B------:R-:W-:Y:S02]  /*8450*/  FSEL R3, R66, -0.00019574658654164522886, !P0 ;  /* 0xb94d415342037808 */ /* 0x000fe40004000000 */
        /* <DEDUP_REMOVED lines=13> */
[----:B------:R-:W-:Y:S02]  /*8530*/  MOV R4, RZ ;  /* 0x000000ff00047202 */ /* 0x000fe40000000f00 */
[----:B------:R-:W-:Y:S01]  /*8540*/  FFMA R7, R0, 0.5, R7 ;  /* 0x3f00000000077823 */ /* 0x000fe20000000007 */
[----:B------:R-:W-:-:S04]  /*8550*/  FFMA R2, R25, 0.5, R2 ;  /* 0x3f00000019027823 */ /* 0x000fc80000000002 */
[----:B------:R-:W-:-:S04]  /*8560*/  FSETP.GT.AND P0, PT, R7, R24, PT ;  /* 0x000000180700720b */ /* 0x000fc80003f04000 */
[----:B------:R-:W-:-:S04]  /*8570*/  FSETP.LEU.OR P0, PT, R2, R58, !P0 ;  /* 0x0000003a0200720b */ /* 0x000fc8000470b400 */
[----:B------:R-:W-:-:S04]  /*8580*/  FSETP.GEU.OR P0, PT, R2, R73, P0 ;  /* 0x000000490200720b */ /* 0x000fc8000070e400 */
[----:B------:R-:W-:-:S13]  /*8590*/  FSETP.GEU.OR P0, PT, R7, R78, P0 ;  /* 0x0000004e0700720b */ /* 0x000fda000070e400 */
[C---:B------:R-:W-:Y:S01]  /*85a0*/  @!P0 LEA R0, R70.reuse, R41, 0x3 ;  /* 0x0000002946008211 */ /* 0x040fe200078e18ff */
[----:B------:R-:W-:Y:S02]  /*85b0*/  @!P0 VIADD R70, R70, 0x1 ;  /* 0x0000000146468836 */ /* 0x000fe40000000000 */
[----:B------:R-:W-:Y:S01]  /*85c0*/  @!P0 FADD R61, R18, R61 ;  /* 0x0000003d123d8221 */ /* 0x000fe20000000000 */
[----:B------:R-:W-:Y:S01]  /*85d0*/  @!P0 FADD R72, R19, R72 ;  /* 0x0000004813488221 */ /* 0x000fe20000000000 */
[----:B------:R0:W-:Y:S01]  /*85e0*/  @!P0 STL.64 [R0], R18 ;  /* 0x0000001200008387 */ /* 0x0001e20000100a00 */
[----:B------:R-:W-:-:S13]  /*85f0*/  ISETP.GE.AND P1, PT, R70, 0x2, PT ;  /* 0x000000024600780c */ /* 0x000fda0003f26270 */
[----:B0-----:R-:W-:Y:S05]  /*8600*/  @!P1 BRA `(.L_x_313) ;  /* 0x0000001000709947 */ /* 0x001fea0003800000 */
[----:B------:R-:W-:Y:S01]  /*8610*/  I2FP.F32.S32 R15, R70 ;  /* 0x00000046000f7245 */ /* 0x000fe20000201400 */
[----:B------:R-:W-:Y:S01]  /*8620*/  BSSY.RECONVERGENT B4, `(.L_x_314) ;  /* 0x000000f000047945 */ /* 0x000fe20003800200 */
[----:B------:R-:W-:Y:S02]  /*8630*/  VIADD R7, R70, 0xffffffff ;  /* 0xffffffff46077836 */ /* 0x000fe40000000000 */
        /* <DEDUP_REMOVED lines=12> */
[----:B------:R-:W-:-:S07]  /*8700*/  MOV R11, R24 ;  /* 0x00000018000b7202 */ /* 0x000fce0000000f00 */
.L_x_315:
[----:B------:R-:W-:Y:S05]  /*8710*/  BSYNC.RECONVERGENT B4 ;  /* 0x0000000000047941 */ /* 0x000fea0003800200 */
.L_x_314:
[----:B------:R-:W0:Y:S01]  /*8720*/  MUFU.RCP R0, R15 ;  /* 0x0000000f00007308 */ /* 0x000e220000001000 */
[----:B------:R-:W-:Y:S07]  /*8730*/  BSSY.RECONVERGENT B4, `(.L_x_316) ;  /* 0x000000d000047945 */ /* 0x000fee0003800200 */
        /* <DEDUP_REMOVED lines=8> */
[----:B------:R-:W-:Y:S02]  /*87c0*/  MOV R27, R15 ;  /* 0x0000000f001b7202 */ /* 0x000fe40000000f00 */
[----:B------:R-:W-:-:S07]  /*87d0*/  MOV R60, 0x87f0 ;  /* 0x000087f0003c7802 */ /* 0x000fce0000000f00 */
[----:B------:R-:W-:Y:S05]  /*87e0*/  CALL.REL.NOINC `($__internal_3_$__cuda_sm3x_div_rn_noftz_f32_slowpath) ;  /* 0x0000001000bc7944 */ /* 0x000fea0003c00000 */
[----:B------:R-:W-:-:S07]  /*87f0*/  IMAD.MOV.U32 R4, RZ, RZ, R24 ;  /* 0x000000ffff047224 */ /* 0x000fce00078e0018 */
.L_x_317:
[----:B------:R-:W-:Y:S05]  /*8800*/  BSYNC.RECONVERGENT B4 ;  /* 0x0000000000047941 */ /* 0x000fea0003800200 */
.L_x_316:
[----:B------:R-:W-:Y:S01]  /*8810*/  HFMA2 R6, -RZ, RZ, 0, 0 ;  /* 0x00000000ff067431 */ /* 0x000fe200000001ff */
[----:B------:R-:W-:Y:S01]  /*8820*/  BSSY.RECONVERGENT B4, `(.L_x_318) ;  /* 0x0000077000047945 */ /* 0x000fe20003800200 */
[----:B------:R-:W-:-:S07]  /*8830*/  IMAD.MOV.U32 R13, RZ, RZ, R7 ;  /* 0x000000ffff0d7224 */ /* 0x000fce00078e0007 */
.L_x_328:
[----:B------:R-:W-:Y:S01]  /*8840*/  IADD3 R0, PT, PT, R6, -R70, RZ ;  /* 0x8000004606007210 */ /* 0x000fe20007ffe0ff */
[----:B------:R-:W-:Y:S03]  /*8850*/  BSSY.RECONVERGENT B5, `(.L_x_319) ;  /* 0x000006f000057945 */ /* 0x000fe60003800200 */
[----:B------:R-:W-:-:S13]  /*8860*/  ISETP.GT.AND P0, PT, R0, -0x2, PT ;  /* 0xfffffffe0000780c */ /* 0x000fda0003f04270 */
[----:B0-2---:R-:W-:Y:S05]  /*8870*/  @P0 BRA `(.L_x_320) ;  /* 0x0000000400b00947 */ /* 0x005fea0003800000 */
[----:B------:R0:W5:Y:S01]  /*8880*/  LDL.64 R2, [R1+0x50] ;  /* 0x0000500001027983 */ /* 0x0001620000100a00 */
[----:B------:R-:W-:-:S07]  /*8890*/  IMAD.MOV.U32 R0, RZ, RZ, RZ ;  /* 0x000000ffff007224 */ /* 0x000fce00078e00ff */
.L_x_327:
[----:B-----5:R-:W-:Y:S01]  /*88a0*/  FADD R15, R3, -R4 ;  /* 0x80000004030f7221 */ /* 0x020fe20000000000 */
[----:B------:R-:W-:Y:S01]  /*88b0*/  FADD R12, R2, -R11 ;  /* 0x8000000b020c7221 */ /* 0x000fe20000000000 */
[C---:B--2---:R-:W-:Y:S01]  /*88c0*/  LEA R14, R0.reuse, R41, 0x3 ;  /* 0x00000029000e7211 */ /* 0x044fe200078e18ff */
[----:B------:R-:W-:Y:S01]  /*88d0*/  VIADD R0, R0, 0x1 ;  /* 0x0000000100007836 */ /* 0x000fe20000000000 */
[----:B------:R-:W-:Y:S02]  /*88e0*/  BSSY.RECONVERGENT B6, `(.L_x_321) ;  /* 0x0000011000067945 */ /* 0x000fe40003800200 */
[CC--:B------:R-:W-:Y:S02]  /*88f0*/  FSETP.GT.AND P1, PT, |R15|.reuse, |R12|.reuse, PT ;  /* 0x4000000c0f00720b */ /* 0x0c0fe40003f24200 */
[----:B------:R-:W-:Y:S02]  /*8900*/  ISETP.NE.AND P2, PT, R0, R13, PT ;  /* 0x0000000d0000720c */ /* 0x000fe40003f45270 */
[----:B------:R-:W-:-:S02]  /*8910*/  FSEL R17, |R15|, |R12|, P1 ;  /* 0x4000000c0f117208 */ /* 0x000fc40000800200 */
[----:B------:R-:W-:Y:S02]  /*8920*/  FSEL R24, |R12|, |R15|, P1 ;  /* 0x4000000f0c187208 */ /* 0x000fe40000800200 */
[----:B------:R-:W1:Y:S08]  /*8930*/  MUFU.RCP R2, R17 ;  /* 0x0000001100027308 */ /* 0x000e700000001000 */
[----:B------:R-:W2:Y:S01]  /*8940*/  FCHK P0, R24, R17 ;  /* 0x0000001118007302 */ /* 0x000ea20000000000 */
[----:B-1----:R-:W-:-:S04]  /*8950*/  FFMA R3, -R17, R2, 1 ;  /* 0x3f80000011037423 */ /* 0x002fc80000000102 */
[----:B------:R-:W-:-:S04]  /*8960*/  FFMA R3, R2, R3, R2 ;  /* 0x0000000302037223 */ /* 0x000fc80000000002 */
[----:B------:R-:W-:-:S04]  /*8970*/  FFMA R2, R24, R3, RZ ;  /* 0x0000000318027223 */ /* 0x000fc800000000ff */
[----:B------:R-:W-:-:S04]  /*8980*/  FFMA R16, -R17, R2, R24 ;  /* 0x0000000211107223 */ /* 0x000fc80000000118 */
[----:B------:R-:W-:Y:S01]  /*8990*/  FFMA R18, R3, R16, R2 ;  /* 0x0000001003127223 */ /* 0x000fe20000000002 */
[----:B--2---:R-:W-:Y:S06]  /*89a0*/  @!P0 BRA `(.L_x_322) ;  /* 0x0000000000108947 */ /* 0x004fec0003800000 */
[----:B------:R-:W-:Y:S02]  /*89b0*/  MOV R27, R17 ;  /* 0x00000011001b7202 */ /* 0x000fe40000000f00 */
[----:B------:R-:W-:-:S07]  /*89c0*/  MOV R60, 0x89e0 ;  /* 0x000089e0003c7802 */ /* 0x000fce0000000f00 */
[----:B0-----:R-:W-:Y:S05]  /*89d0*/  CALL.REL.NOINC `($__internal_3_$__cuda_sm3x_div_rn_noftz_f32_slowpath) ;  /* 0x0000001000407944 */ /* 0x001fea0003c00000 */
[----:B------:R-:W-:-:S07]  /*89e0*/  IMAD.MOV.U32 R18, RZ, RZ, R24 ;  /* 0x000000ffff127224 */ /* 0x000fce00078e0018 */
.L_x_322:
[----:B------:R-:W-:Y:S05]  /*89f0*/  BSYNC.RECONVERGENT B6 ;  /* 0x0000000000067941 */ /* 0x000fea0003800200 */
.L_x_321:
[----:B------:R-:W2:Y:S01]  /*8a00*/  LDL.64 R2, [R14+0x8] ;  /* 0x000008000e027983 */ /* 0x000ea20000100a00 */
[----:B------:R-:W-:Y:S02]  /*8a10*/  HFMA2 R19, -RZ, RZ, 0.89990234375, 10328 ;  /* 0x3b33710bff137431 */ /* 0x000fe400000001ff */
[----:B------:R-:W-:Y:S01]  /*8a20*/  FMUL R20, R18, R18 ;  /* 0x0000001212147220 */ /* 0x000fe20000400000 */
[C---:B------:R-:W-:Y:S01]  /*8a30*/  ISETP.GE.AND P0, PT, R12.reuse, RZ, PT ;  /* 0x000000ff0c00720c */ /* 0x040fe20003f06270 */
[----:B------:R-:W-:Y:S01]  /*8a40*/  BSSY.RECONVERGENT B6, `(.L_x_323) ;  /* 0x000002a000067945 */ /* 0x000fe20003800200 */
[----:B------:R-:W-:Y:S01]  /*8a50*/  FSETP.NEU.AND P5, PT, |R12|, |R15|, PT ;  /* 0x4000000f0c00720b */ /* 0x000fe20003fad200 */
[----:B------:R-:W-:Y:S01]  /*8a60*/  FADD R12, |R15|, |R12| ;  /* 0x4000000c0f0c7221 */ /* 0x000fe20000000200 */
[----:B------:R-:W-:Y:S01]  /*8a70*/  FSETP.NEU.AND P4, PT, R17, RZ, PT ;  /* 0x000000ff1100720b */ /* 0x000fe20003f8d000 */
[----:B------:R-:W-:-:S04]  /*8a80*/  FFMA R19, R20, R19, -0.015681877732276916504 ;  /* 0xbc80774814137423 */ /* 0x000fc80000000013 */
[----:B------:R-:W-:-:S04]  /*8a90*/  FFMA R19, R20, R19, 0.042200751602649688721 ;  /* 0x3d2cdab214137423 */ /* 0x000fc80000000013 */
[----:B------:R-:W-:-:S04]  /*8aa0*/  FFMA R19, R20, R19, -0.074792981147766113281 ;  /* 0xbd992d1014137423 */ /* 0x000fc80000000013 */
[----:B------:R-:W-:-:S04]  /*8ab0*/  FFMA R19, R20, R19, 0.10640415549278259277 ;  /* 0x3dd9ea6c14137423 */ /* 0x000fc80000000013 */
[----:B------:R-:W-:-:S04]  /*8ac0*/  FFMA R21, R20, R19, -0.14207722246646881104 ;  /* 0xbe117cb114157423 */ /* 0x000fc80000000013 */
[----:B------:R-:W-:-:S04]  /*8ad0*/  FFMA R21, R20, R21, 0.19993925094604492188 ;  /* 0x3e4cbce014157423 */ /* 0x000fc80000000015 */
[----:B------:R-:W-:-:S04]  /*8ae0*/  FFMA R23, R20, R21, -0.33333197236061096191 ;  /* 0xbeaaaa7d14177423 */ /* 0x000fc80000000015 */
[----:B------:R-:W-:Y:S01]  /*8af0*/  FMUL R23, R20, R23 ;  /* 0x0000001714177220 */ /* 0x000fe20000400000 */
[----:B------:R-:W-:-:S03]  /*8b00*/  IMAD.MOV.U32 R20, RZ, RZ, 0x3f6ee581 ;  /* 0x3f6ee581ff147424 */ /* 0x000fc600078e00ff */
[----:B------:R-:W-:-:S04]  /*8b10*/  FFMA R23, R23, R18, R18 ;  /* 0x0000001217177223 */ /* 0x000fc80000000012 */
[C---:B------:R-:W-:Y:S01]  /*8b20*/  FFMA R18, R20.reuse, 1.6832555532455444336, -R23 ;  /* 0x3fd774eb14127823 */ /* 0x040fe20000000817 */
[----:B------:R-:W-:-:S04]  /*8b30*/  FSEL R20, R20, 1.8663789033889770508, P1 ;  /* 0x3feee58114147808 */ /* 0x000fc80000800000 */
[-C--:B------:R-:W-:Y:S02]  /*8b40*/  FSEL R18, R18, R23.reuse, P1 ;  /* 0x0000001712127208 */ /* 0x080fe40000800000 */
[----:B------:R-:W-:-:S05]  /*8b50*/  FSEL R23, R23, -R23, P1 ;  /* 0x8000001717177208 */ /* 0x000fca0000800000 */
[----:B------:R-:W-:Y:S01]  /*8b60*/  @!P0 FFMA R18, R20, 1.6832555532455444336, R23 ;  /* 0x3fd774eb14128823 */ /* 0x000fe20000000017 */
[----:B------:R-:W-:-:S04]  /*8b70*/  MOV R20, 0x4016cbe4 ;  /* 0x4016cbe400147802 */ /* 0x000fc80000000f00 */
[----:B------:R-:W-:Y:S02]  /*8b80*/  @!P5 FSEL R18, R20, 0.78539818525314331055, !P0 ;  /* 0x3f490fdb1412d808 */ /* 0x000fe40004000000 */
[----:B------:R-:W-:Y:S02]  /*8b90*/  @!P4 FSEL R18, RZ, 3.1415927410125732422, P0 ;  /* 0x40490fdbff12c808 */ /* 0x000fe40000000000 */
[----:B------:R-:W-:Y:S02]  /*8ba0*/  FSETP.NAN.AND P0, PT, R12, R12, PT ;  /* 0x0000000c0c00720b */ /* 0x000fe40003f08000 */
[----:B------:R-:W-:-:S04]  /*8bb0*/  LOP3.LUT R15, R18, 0x80000000, R15, 0xb8, !PT ;  /* 0x80000000120f7812 */ /* 0x000fc800078eb80f */
[----:B------:R-:W-:Y:S01]  /*8bc0*/  FSEL R23, R12, R15, P0 ;  /* 0x0000000f0c177208 */ /* 0x000fe20000000000 */
[----:B--2---:R-:W-:Y:S01]  /*8bd0*/  FADD R16, R3, -R4 ;  /* 0x8000000403107221 */ /* 0x004fe20000000000 */
[----:B------:R-:W-:-:S05]  /*8be0*/  FADD R19, R2, -R11 ;  /* 0x8000000b02137221 */ /* 0x000fca0000000000 */
[----:B------:R-:W-:-:S04]  /*8bf0*/  FSETP.GT.AND P3, PT, |R16|, |R19|, PT ;  /* 0x400000131000720b */ /* 0x000fc80003f64200 */
[----:B------:R-:W-:Y:S02]  /*8c00*/  FSEL R21, |R16|, |R19|, P3 ;  /* 0x4000001310157208 */ /* 0x000fe40001800200 */
        /* <DEDUP_REMOVED lines=9> */
[----:B------:R-:W-:Y:S01]  /*8ca0*/  IMAD.MOV.U32 R27, RZ, RZ, R21 ;  /* 0x000000ffff1b7224 */ /* 0x000fe200078e0015 */
[----:B------:R-:W-:-:S07]  /*8cb0*/  MOV R60, 0x8cd0 ;  /* 0x00008cd0003c7802 */ /* 0x000fce0000000f00 */
[----:B0-----:R-:W-:Y:S05]  /*8cc0*/  CALL.REL.NOINC `($__internal_3_$__cuda_sm3x_div_rn_noftz_f32_slowpath) ;  /* 0x0000000c00847944 */ /* 0x001fea0003c00000 */
[----:B------:R-:W-:-:S07]  /*8cd0*/  MOV R17, R24 ;  /* 0x0000001800117202 */ /* 0x000fce0000000f00 */
.L_x_324:
[----:B------:R-:W-:Y:S05]  /*8ce0*/  BSYNC.RECONVERGENT B6 ;  /* 0x0000000000067941 */ /* 0x000fea0003800200 */
.L_x_323:
[----:B------:R-:W-:Y:S02]  /*8cf0*/  IMAD.MOV.U32 R15, RZ, RZ, 0x3b33710b ;  /* 0x3b33710bff0f7424 */ /* 0x000fe400078e00ff */
[----:B------:R-:W-:Y:S01]  /*8d00*/  FMUL R12, R17, R17 ;  /* 0x00000011110c7220 */ /* 0x000fe20000400000 */
[----:B------:R-:W-:Y:S01]  /*8d10*/  HFMA2 R25, -RZ, RZ, 1.857421875, -1409 ;  /* 0x3f6ee581ff197431 */ /* 0x000fe200000001ff */
[C---:B------:R-:W-:Y:S01]  /*8d20*/  ISETP.GE.AND P0, PT, R19.reuse, RZ, PT ;  /* 0x000000ff1300720c */ /* 0x040fe20003f06270 */
[----:B------:R-:W-:Y:S01]  /*8d30*/  BSSY.RECONVERGENT B1, `(.L_x_325) ;  /* 0x000001f000017945 */ /* 0x000fe20003800200 */
[----:B------:R-:W-:Y:S01]  /*8d40*/  FFMA R15, R12, R15, -0.015681877732276916504 ;  /* 0xbc8077480c0f7423 */ /* 0x000fe2000000000f */
[----:B------:R-:W-:Y:S01]  /*8d50*/  FSETP.NEU.AND P4, PT, |R19|, |R16|, PT ;  /* 0x400000101300720b */ /* 0x000fe20003f8d200 */
[----:B------:R-:W-:Y:S01]  /*8d60*/  FADD R19, |R16|, |R19| ;  /* 0x4000001310137221 */ /* 0x000fe20000000200 */
[----:B------:R-:W-:Y:S01]  /*8d70*/  FSETP.NEU.AND P1, PT, R21, RZ, PT ;  /* 0x000000ff1500720b */ /* 0x000fe20003f2d000 */
[----:B------:R-:W-:-:S04]  /*8d80*/  FFMA R15, R12, R15, 0.042200751602649688721 ;  /* 0x3d2cdab20c0f7423 */ /* 0x000fc8000000000f */
[----:B------:R-:W-:-:S04]  /*8d90*/  FFMA R15, R12, R15, -0.074792981147766113281 ;  /* 0xbd992d100c0f7423 */ /* 0x000fc8000000000f */
[----:B------:R-:W-:-:S04]  /*8da0*/  FFMA R15, R12, R15, 0.10640415549278259277 ;  /* 0x3dd9ea6c0c0f7423 */ /* 0x000fc8000000000f */
[----:B------:R-:W-:-:S04]  /*8db0*/  FFMA R15, R12, R15, -0.14207722246646881104 ;  /* 0xbe117cb10c0f7423 */ /* 0x000fc8000000000f */
[----:B------:R-:W-:-:S04]  /*8dc0*/  FFMA R15, R12, R15, 0.19993925094604492188 ;  /* 0x3e4cbce00c0f7423 */ /* 0x000fc8000000000f */
[----:B------:R-:W-:-:S04]  /*8dd0*/  FFMA R15, R12, R15, -0.33333197236061096191 ;  /* 0xbeaaaa7d0c0f7423 */ /* 0x000fc8000000000f */
[----:B------:R-:W-:-:S04]  /*8de0*/  FMUL R12, R12, R15 ;  /* 0x0000000f0c0c7220 */ /* 0x000fc80000400000 */
[----:B------:R-:W-:Y:S01]  /*8df0*/  FFMA R12, R12, R17, R17 ;  /* 0x000000110c0c7223 */ /* 0x000fe20000000011 */
[----:B------:R-:W-:-:S03]  /*8e00*/  FSEL R17, R25, 1.8663789033889770508, P3 ;  /* 0x3feee58119117808 */ /* 0x000fc60001800000 */
[----:B------:R-:W-:-:S05]  /*8e10*/  FFMA R15, R25, 1.6832555532455444336, -R12 ;  /* 0x3fd774eb190f7823 */ /* 0x000fca000000080c */
[-C--:B------:R-:W-:Y:S02]  /*8e20*/  FSEL R15, R15, R12.reuse, P3 ;  /* 0x0000000c0f0f7208 */ /* 0x080fe40001800000 */
[----:B------:R-:W-:-:S05]  /*8e30*/  FSEL R12, R12, -R12, P3 ;  /* 0x8000000c0c0c7208 */ /* 0x000fca0001800000 */
[----:B------:R-:W-:Y:S01]  /*8e40*/  @!P0 FFMA R15, R17, 1.6832555532455444336, R12 ;  /* 0x3fd774eb110f8823 */ /* 0x000fe2000000000c */
[----:B------:R-:W-:-:S05]  /*8e50*/  IMAD.MOV.U32 R12, RZ, RZ, 0x4016cbe4 ;  /* 0x4016cbe4ff0c7424 */ /* 0x000fca00078e00ff */
[----:B------:R-:W-:Y:S02]  /*8e60*/  @!P4 FSEL R15, R12, 0.78539818525314331055, !P0 ;  /* 0x3f490fdb0c0fc808 */ /* 0x000fe40004000000 */
[----:B------:R-:W-:Y:S02]  /*8e70*/  @!P1 FSEL R15, RZ, 3.1415927410125732422, P0 ;  /* 0x40490fdbff0f9808 */ /* 0x000fe40000000000 */
[----:B------:R-:W-:Y:S02]  /*8e80*/  FSETP.NAN.AND P0, PT, R19, R19, PT ;  /* 0x000000131300720b */ /* 0x000fe40003f08000 */
[----:B------:R-:W-:-:S04]  /*8e90*/  LOP3.LUT R16, R15, 0x80000000, R16, 0xb8, !PT ;  /* 0x800000000f107812 */ /* 0x000fc800078eb810 */
[----:B------:R-:W-:-:S04]  /*8ea0*/  FSEL R16, R19, R16, P0 ;  /* 0x0000001013107208 */ /* 0x000fc80000000000 */
[----:B------:R-:W-:-:S13]  /*8eb0*/  FSETP.GT.AND P0, PT, R23, R16, PT ;  /* 0x000000101700720b */ /* 0x000fda0003f04000 */
[----:B------:R-:W-:Y:S05]  /*8ec0*/  @!P0 BRA `(.L_x_326) ;  /* 0x0000000000148947 */ /* 0x000fea0003800000 */
[----:B------:R-:W2:Y:S04]  /*8ed0*/  LDL.64 R16, [R14] ;  /* 0x000000000e107983 */ /* 0x000ea80000100a00 */
[----:B------:R1:W-:Y:S04]  /*8ee0*/  STL.64 [R14], R2 ;  /* 0x000000020e007387 */ /* 0x0003e80000100a00 */
[----:B--2---:R2:W-:Y:S01]  /*8ef0*/  STL.64 [R14+0x8], R16 ;  /* 0x000008100e007387 */ /* 0x0045e20000100a00 */
[----:B-1----:R-:W-:Y:S01]  /*8f00*/  MOV R2, R16 ;  /* 0x0000001000027202 */ /* 0x002fe20000000f00 */
[----:B------:R-:W-:-:S07]  /*8f10*/  IMAD.MOV.U32 R3, RZ, RZ, R17 ;  /* 0x000000ffff037224 */ /* 0x000fce00078e0011 */
.L_x_326:
[----:B------:R-:W-:Y:S05]  /*8f20*/  BSYNC.RECONVERGENT B1 ;  /* 0x0000000000017941 */ /* 0x000fea0003800200 */
.L_x_325:
[----:B------:R-:W-:Y:S05]  /*8f30*/  @P2 BRA `(.L_x_327) ;  /* 0xfffffff800582947 */ /* 0x000fea000383ffff */
.L_x_320:
[----:B------:R-:W-:Y:S05]  /*8f40*/  BSYNC.RECONVERGENT B5 ;  /* 0x0000000000057941 */ /* 0x000fea0003800200 */
.L_x_319:
[----:B------:R-:W-:Y:S01]  /*8f50*/  IADD3 R6, PT, PT, R6, 0x1, RZ ;  /* 0x0000000106067810 */ /* 0x000fe20007ffe0ff */
[----:B------:R-:W-:-:S03]  /*8f60*/  VIADD R13, R13, 0xffffffff ;  /* 0xffffffff0d0d7836 */ /* 0x000fc60000000000 */
[----:B------:R-:W-:-:S13]  /*8f70*/  ISETP.NE.AND P0, PT, R6, R7, PT ;  /* 0x000000070600720c */ /* 0x000fda0003f05270 */
[----:B------:R-:W-:Y:S05]  /*8f80*/  @P0 BRA `(.L_x_328) ;  /* 0xfffffff8002c0947 */ /* 0x000fea000383ffff */
[----:B------:R-:W-:Y:S05]  /*8f90*/  BSYNC.RECONVERGENT B4 ;  /* 0x0000000000047941 */ /* 0x000fea0003800200 */
.L_x_318:
[----:B------:R-:W3:Y:S01]  /*8fa0*/  LDL.64 R24, [R1+0x50] ;  /* 0x0000500001187983 */ /* 0x000ee20000100a00 */
[----:B------:R-:W-:Y:S01]  /*8fb0*/  IADD3 R70, PT, PT, R70, -0x2, RZ ;  /* 0xfffffffe46467810 */ /* 0x000fe20007ffe0ff */
[----:B------:R-:W-:Y:S01]  /*8fc0*/  BSSY.RECONVERGENT B1, `(.L_x_329) ;  /* 0x0000041000017945 */ /* 0x000fe20003800200 */
[----:B------:R-:W-:Y:S01]  /*8fd0*/  LOP3.LUT R6, R7, 0x7, RZ, 0xc0, !PT ;  /* 0x0000000707067812 */ /* 0x000fe200078ec0ff */
[----:B------:R-:W-:Y:S01]  /*8fe0*/  IMAD.MOV.U32 R4, RZ, RZ, RZ ;  /* 0x000000ffff047224 */ /* 0x000fe200078e00ff */
[----:B------:R-:W-:Y:S02]  /*8ff0*/  ISETP.GE.U32.AND P0, PT, R70, 0x7, PT ;  /* 0x000000074600780c */ /* 0x000fe40003f06070 */
[----:B------:R-:W-:Y:S02]  /*9000*/  ISETP.NE.AND P1, PT, R6, RZ, PT ;  /* 0x000000ff0600720c */ /* 0x000fe40003f25270 */
[----:B------:R-:W-:Y:S01]  /*9010*/  MOV R0, RZ ;  /* 0x000000ff00007202 */ /* 0x000fe20000000f00 */
[----:B---3--:R-:W-:Y:S01]  /*9020*/  IMAD.MOV.U32 R3, RZ, RZ, R25 ;  /* 0x000000ffff037224 */ /* 0x008fe200078e0019 */
[----:B------:R-:W-:-:S07]  /*9030*/  MOV R2, R24 ;  /* 0x0000001800027202 */ /* 0x000fce0000000f00 */
[----:B------:R-:W-:Y:S05]  /*9040*/  @!P0 BRA `(.L_x_330) ;  /* 0x0000000000e08947 */ /* 0x000fea0003800000 */
[----:B------:R-:W-:Y:S01]  /*9050*/  HFMA2 R11, -RZ, RZ, 0, 0 ;  /* 0x00000000ff0b7431 */ /* 0x000fe200000001ff */
[----:B------:R-:W-:Y:S01]  /*9060*/  LOP3.LUT R0, R7, 0xfffffff8, RZ, 0xc0, !PT ;  /* 0xfffffff807007812 */ /* 0x000fe200078ec0ff */
[----:B------:R-:W-:Y:S01]  /*9070*/  IMAD.MOV.U32 R4, RZ, RZ, RZ ;  /* 0x000000ffff047224 */ /* 0x000fe200078e00ff */
[----:B------:R-:W-:Y:S01]  /*9080*/  MOV R2, R24 ;  /* 0x0000001800027202 */ /* 0x000fe20000000f00 */
[----:B------:R-:W-:-:S07]  /*9090*/  IMAD.MOV.U32 R3, RZ, RZ, R25 ;  /* 0x000000ffff037224 */ /* 0x000fce00078e0019 */
.L_x_331:
[----:B------:R-:W-:-:S05]  /*90a0*/  IMAD R59, R11, 0x8, R41 ;  /* 0x000000080b3b7824 */ /* 0x000fca00078e0229 */
[----:B------:R-:W3:Y:S04]  /*90b0*/  LDL.64 R60, [R59+0x8] ;  /* 0x000008003b3c7983 */ /* 0x000ee80000100a00 */
[----:B--2---:R-:W2:Y:S04]  /*90c0*/  LDL.128 R12, [R59+0x10] ;  /* 0x000010003b0c7983 */ /* 0x004ea80000100c00 */
[----:B------:R-:W4:Y:S04]  /*90d0*/  LDL.128 R16, [R59+0x20] ;  /* 0x000020003b107983 */ /* 0x000f280000100c00 */
[----:B------:R-:W5:Y:S01]  /*90e0*/  LDL.128 R20, [R59+0x30] ;  /* 0x000030003b147983 */ /* 0x000f620000100c00 */
[----:B------:R-:W-:Y:S01]  /*90f0*/  FADD R27, -R24, R2 ;  /* 0x00000002181b7221 */ /* 0x000fe20000000100 */
[----:B------:R-:W-:-:S02]  /*9100*/  FADD R58, -R25, R3 ;  /* 0x00000003193a7221 */ /* 0x000fc40000000100 */
[----:B------:R-:W5:Y:S01]  /*9110*/  LDL.64 R2, [R59+0x40] ;  /* 0x000040003b027983 */ /* 0x000f620000100a00 */
[----:B------:R-:W-:-:S04]  /*9120*/  IADD3 R11, PT, PT, R11, 0x8, RZ ;  /* 0x000000080b0b7810 */ /* 0x000fc80007ffe0ff */
[----:B------:R-:W-:Y:S01]  /*9130*/  ISETP.NE.AND P0, PT, R11, R0, PT ;  /* 0x000000000b00720c */ /* 0x000fe20003f05270 */
[----:B---3--:R-:W-:Y:S01]  /*9140*/  FADD R63, -R24, R60 ;  /* 0x0000003c183f7221 */ /* 0x008fe20000000100 */
[----:B------:R-:W-:-:S03]  /*9150*/  FADD R60, -R25, R61 ;  /* 0x0000003d193c7221 */ /* 0x000fc60000000100 */
[----:B------:R-:W-:Y:S01]  /*9160*/  FMUL R58, R58, R63 ;  /* 0x0000003f3a3a7220 */ /* 0x000fe20000400000 */
[C---:B--2---:R-:W-:Y:S01]  /*9170*/  FADD R61, -R24.reuse, R12 ;  /* 0x0000000c183d7221 */ /* 0x044fe20000000100 */
[----:B------:R-:W-:Y:S01]  /*9180*/  FADD R12, -R25, R13 ;  /* 0x0000000d190c7221 */ /* 0x000fe20000000100 */
[----:B------:R-:W-:Y:S01]  /*9190*/  FADD R13, -R24, R14 ;  /* 0x0000000e180d7221 */ /* 0x000fe20000000100 */
[----:B------:R-:W-:Y:S01]  /*91a0*/  FFMA R27, R27, R60, -R58 ;  /* 0x0000003c1b1b7223 */ /* 0x000fe2000000083a */
[----:B------:R-:W-:Y:S01]  /*91b0*/  FMUL R60, R60, R61 ;  /* 0x0000003d3c3c7220 */ /* 0x000fe20000400000 */
[----:B------:R-:W-:Y:S01]  /*91c0*/  FADD R14, -R25, R15 ;  /* 0x0000000f190e7221 */ /* 0x000fe20000000100 */
[----:B------:R-:W-:Y:S01]  /*91d0*/  FMUL R58, R12, R13 ;  /* 0x0000000d0c3a7220 */ /* 0x000fe20000400000 */
[C---:B----4-:R-:W-:Y:S01]  /*91e0*/  FADD R15, -R24.reuse, R16 ;  /* 0x00000010180f7221 */ /* 0x050fe20000000100 */
[----:B------:R-:W-:Y:S01]  /*91f0*/  FADD R27, R27, R4 ;  /* 0x000000041b1b7221 */ /* 0x000fe20000000000 */
[----:B------:R-:W-:Y:S01]  /*9200*/  FFMA R60, R63, R12, -R60 ;  /* 0x0000000c3f3c7223 */ /* 0x000fe2000000083c */
[----:B------:R-:W-:Y:S01]  /*9210*/  FFMA R58, R61, R14, -R58 ;  /* 0x0000000e3d3a7223 */ /* 0x000fe2000000083a */
[----:B------:R-:W-:Y:S01]  /*9220*/  FADD R4, -R25, R17 ;  /* 0x0000001119047221 */ /* 0x000fe20000000100 */
[----:B------:R-:W-:Y:S01]  /*9230*/  FADD R17, -R24, R18 ;  /* 0x0000001218117221 */ /* 0x000fe20000000100 */
[----:B------:R-:W-:Y:S01]  /*9240*/  FMUL R14, R14, R15 ;  /* 0x0000000f0e0e7220 */ /* 0x000fe20000400000 */
[----:B------:R-:W-:Y:S01]  /*9250*/  FADD R27, R27, R60 ;  /* 0x0000003c1b1b7221 */ /* 0x000fe20000000000 */
[----:B------:R-:W-:Y:S01]  /*9260*/  FADD R12, -R25, R19 ;  /* 0x00000013190c7221 */ /* 0x000fe20000000100 */
[----:B------:R-:W-:Y:S01]  /*9270*/  FMUL R16, R4, R17 ;  /* 0x0000001104107220 */ /* 0x000fe20000400000 */
[----:B------:R-:W-:Y:S01]  /*9280*/  FFMA R14, R13, R4, -R14 ;  /* 0x000000040d0e7223 */ /* 0x000fe2000000080e */
[----:B------:R-:W-:Y:S01]  /*9290*/  FADD R27, R27, R58 ;  /* 0x0000003a1b1b7221 */ /* 0x000fe20000000000 */
[C---:B-----5:R-:W-:Y:S01]  /*92a0*/  FADD R13, -R24.reuse, R20 ;  /* 0x00000014180d7221 */ /* 0x060fe20000000100 */
[----:B------:R-:W-:Y:S01]  /*92b0*/  FFMA R15, R15, R12, -R16 ;  /* 0x0000000c0f0f7223 */ /* 0x000fe20000000810 */
[----:B------:R-:W-:Y:S01]  /*92c0*/  FADD R4, -R25, R21 ;  /* 0x0000001519047221 */ /* 0x000fe20000000100 */
[----:B------:R-:W-:Y:S01]  /*92d0*/  FADD R19, -R24, R22 ;  /* 0x0000001618137221 */ /* 0x000fe20000000100 */
[----:B------:R-:W-:Y:S01]  /*92e0*/  FADD R14, R27, R14 ;  /* 0x0000000e1b0e7221 */ /* 0x000fe20000000000 */
[----:B------:R-:W-:Y:S01]  /*92f0*/  FMUL R12, R12, R13 ;  /* 0x0000000d0c0c7220 */ /* 0x000fe20000400000 */
[----:B------:R-:W-:Y:S01]  /*9300*/  FADD R16, -R25, R23 ;  /* 0x0000001719107221 */ /* 0x000fe20000000100 */
[----:B------:R-:W-:Y:S01]  /*9310*/  FMUL R18, R4, R19 ;  /* 0x0000001304127220 */ /* 0x000fe20000400000 */
[----:B------:R-:W-:Y:S01]  /*9320*/  FADD R21, -R24, R2 ;  /* 0x0000000218157221 */ /* 0x000fe20000000100 */
[----:B------:R-:W-:Y:S01]  /*9330*/  FADD R14, R14, R15 ;  /* 0x0000000f0e0e7221 */ /* 0x000fe20000000000 */
[----:B------:R-:W-:Y:S01]  /*9340*/  FFMA R17, R17, R4, -R12 ;  /* 0x0000000411117223 */ /* 0x000fe2000000080c */
[----:B------:R-:W-:Y:S01]  /*9350*/  FFMA R13, R13, R16, -R18 ;  /* 0x000000100d0d7223 */ /* 0x000fe20000000812 */
[----:B------:R-:W-:Y:S01]  /*9360*/  FMUL R16, R16, R21 ;  /* 0x0000001510107220 */ /* 0x000fe20000400000 */
[----:B------:R-:W-:Y:S01]  /*9370*/  FADD R4, -R25, R3 ;  /* 0x0000000319047221 */ /* 0x000fe20000000100 */
[----:B------:R-:W-:-:S03]  /*9380*/  FADD R14, R14, R17 ;  /* 0x000000110e0e7221 */ /* 0x000fc60000000000 */
[----:B------:R-:W-:Y:S01]  /*9390*/  FFMA R4, R19, R4, -R16 ;  /* 0x0000000413047223 */ /* 0x000fe20000000810 */
[----:B------:R-:W-:-:S04]  /*93a0*/  FADD R13, R14, R13 ;  /* 0x0000000d0e0d7221 */ /* 0x000fc80000000000 */
[----:B------:R-:W-:Y:S01]  /*93b0*/  FADD R4, R13, R4 ;  /* 0x000000040d047221 */ /* 0x000fe20000000000 */
[----:B------:R-:W-:Y:S06]  /*93c0*/  @P0 BRA `(.L_x_331) ;  /* 0xfffffffc00340947 */ /* 0x000fec000383ffff */
.L_x_330:
[----:B------:R-:W-:Y:S05]  /*93d0*/  BSYNC.RECONVERGENT B1 ;  /* 0x0000000000017941 */ /* 0x000fea0003800200 */
.L_x_329:
[----:B------:R-:W-:Y:S05]  /*93e0*/  @!P1 BRA `(.L_x_313) ;  /* 0x0000000000f89947 */ /* 0x000fea0003800000 */
[----:B------:R-:W-:Y:S01]  /*93f0*/  ISETP.GE.U32.AND P0, PT, R6, 0x4, PT ;  /* 0x000000040600780c */ /* 0x000fe20003f06070 */
[----:B------:R-:W-:Y:S01]  /*9400*/  BSSY.RECONVERGENT B1, `(.L_x_332) ;  /* 0x000001f000017945 */ /* 0x000fe20003800200 */
[----:B------:R-:W-:-:S04]  /*9410*/  LOP3.LUT R20, R7, 0x3, RZ, 0xc0, !PT ;  /* 0x0000000307147812 */ /* 0x000fc800078ec0ff */
[----:B------:R-:W-:-:S07]  /*9420*/  ISETP.NE.AND P1, PT, R20, RZ, PT ;  /* 0x000000ff1400720c */ /* 0x000fce0003f25270 */
[----:B------:R-:W-:Y:S06]  /*9430*/  @!P0 BRA `(.L_x_333) ;  /* 0x00000000006c8947 */ /* 0x000fec0003800000 */
[----:B------:R-:W-:-:S05]  /*9440*/  IMAD R6, R0, 0x8, R41 ;  /* 0x0000000800067824 */ /* 0x000fca00078e0229 */
[----:B--2---:R-:W2:Y:S04]  /*9450*/  LDL.64 R16, [R6+0x8] ;  /* 0x0000080006107983 */ /* 0x004ea80000100a00 */
[----:B------:R-:W3:Y:S04]  /*9460*/  LDL.128 R12, [R6+0x10] ;  /* 0x00001000060c7983 */ /* 0x000ee80000100c00 */
[----:B------:R-:W4:Y:S01]  /*9470*/  LDL.64 R18, [R6+0x20] ;  /* 0x0000200006127983 */ /* 0x000f220000100a00 */
[C---:B------:R-:W-:Y:S01]  /*9480*/  FADD R3, -R25.reuse, R3 ;  /* 0x0000000319037221 */ /* 0x040fe20000000100 */
[----:B------:R-:W-:Y:S01]  /*9490*/  FADD R2, -R24, R2 ;  /* 0x0000000218027221 */ /* 0x000fe20000000100 */
[----:B------:R-:W-:Y:S01]  /*94a0*/  IADD3 R0, PT, PT, R0, 0x4, RZ ;  /* 0x0000000400007810 */ /* 0x000fe20007ffe0ff */
[----:B--2---:R-:W-:Y:S01]  /*94b0*/  FADD R16, -R24, R16 ;  /* 0x0000001018107221 */ /* 0x004fe20000000100 */
[----:B------:R-:W-:-:S03]  /*94c0*/  FADD R17, -R25, R17 ;  /* 0x0000001119117221 */ /* 0x000fc60000000100 */
[----:B------:R-:W-:Y:S01]  /*94d0*/  FMUL R3, R3, R16 ;  /* 0x0000001003037220 */ /* 0x000fe20000400000 */
[C---:B---3--:R-:W-:Y:S01]  /*94e0*/  FADD R12, -R24.reuse, R12 ;  /* 0x0000000c180c7221 */ /* 0x048fe20000000100 */
[----:B------:R-:W-:Y:S01]  /*94f0*/  FADD R13, -R25, R13 ;  /* 0x0000000d190d7221 */ /* 0x000fe20000000100 */
[----:B------:R-:W-:Y:S01]  /*9500*/  FADD R14, -R24, R14 ;  /* 0x0000000e180e7221 */ /* 0x000fe20000000100 */
[----:B------:R-:W-:Y:S01]  /*9510*/  FFMA R3, R2, R17, -R3 ;  /* 0x0000001102037223 */ /* 0x000fe20000000803 */
[----:B------:R-:W-:Y:S01]  /*9520*/  FMUL R17, R17, R12 ;  /* 0x0000000c11117220 */ /* 0x000fe20000400000 */
[----:B------:R-:W-:Y:S01]  /*9530*/  FADD R15, -R25, R15 ;  /* 0x0000000f190f7221 */ /* 0x000fe20000000100 */
[----:B------:R-:W-:Y:S01]  /*9540*/  FMUL R11, R13, R14 ;  /* 0x0000000e0d0b7220 */ /* 0x000fe20000400000 */
[----:B----4-:R-:W-:Y:S01]  /*9550*/  FADD R18, -R24, R18 ;  /* 0x0000001218127221 */ /* 0x010fe20000000100 */
        /* <DEDUP_REMOVED lines=8> */
[----:B------:R-:W-:-:S07]  /*95e0*/  FADD R4, R3, R4 ;  /* 0x0000000403047221 */ /* 0x000fce0000000000 */
.L_x_333:
[----:B------:R-:W-:Y:S05]  /*95f0*/  BSYNC.RECONVERGENT B1 ;  /* 0x0000000000017941 */ /* 0x000fea0003800200 */
.L_x_332:
[----:B------:R-:W-:Y:S05]  /*9600*/  @!P1 BRA `(.L_x_313) ;  /* 0x0000000000709947 */ /* 0x000fea0003800000 */
[----:B------:R-:W-:Y:S02]  /*9610*/  ISETP.NE.AND P0, PT, R20, 0x1, PT ;  /* 0x000000011400780c */ /* 0x000fe40003f05270 */
[----:B------:R-:W-:-:S04]  /*9620*/  LOP3.LUT R7, R7, 0x1, RZ, 0xc0, !PT ;  /* 0x0000000107077812 */ /* 0x000fc800078ec0ff */
[----:B------:R-:W-:-:S07]  /*9630*/  ISETP.NE.U32.AND P1, PT, R7, 0x1, PT ;  /* 0x000000010700780c */ /* 0x000fce0003f25070 */
[C---:B------:R-:W-:Y:S01]  /*9640*/  @P0 IMAD R2, R0.reuse, 0x8, R41 ;  /* 0x0000000800020824 */ /* 0x040fe200078e0229 */
[----:B------:R-:W-:-:S04]  /*9650*/  @P0 IADD3 R0, PT, PT, R0, 0x2, RZ ;  /* 0x0000000200000810 */ /* 0x000fc80007ffe0ff */
[----:B--2---:R-:W2:Y:S01]  /*9660*/  @P0 LDL.128 R12, [R2] ;  /* 0x00000000020c0983 */ /* 0x004ea20000100c00 */
[----:B------:R-:W-:-:S03]  /*9670*/  @!P1 IMAD R16, R0, 0x8, R41 ;  /* 0x0000000800109824 */ /* 0x000fc600078e0229 */
[----:B------:R-:W3:Y:S04]  /*9680*/  @P0 LDL.64 R6, [R2+0x10] ;  /* 0x0000100002060983 */ /* 0x000ee80000100a00 */
[----:B------:R-:W4:Y:S01]  /*9690*/  @!P1 LDL.128 R16, [R16] ;  /* 0x0000000010109983 */ /* 0x000f220000100c00 */
[C---:B--2---:R-:W-:Y:S01]  /*96a0*/  @P0 FADD R13, -R25.reuse, R13 ;  /* 0x0000000d190d0221 */ /* 0x044fe20000000100 */
[C---:B------:R-:W-:Y:S01]  /*96b0*/  @P0 FADD R14, -R24.reuse, R14 ;  /* 0x0000000e180e0221 */ /* 0x040fe20000000100 */
[C---:B------:R-:W-:Y:S01]  /*96c0*/  @P0 FADD R0, -R25.reuse, R15 ;  /* 0x0000000f19000221 */ /* 0x040fe20000000100 */
[C---:B------:R-:W-:Y:S01]  /*96d0*/  @P0 FADD R12, -R24.reuse, R12 ;  /* 0x0000000c180c0221 */ /* 0x040fe20000000100 */
[----:B---3--:R-:W-:Y:S01]  /*96e0*/  @P0 FADD R3, -R24, R6 ;  /* 0x0000000618030221 */ /* 0x008fe20000000100 */
[----:B------:R-:W-:Y:S01]  /*96f0*/  @P0 FMUL R13, R14, R13 ;  /* 0x0000000d0e0d0220 */ /* 0x000fe20000400000 */
[----:B------:R-:W-:-:S02]  /*9700*/  @P0 FADD R7, -R25, R7 ;  /* 0x0000000719070221 */ /* 0x000fc40000000100 */
[C---:B------:R-:W-:Y:S01]  /*9710*/  @P0 FMUL R3, R0.reuse, R3 ;  /* 0x0000000300030220 */ /* 0x040fe20000400000 */
[----:B------:R-:W-:Y:S01]  /*9720*/  @P0 FFMA R13, R0, R12, -R13 ;  /* 0x0000000c000d0223 */ /* 0x000fe2000000080d */
[----:B----4-:R-:W-:Y:S01]  /*9730*/  @!P1 FADD R18, -R24, R18 ;  /* 0x0000001218129221 */ /* 0x010fe20000000100 */
[C---:B------:R-:W-:Y:S01]  /*9740*/  @!P1 FADD R17, -R25.reuse, R17 ;  /* 0x0000001119119221 */ /* 0x040fe20000000100 */
[----:B------:R-:W-:Y:S01]  /*9750*/  @P0 FFMA R14, R14, R7, -R3 ;  /* 0x000000070e0e0223 */ /* 0x000fe20000000803 */
[----:B------:R-:W-:Y:S01]  /*9760*/  @!P1 FADD R16, -R24, R16 ;  /* 0x0000001018109221 */ /* 0x000fe20000000100 */
[----:B------:R-:W-:Y:S01]  /*9770*/  @!P1 FADD R19, -R25, R19 ;  /* 0x0000001319139221 */ /* 0x000fe20000000100 */
[----:B------:R-:W-:Y:S01]  /*9780*/  @P0 FADD R13, R4, R13 ;  /* 0x0000000d040d0221 */ /* 0x000fe20000000000 */
[----:B------:R-:W-:-:S03]  /*9790*/  @!P1 FMUL R17, R17, R18 ;  /* 0x0000001211119220 */ /* 0x000fc60000400000 */
[----:B------:R-:W-:Y:S01]  /*97a0*/  @P0 FADD R4, R14, R13 ;  /* 0x0000000d0e040221 */ /* 0x000fe20000000000 */
[----:B------:R-:W-:-:S04]  /*97b0*/  @!P1 FFMA R17, R16, R19, -R17 ;  /* 0x0000001310119223 */ /* 0x000fc80000000811 */
[----:B------:R-:W-:-:S07]  /*97c0*/  @!P1 FADD R4, R4, R17 ;  /* 0x0000001104049221 */ /* 0x000fce0000000000 */
.L_x_313:
[----:B------:R-:W-:Y:S05]  /*97d0*/  BSYNC.RECONVERGENT B3 ;  /* 0x0000000000037941 */ /* 0x000fea0003800200 */
.L_x_312:
[----:B------:R-:W-:Y:S01]  /*97e0*/  FADD R55, R55, -R57 ;  /* 0x8000003937377221 */ /* 0x000fe20000000000 */
[----:B------:R-:W-:Y:S01]  /*97f0*/  FADD R54, R54, -R56 ;  /* 0x8000003836367221 */ /* 0x000fe20000000000 */
[----:B------:R-:W-:Y:S01]  /*9800*/  FADD R3, R10, -R8 ;  /* 0x800000080a037221 */ /* 0x000fe20000000000 */
[----:B------:R-:W-:Y:S01]  /*9810*/  FADD R0, R5, -R9 ;  /* 0x8000000905007221 */ /* 0x000fe20000000000 */
[----:B------:R-:W-:Y:S01]  /*9820*/  FMUL R24, |R4|, 0.5 ;  /* 0x3f00000004187820 */ /* 0x000fe20000400200 */
[----:B------:R-:W-:Y:S01]  /*9830*/  FMUL R54, R55, R54 ;  /* 0x0000003637367220 */ /* 0x000fe20000400000 */
[----:B------:R-:W-:Y:S03]  /*9840*/  BSSY.RECONVERGENT B3, `(.L_x_334) ;  /* 0x000000f000037945 */ /* 0x000fe60003800200 */
[----:B------:R-:W-:-:S04]  /*9850*/  FFMA R3, R3, R0, R54 ;  /* 0x0000000003037223 */ /* 0x000fc80000000036 */
[----:B------:R-:W-:-:S05]  /*9860*/  FADD R3, -R24, R3 ;  /* 0x0000000318037221 */ /* 0x000fca0000000100 */
[----:B------:R-:W-:-:S04]  /*9870*/  FMNMX R27, R3, 9.9999999392252902908e-09, !PT ;  /* 0x322bcc77031b7809 */ /* 0x000fc80007800000 */
[----:B------:R-:W1:Y:S08]  /*9880*/  MUFU.RCP R0, R27 ;  /* 0x0000001b00007308 */ /* 0x000e700000001000 */
[----:B------:R-:W3:Y:S01]  /*9890*/  FCHK P0, R24, R27 ;  /* 0x0000001b18007302 */ /* 0x000ee20000000000 */
[----:B-1----:R-:W-:-:S04]  /*98a0*/  FFMA R3, -R27, R0, 1 ;  /* 0x3f8000001b037423 */ /* 0x002fc80000000100 */
[----:B------:R-:W-:-:S04]  /*98b0*/  FFMA R3, R0, R3, R0 ;  /* 0x0000000300037223 */ /* 0x000fc80000000000 */
[----:B------:R-:W-:-:S04]  /*98c0*/  FFMA R0, R24, R3, RZ ;  /* 0x0000000318007223 */ /* 0x000fc800000000ff */
[----:B------:R-:W-:-:S04]  /*98d0*/  FFMA R2, -R27, R0, R24 ;  /* 0x000000001b027223 */ /* 0x000fc80000000118 */
[----:B------:R-:W-:Y:S01]  /*98e0*/  FFMA R0, R3, R2, R0 ;  /* 0x0000000203007223 */ /* 0x000fe20000000000 */
[----:B---3--:R-:W-:Y:S06]  /*98f0*/  @!P0 BRA `(.L_x_335) ;  /* 0x00000000000c8947 */ /* 0x008fec0003800000 */
[----:B------:R-:W-:-:S07]  /*9900*/  MOV R60, 0x9920 ;  /* 0x00009920003c7802 */ /* 0x000fce0000000f00 */
[----:B0-2---:R-:W-:Y:S05]  /*9910*/  CALL.REL.NOINC `($__internal_3_$__cuda_sm3x_div_rn_noftz_f32_slowpath) ;  /* 0x0000000000707944 */ /* 0x005fea0003c00000 */
[----:B------:R-:W-:-:S07]  /*9920*/  MOV R0, R24 ;  /* 0x0000001800007202 */ /* 0x000fce0000000f00 */
.L_x_335:
[----:B------:R-:W-:Y:S05]  /*9930*/  BSYNC.RECONVERGENT B3 ;  /* 0x0000000000037941 */ /* 0x000fea0003800200 */
.L_x_334:
[----:B------:R-:W1:Y:S01]  /*9940*/  LDCU UR4, c[0x0][0x384] ;  /* 0x00007080ff0477ac */ /* 0x000e620008000800 */
[----:B------:R-:W-:-:S05]  /*9950*/  IMAD.MOV.U32 R3, RZ, RZ, 0x1 ;  /* 0x00000001ff037424 */ /* 0x000fca00078e00ff */
[CC--:B------:R-:W-:Y:S02]  /*9960*/  SHF.L.U64.HI R2, R3.reuse, R42.reuse, RZ ;  /* 0x0000002a03027219 */ /* 0x0c0fe400000102ff */
[----:B------:R-:W-:Y:S02]  /*9970*/  SHF.L.U32 R3, R3, R42, RZ ;  /* 0x0000002a03037219 */ /* 0x000fe400000006ff */
[----:B------:R-:W-:-:S04]  /*9980*/  IADD3 R42, PT, PT, R42, 0x1, RZ ;  /* 0x000000012a2a7810 */ /* 0x000fc80007ffe0ff */
[----:B------:R-:W-:Y:S02]  /*9990*/  ISETP.NE.AND P1, PT, R42, R49, PT ;  /* 0x000000312a00720c */ /* 0x000fe40003f25270 */
[----:B-1----:R-:W-:-:S04]  /*99a0*/  FSETP.GT.AND P0, PT, R0, UR4, PT ;  /* 0x0000000400007c0b */ /* 0x002fc8000bf04000 */
[----:B------:R-:W-:Y:S02]  /*99b0*/  SEL R3, R3, RZ, P0 ;  /* 0x000000ff03037207 */ /* 0x000fe40000000000 */
[----:B------:R-:W-:Y:S02]  /*99c0*/  SEL R0, R2, RZ, P0 ;  /* 0x000000ff02007207 */ /* 0x000fe40000000000 */
[----:B------:R-:W-:Y:S02]  /*99d0*/  LOP3.LUT R46, R3, R46, RZ, 0xfc, !PT ;  /* 0x0000002e032e7212 */ /* 0x000fe400078efcff */
[----:B------:R-:W-:Y:S01]  /*99e0*/  LOP3.LUT R47, R0, R47, RZ, 0xfc, !PT ;  /* 0x0000002f002f7212 */ /* 0x000fe200078efcff */
[----:B------:R-:W-:Y:S06]  /*99f0*/  @P1 BRA `(.L_x_336) ;  /* 0xffffff6c00341947 */ /* 0x000fec000383ffff */
.L_x_198:
[----:B------:R-:W-:Y:S05]  /*9a00*/  BSYNC.RECONVERGENT B0 ;  /* 0x0000000000007941 */ /* 0x000fea0003800200 */
.L_x_197:
[----:B------:R-:W1:Y:S01]  /*9a10*/  LDCU UR5, c[0x0][0x380] ;  /* 0x00007000ff0577ac */ /* 0x000e620008000800 */
[----:B0-----:R-:W0:Y:S01]  /*9a20*/  LDC.64 R2, c[0x0][0x390] ;  /* 0x0000e400ff027b82 */ /* 0x001e220000000a00 */
[----:B-1----:R-:W-:Y:S02]  /*9a30*/  ULOP3.LUT UR8, UR5, 0x8000003f, URZ, 0xc0, !UPT ;  /* 0x8000003f05087892 */ /* 0x002fe4000f8ec0ff */
[----:B------:R-:W-:Y:S02]  /*9a40*/  USHF.R.S32.HI UR4, URZ, 0x1f, UR5 ;  /* 0x0000001fff047899 */ /* 0x000fe40008011405 */
[----:B------:R-:W-:Y:S02]  /*9a50*/  UISETP.GT.AND UP0, UPT, UR8, URZ, UPT ;  /* 0x000000ff0800728c */ /* 0x000fe4000bf04270 */
[----:B------:R-:W-:-:S04]  /*9a60*/  ULEA.HI UR4, UR4, UR5, URZ, 0x6 ;  /* 0x0000000504047291 */ /* 0x000fc8000f8f30ff */
[----:B------:R-:W-:Y:S02]  /*9a70*/  USHF.R.S32.HI UR5, URZ, 0x6, UR4 ;  /* 0x00000006ff057899 */ /* 0x000fe40008011404 */
[----:B------:R-:W-:-:S03]  /*9a80*/  ULEA.HI.SX32 UR4, UR4, 0x1, 0x1a ;  /* 0x0000000104047891 */ /* 0x000fc6000f8fd2ff */
[----:B------:R-:W-:-:S06]  /*9a90*/  @!UP0 UIADD3 UR4, UPT, UPT, UR5, URZ, URZ ;  /* 0x000000ff05048290 */ /* 0x000fcc000fffe0ff */
[----:B------:R-:W-:-:S04]  /*9aa0*/  IMAD R51, R48, UR4, R51 ;  /* 0x0000000430337c24 */ /* 0x000fc8000f8e0233 */
[----:B0-----:R-:W-:-:S05]  /*9ab0*/  IMAD.WIDE R2, R51, 0x8, R2 ;  /* 0x0000000833027825 */ /* 0x001fca00078e0202 */
[----:B------:R-:W-:Y:S01]  /*9ac0*/  STG.E.64 desc[UR6][R2.64], R46 ;  /* 0x0000002e02007986 */ /* 0x000fe2000c101b06 */
[----:B------:R-:W-:Y:S05]  /*9ad0*/  EXIT ;  /* 0x000000000000794d */ /* 0x000fea0003800000 */
        .weak           $__internal_3_$__cuda_sm3x_div_rn_noftz_f32_slowpath
        .type           $__internal_3_$__cuda_sm3x_div_rn_noftz_f32_slowpath,@function
        .size           $__internal_3_$__cuda_sm3x_div_rn_noftz_f32_slowpath,(.L_x_352 - $__internal_3_$__cuda_sm3x_div_rn_noftz_f32_slowpath)
$__internal_3_$__cuda_sm3x_div_rn_noftz_f32_slowpath:
[----:B------:R-:W-:Y:S01]  /*9ae0*/  SHF.R.U32.HI R84, RZ, 0x17, R27 ;  /* 0x00000017ff547819 */ /* 0x000fe2000001161b */
[----:B------:R-:W-:Y:S01]  /*9af0*/  BSSY.RECONVERGENT B1, `(.L_x_337) ;  /* 0x0000062000017945 */ /* 0x000fe20003800200 */
[----:B------:R-:W-:Y:S02]  /*9b00*/  SHF.R.U32.HI R61, RZ, 0x17, R24 ;  /* 0x00000017ff3d7819 */ /* 0x000fe40000011618 */
[----:B------:R-:W-:Y:S02]  /*9b10*/  LOP3.LUT R84, R84, 0xff, RZ, 0xc0, !PT ;  /* 0x000000ff54547812 */ /* 0x000fe400078ec0ff */
[----:B------:R-:W-:-:S03]  /*9b20*/  LOP3.LUT R61, R61, 0xff, RZ, 0xc0, !PT ;  /* 0x000000ff3d3d7812 */ /* 0x000fc600078ec0ff */
[----:B------:R-:W-:Y:S01]  /*9b30*/  VIADD R86, R84, 0xffffffff ;  /* 0xffffffff54567836 */ /* 0x000fe20000000000 */
[----:B------:R-:W-:-:S04]  /*9b40*/  IADD3 R88, PT, PT, R61, -0x1, RZ ;  /* 0xffffffff3d587810 */ /* 0x000fc80007ffe0ff */
        /* <DEDUP_REMOVED lines=10> */
[C---:B------:R-:W-:Y:S02]  /*9bf0*/  FSETP.NEU.FTZ.AND P0, PT, |R24|.reuse, +INF , PT ;  /* 0x7f8000001800780b */ /* 0x040fe40003f1d200 */
        /* <DEDUP_REMOVED lines=11> */
[----:B------:R-:W-:Y:S01]  /*9cb0*/  @P0 MOV R59, RZ ;  /* 0x000000ff003b0202 */ /* 0x000fe20000000f00 */
[----:B------:R-:W-:Y:S02]  /*9cc0*/  @!P0 IMAD.MOV.U32 R59, RZ, RZ, -0x40 ;  /* 0xffffffc0ff3b8424 */ /* 0x000fe400078e00ff */
[----:B------:R-:W-:Y:S01]  /*9cd0*/  @!P0 FFMA R24, R24, 1.84467440737095516160e+19, RZ ;  /* 0x5f80000018188823 */ /* 0x000fe200000000ff */
[----:B------:R-:W-:Y:S02]  /*9ce0*/  @!P4 FFMA R27, R27, 1.84467440737095516160e+19, RZ ;  /* 0x5f8000001b1bc823 */ /* 0x000fe400000000ff */
[----:B------:R-:W-:-:S07]  /*9cf0*/  @!P4 IADD3 R59, PT, PT, R59, 0x40, RZ ;  /* 0x000000403b3bc810 */ /* 0x000fce0007ffe0ff */
.L_x_338:
[----:B------:R-:W-:Y:S01]  /*9d00*/  LEA R88, R84, 0xc0800000, 0x17 ;  /* 0xc080000054587811 */ /* 0x000fe200078eb8ff */
[----:B------:R-:W-:Y:S04]  /*9d10*/  BSSY.RECONVERGENT B2, `(.L_x_343) ;  /* 0x0000036000027945 */ /* 0x000fe80003800200 */
[----:B------:R-:W-:Y:S01]  /*9d20*/  IMAD.IADD R88, R27, 0x1, -R88 ;  /* 0x000000011b587824 */ /* 0x000fe200078e0a58 */
[----:B------:R-:W-:-:S03]  /*9d30*/  IADD3 R27, PT, PT, R61, -0x7f, RZ ;  /* 0xffffff813d1b7810 */ /* 0x000fc60007ffe0ff */
        /* <DEDUP_REMOVED lines=25> */
[CCC-:B------:R-:W-:Y:S01]  /*9ed0*/  FFMA.RP R59, R27.reuse, R61.reuse, R84.reuse ;  /* 0x0000003d1b3b7223 */ /* 0x1c0fe20000008054 */
[CCC-:B------:R-:W-:Y:S01]  /*9ee0*/  FFMA.RM R88, R27.reuse, R61.reuse, R84.reuse ;  /* 0x0000003d1b587223 */ /* 0x1c0fe20000004054 */
[----:B------:R-:W-:Y:S01]  /*9ef0*/  FFMA.RZ R27, R27, R61, R84 ;  /* 0x0000003d1b1b7223 */ /* 0x000fe2000000c054 */
[C---:B------:R-:W-:Y:S02]  /*9f00*/  IADD3 R84, PT, PT, R86.reuse, 0x20, RZ ;  /* 0x0000002056547810 */ /* 0x040fe40007ffe0ff */
[C---:B------:R-:W-:Y:S02]  /*9f10*/  ISETP.NE.AND P5, PT, R86.reuse, RZ, PT ;  /* 0x000000ff5600720c */ /* 0x040fe40003fa5270 */
        /* <DEDUP_REMOVED lines=13> */
[----:B------:R-:W-:-:S04]  /*9ff0*/  LOP3.LUT R84, R84, R59, RZ, 0xc0, !PT ;  /* 0x0000003b54547212 */ /* 0x000fc800078ec0ff */
[----:B------:R-:W-:-:S04]  /*a000*/  IADD3 R27, PT, PT, R27, R84, RZ ;  /* 0x000000541b1b7210 */ /* 0x000fc80007ffe0ff */
[----:B------:R-:W-:Y:S01]  /*a010*/  LOP3.LUT R24, R27, R24, RZ, 0xfc, !PT ;  /* 0x000000181b187212 */ /* 0x000fe200078efcff */
[----:B------:R-:W-:Y:S06]  /*a020*/  BRA `(.L_x_346) ;  /* 0x0000000000107947 */ /* 0x000fec0003800000 */
.L_x_345:
[----:B------:R-:W-:-:S04]  /*a030*/  LOP3.LUT R24, R24, 0x80000000, RZ, 0xc0, !PT ;  /* 0x8000000018187812 */ /* 0x000fc800078ec0ff */
[----:B------:R-:W-:Y:S01]  /*a040*/  LOP3.LUT R24, R24, 0x7f800000, RZ, 0xfc, !PT ;  /* 0x7f80000018187812 */ /* 0x000fe200078efcff */
[----:B------:R-:W-:Y:S06]  /*a050*/  BRA `(.L_x_346) ;  /* 0x0000000000047947 */ /* 0x000fec0003800000 */
.L_x_344:
[----:B------:R-:W-:-:S07]  /*a060*/  IMAD R24, R59, 0x800000, R24 ;  /* 0x008000003b187824 */ /* 0x000fce00078e0218 */
.L_x_346:
[----:B------:R-:W-:Y:S05]  /*a070*/  BSYNC.RECONVERGENT B2 ;  /* 0x0000000000027941 */ /* 0x000fea0003800200 */
.L_x_343:
[----:B------:R-:W-:Y:S05]  /*a080*/  BRA `(.L_x_347) ;  /* 0x0000000000207947 */ /* 0x000fea0003800000 */
.L_x_342:
[----:B------:R-:W-:-:S04]  /*a090*/  LOP3.LUT R24, R27, 0x80000000, R24, 0x48, !PT ;  /* 0x800000001b187812 */ /* 0x000fc800078e4818 */
[----:B------:R-:W-:Y:S01]  /*a0a0*/  LOP3.LUT R24, R24, 0x7f800000, RZ, 0xfc, !PT ;  /* 0x7f80000018187812 */ /* 0x000fe200078efcff */
[----:B------:R-:W-:Y:S06]  /*a0b0*/  BRA `(.L_x_347) ;  /* 0x0000000000147947 */ /* 0x000fec0003800000 */
.L_x_341:
[----:B------:R-:W-:Y:S01]  /*a0c0*/  LOP3.LUT R24, R27, 0x80000000, R24, 0x48, !PT ;  /* 0x800000001b187812 */ /* 0x000fe200078e4818 */
[----:B------:R-:W-:Y:S06]  /*a0d0*/  BRA `(.L_x_347) ;  /* 0x00000000000c7947 */ /* 0x000fec0003800000 */
.L_x_340:
[----:B------:R-:W0:Y:S01]  /*a0e0*/  MUFU.RSQ R24, -QNAN ;  /* 0xffc0000000187908 */ /* 0x000e220000001400 */
[----:B------:R-:W-:Y:S05]  /*a0f0*/  BRA `(.L_x_347) ;  /* 0x0000000000047947 */ /* 0x000fea0003800000 */
.L_x_339:
[----:B------:R-:W-:-:S07]  /*a100*/  FADD.FTZ R24, R24, R27 ;  /* 0x0000001b18187221 */ /* 0x000fce0000010000 */
.L_x_347:
[----:B------:R-:W-:Y:S05]  /*a110*/  BSYNC.RECONVERGENT B1 ;  /* 0x0000000000017941 */ /* 0x000fea0003800200 */
.L_x_337:
[----:B------:R-:W-:-:S04]  /*a120*/  HFMA2 R61, -RZ, RZ, 0, 0 ;  /* 0x00000000ff3d7431 */ /* 0x000fc800000001ff */
[----:B0-----:R-:W-:Y:S05]  /*a130*/  RET.REL.NODEC R60 `(_Z10nms_kernelifPKfPl) ;  /* 0xffffff5c3cb07950 */ /* 0x001fea0003c3ffff */
.L_x_348:
        /* <DEDUP_REMOVED lines=12> */
.L_x_352:


//--------------------- .nv.global.init           --------------------------
	.section	.nv.global.init,"aw",@progbits
	.align	4
.nv.global.init:
	.type		__cudart_i2opi_f,@object
	.size		__cudart_i2opi_f,(.L_0 - __cudart_i2opi_f)
__cudart_i2opi_f:
        /*0000*/ 	.byte	0x41, 0x90, 0x43, 0x3c, 0x99, 0x95, 0x62, 0xdb, 0xc0, 0xdd, 0x34, 0xf5, 0xd1, 0x57, 0x27, 0xfc
        /*0010*/ 	.byte	0x29, 0x15, 0x44, 0x4e, 0x6e, 0x83, 0xf9, 0xa2
.L_0:


//--------------------- .nv.shared._Z17nms_normal_kernelifPKfPl --------------------------
	.section	.nv.shared._Z17nms_normal_kernelifPKfPl,"aw",@nobits
	.sectionflags	@""
	.align	4
.nv.shared._Z17nms_normal_kernelifPKfPl:
	.zero		2304


//--------------------- .nv.shared.reserved.0     --------------------------
	.section	.nv.shared.reserved.0,"aw",@nobits
	.weak		__nv_reservedSMEM_offset_0_alias
	.size		__nv_reservedSMEM_offset_0_alias, 0, 64
	.other		__nv_reservedSMEM_offset_0_alias,@"STO_CUDA_RESERVED_SHARED STV_DEFAULT"
__nv_reservedSMEM_offset_0_alias:
	.zero		0
	.zero		64


//--------------------- .nv.shared._Z10nms_kernelifPKfPl --------------------------
	.section	.nv.shared._Z10nms_kernelifPKfPl,"aw",@nobits
	.sectionflags	@""
	.align	4
.nv.shared._Z10nms_kernelifPKfPl:
	.zero		2304


//--------------------- .nv.constant0._Z17nms_normal_kernelifPKfPl --------------------------
	.section	.nv.constant0._Z17nms_normal_kernelifPKfPl,"a",@progbits
	.sectionflags	@""
	.align	4
.nv.constant0._Z17nms_normal_kernelifPKfPl:
	.zero		920


//--------------------- .nv.constant0._Z24parsing_box_confs_kerneliPKfiS0_Pf --------------------------
	.section	.nv.constant0._Z24parsing_box_confs_kerneliPKfiS0_Pf,"a",@progbits
	.sectionflags	@""
	.align	4
.nv.constant0._Z24parsing_box_confs_kerneliPKfiS0_Pf:
	.zero		936


//--------------------- .nv.constant0._Z32boxes_parsing_with_weight_kerneliPKfiPf --------------------------
	.section	.nv.constant0._Z32boxes_parsing_with_weight_kerneliPKfiPf,"a",@progbits
	.sectionflags	@""
	.align	4
.nv.constant0._Z32boxes_parsing_with_weight_kerneliPKfiPf:
	.zero		928


//--------------------- .nv.constant0._Z20boxes_parsing_kerneliPKfiPi --------------------------
	.section	.nv.constant0._Z20boxes_parsing_kerneliPKfiPi,"a",@progbits
	.sectionflags	@""
	.align	4
.nv.constant0._Z20boxes_parsing_kerneliPKfiPi:
	.zero		928


//--------------------- .nv.constant0._Z19anchors_mask_kerneliPKiiPKbPb --------------------------
	.section	.nv.constant0._Z19anchors_mask_kerneliPKiiPKbPb,"a",@progbits
	.sectionflags	@""
	.align	4
.nv.constant0._Z19anchors_mask_kerneliPKiiPKbPb:
	.zero		936


//--------------------- .nv.constant0._Z10nms_kernelifPKfPl --------------------------
	.section	.nv.constant0._Z10nms_kernelifPKfPl,"a",@progbits
	.sectionflags	@""
	.align	4
.nv.constant0._Z10nms_kernelifPKfPl:
	.zero		920


//--------------------- SYMBOLS --------------------------

	.type		.nv.reservedSmem.offset0,@object
	.size		.nv.reservedSmem.offset0,0x4
	.type		.nv.reservedSmem.cap,@object
	.size		.nv.reservedSmem.cap,0x4
